//
// Generated by NVIDIA NVVM Compiler
//
// Compiler Build ID: CL-36424714
// Cuda compilation tools, release 13.0, V13.0.88
// Based on NVVM 20.0.0
//

.version 9.0
.target sm_100
.address_size 64

	// .globl	_ZN3cub18CUB_300001_SM_10006detail11EmptyKernelIvEEvv
// _ZZN3cub18CUB_300001_SM_10006detail4scan16DeviceScanKernelINS2_10policy_hubIiiijN4cuda3std3__44plusIvEEE10Policy1000EN6thrust24THRUST_300001_SM_1000_NS6detail15normal_iteratorINSD_10device_ptrIiEEEESI_NS0_13ScanTileStateIiLb1EEES9_NS1_10InputValueIiPiEEjiLb0EiEEvT0_T1_T2_iT3_T4_T5_E12temp_storage has been demoted
// _ZZN3cub18CUB_300001_SM_10006detail4scan16DeviceScanKernelINS2_10policy_hubIiiimN4cuda3std3__44plusIvEEE10Policy1000EN6thrust24THRUST_300001_SM_1000_NS6detail15normal_iteratorINSD_10device_ptrIiEEEESI_NS0_13ScanTileStateIiLb1EEES9_NS1_10InputValueIiPiEEmiLb0EiEEvT0_T1_T2_iT3_T4_T5_E12temp_storage has been demoted
// _ZZN3cub18CUB_300001_SM_10006detail10radix_sort31DeviceRadixSortSingleTileKernelINS1_5radix10policy_hubIlNS0_8NullTypeEyE10Policy1000ELNS0_9SortOrderE0ElS6_yNS1_21identity_decomposer_tEEEvPKT1_PSB_PKT2_PSF_T3_iiT4_E12temp_storage has been demoted
// _ZZN3cub18CUB_300001_SM_10006detail10radix_sort30DeviceRadixSortHistogramKernelINS1_5radix10policy_hubIlNS0_8NullTypeEyE10Policy1000ELNS0_9SortOrderE0ElyNS1_21identity_decomposer_tEEEvPT2_PKT1_SB_iiT3_E12temp_storage has been demoted
// _ZZN3cub18CUB_300001_SM_10006detail10radix_sort33DeviceRadixSortExclusiveSumKernelINS1_5radix10policy_hubIlNS0_8NullTypeEyE10Policy1000EyEEvPT0_E12temp_storage has been demoted
// _ZZN3cub18CUB_300001_SM_10006detail10radix_sort29DeviceRadixSortOnesweepKernelINS1_5radix10policy_hubIlNS0_8NullTypeEyE10Policy1000ELNS0_9SortOrderE0ElS6_yiiNS1_21identity_decomposer_tEEEvPT5_SC_PT3_PKSD_PT1_PKSH_PT2_PKSL_T4_iiT6_E1s has been demoted
.global .align 1 .b8 _ZN30_INTERNAL_57e3acda_4_k_cu_main4cuda3std3__45__cpo5beginE[1];
.global .align 1 .b8 _ZN30_INTERNAL_57e3acda_4_k_cu_main4cuda3std3__45__cpo3endE[1];
.global .align 1 .b8 _ZN30_INTERNAL_57e3acda_4_k_cu_main4cuda3std3__45__cpo6cbeginE[1];
.global .align 1 .b8 _ZN30_INTERNAL_57e3acda_4_k_cu_main4cuda3std3__45__cpo4cendE[1];
.global .align 1 .b8 _ZN30_INTERNAL_57e3acda_4_k_cu_main4cuda3std3__45__cpo6rbeginE[1];
.global .align 1 .b8 _ZN30_INTERNAL_57e3acda_4_k_cu_main4cuda3std3__45__cpo4rendE[1];
.global .align 1 .b8 _ZN30_INTERNAL_57e3acda_4_k_cu_main4cuda3std3__45__cpo7crbeginE[1];
.global .align 1 .b8 _ZN30_INTERNAL_57e3acda_4_k_cu_main4cuda3std3__45__cpo5crendE[1];
.global .align 1 .b8 _ZN30_INTERNAL_57e3acda_4_k_cu_main4cuda3std3__432_GLOBAL__N__57e3acda_4_k_cu_main6ignoreE[1];
.global .align 1 .b8 _ZN30_INTERNAL_57e3acda_4_k_cu_main4cuda3std3__419piecewise_constructE[1];
.global .align 1 .b8 _ZN30_INTERNAL_57e3acda_4_k_cu_main4cuda3std3__48in_placeE[1];
.global .align 1 .b8 _ZN30_INTERNAL_57e3acda_4_k_cu_main4cuda3std3__420unreachable_sentinelE[1];
.global .align 1 .b8 _ZN30_INTERNAL_57e3acda_4_k_cu_main4cuda3std3__47nulloptE[1];
.global .align 1 .b8 _ZN30_INTERNAL_57e3acda_4_k_cu_main4cuda3std3__48unexpectE[1];
.global .align 1 .b8 _ZN30_INTERNAL_57e3acda_4_k_cu_main4cuda3std6ranges3__45__cpo4swapE[1];
.global .align 1 .b8 _ZN30_INTERNAL_57e3acda_4_k_cu_main4cuda3std6ranges3__45__cpo9iter_moveE[1];
.global .align 1 .b8 _ZN30_INTERNAL_57e3acda_4_k_cu_main4cuda3std6ranges3__45__cpo5beginE[1];
.global .align 1 .b8 _ZN30_INTERNAL_57e3acda_4_k_cu_main4cuda3std6ranges3__45__cpo3endE[1];
.global .align 1 .b8 _ZN30_INTERNAL_57e3acda_4_k_cu_main4cuda3std6ranges3__45__cpo6cbeginE[1];
.global .align 1 .b8 _ZN30_INTERNAL_57e3acda_4_k_cu_main4cuda3std6ranges3__45__cpo4cendE[1];
.global .align 1 .b8 _ZN30_INTERNAL_57e3acda_4_k_cu_main4cuda3std6ranges3__45__cpo7advanceE[1];
.global .align 1 .b8 _ZN30_INTERNAL_57e3acda_4_k_cu_main4cuda3std6ranges3__45__cpo9iter_swapE[1];
.global .align 1 .b8 _ZN30_INTERNAL_57e3acda_4_k_cu_main4cuda3std6ranges3__45__cpo4nextE[1];
.global .align 1 .b8 _ZN30_INTERNAL_57e3acda_4_k_cu_main4cuda3std6ranges3__45__cpo4prevE[1];
.global .align 1 .b8 _ZN30_INTERNAL_57e3acda_4_k_cu_main4cuda3std6ranges3__45__cpo4dataE[1];
.global .align 1 .b8 _ZN30_INTERNAL_57e3acda_4_k_cu_main4cuda3std6ranges3__45__cpo5cdataE[1];
.global .align 1 .b8 _ZN30_INTERNAL_57e3acda_4_k_cu_main4cuda3std6ranges3__45__cpo4sizeE[1];
.global .align 1 .b8 _ZN30_INTERNAL_57e3acda_4_k_cu_main4cuda3std6ranges3__45__cpo5ssizeE[1];
.global .align 1 .b8 _ZN30_INTERNAL_57e3acda_4_k_cu_main4cuda3std6ranges3__45__cpo8distanceE[1];
.global .align 1 .b8 _ZN30_INTERNAL_57e3acda_4_k_cu_main6thrust24THRUST_300001_SM_1000_NS8cuda_cub3parE[1];
.global .align 1 .b8 _ZN30_INTERNAL_57e3acda_4_k_cu_main6thrust24THRUST_300001_SM_1000_NS8cuda_cub10par_nosyncE[1];
.global .align 1 .b8 _ZN30_INTERNAL_57e3acda_4_k_cu_main6thrust24THRUST_300001_SM_1000_NS6system6detail10sequential3seqE[1];
.global .align 1 .b8 _ZN30_INTERNAL_57e3acda_4_k_cu_main6thrust24THRUST_300001_SM_1000_NS6system3cpp3parE[1];
.global .align 1 .b8 _ZN30_INTERNAL_57e3acda_4_k_cu_main6thrust24THRUST_300001_SM_1000_NS12placeholders2_1E[1];
.global .align 1 .b8 _ZN30_INTERNAL_57e3acda_4_k_cu_main6thrust24THRUST_300001_SM_1000_NS12placeholders2_2E[1];
.global .align 1 .b8 _ZN30_INTERNAL_57e3acda_4_k_cu_main6thrust24THRUST_300001_SM_1000_NS12placeholders2_3E[1];
.global .align 1 .b8 _ZN30_INTERNAL_57e3acda_4_k_cu_main6thrust24THRUST_300001_SM_1000_NS12placeholders2_4E[1];
.global .align 1 .b8 _ZN30_INTERNAL_57e3acda_4_k_cu_main6thrust24THRUST_300001_SM_1000_NS12placeholders2_5E[1];
.global .align 1 .b8 _ZN30_INTERNAL_57e3acda_4_k_cu_main6thrust24THRUST_300001_SM_1000_NS12placeholders2_6E[1];
.global .align 1 .b8 _ZN30_INTERNAL_57e3acda_4_k_cu_main6thrust24THRUST_300001_SM_1000_NS12placeholders2_7E[1];
.global .align 1 .b8 _ZN30_INTERNAL_57e3acda_4_k_cu_main6thrust24THRUST_300001_SM_1000_NS12placeholders2_8E[1];
.global .align 1 .b8 _ZN30_INTERNAL_57e3acda_4_k_cu_main6thrust24THRUST_300001_SM_1000_NS12placeholders2_9E[1];
.global .align 1 .b8 _ZN30_INTERNAL_57e3acda_4_k_cu_main6thrust24THRUST_300001_SM_1000_NS12placeholders3_10E[1];
.global .align 1 .b8 _ZN30_INTERNAL_57e3acda_4_k_cu_main6thrust24THRUST_300001_SM_1000_NS3seqE[1];
.global .align 1 .b8 _ZN30_INTERNAL_57e3acda_4_k_cu_main6thrust24THRUST_300001_SM_1000_NS6deviceE[1];

.visible .entry _ZN3cub18CUB_300001_SM_10006detail11EmptyKernelIvEEvv()
{


	ret;

}
	// .globl	_ZN3cub18CUB_300001_SM_10006detail4scan20DeviceScanInitKernelINS0_13ScanTileStateIiLb1EEEEEvT_i
.visible .entry _ZN3cub18CUB_300001_SM_10006detail4scan20DeviceScanInitKernelINS0_13ScanTileStateIiLb1EEEEEvT_i(
	.param .align 8 .b8 _ZN3cub18CUB_300001_SM_10006detail4scan20DeviceScanInitKernelINS0_13ScanTileStateIiLb1EEEEEvT_i_param_0[8],
	.param .u32 _ZN3cub18CUB_300001_SM_10006detail4scan20DeviceScanInitKernelINS0_13ScanTileStateIiLb1EEEEEvT_i_param_1
)
{
	.reg .pred 	%p<5>;
	.reg .b32 	%r<10>;
	.reg .b64 	%rd<7>;

	ld.param.u64 	%rd2, [_ZN3cub18CUB_300001_SM_10006detail4scan20DeviceScanInitKernelINS0_13ScanTileStateIiLb1EEEEEvT_i_param_0];
	ld.param.u32 	%r4, [_ZN3cub18CUB_300001_SM_10006detail4scan20DeviceScanInitKernelINS0_13ScanTileStateIiLb1EEEEEvT_i_param_1];
	cvta.to.global.u64 	%rd1, %rd2;
	mov.u32 	%r1, %ctaid.x;
	mov.u32 	%r5, %ntid.x;
	mov.u32 	%r2, %tid.x;
	mad.lo.s32 	%r3, %r1, %r5, %r2;
	setp.ge.s32 	%p1, %r3, %r4;
	@%p1 bra 	$L__BB1_2;
	mul.wide.s32 	%rd3, %r3, 8;
	add.s64 	%rd4, %rd1, %rd3;
	mov.b32 	%r6, 0;
	mov.b32 	%r7, 99;
	st.global.v2.u32 	[%rd4+256], {%r7, %r6};
$L__BB1_2:
	setp.ne.s32 	%p2, %r1, 0;
	setp.gt.u32 	%p3, %r2, 31;
	or.pred  	%p4, %p2, %p3;
	@%p4 bra 	$L__BB1_4;
	mul.wide.u32 	%rd5, %r2, 8;
	add.s64 	%rd6, %rd1, %rd5;
	mov.b32 	%r9, 0;
	st.global.v2.u32 	[%rd6], {%r9, %r9};
$L__BB1_4:
	ret;

}
	// .globl	_ZN3cub18CUB_300001_SM_10006detail4scan16DeviceScanKernelINS2_10policy_hubIiiijN4cuda3std3__44plusIvEEE10Policy1000EN6thrust24THRUST_300001_SM_1000_NS6detail15normal_iteratorINSD_10device_ptrIiEEEESI_NS0_13ScanTileStateIiLb1EEES9_NS1_10InputValueIiPiEEjiLb0EiEEvT0_T1_T2_iT3_T4_T5_
.visible .entry _ZN3cub18CUB_300001_SM_10006detail4scan16DeviceScanKernelINS2_10policy_hubIiiijN4cuda3std3__44plusIvEEE10Policy1000EN6thrust24THRUST_300001_SM_1000_NS6detail15normal_iteratorINSD_10device_ptrIiEEEESI_NS0_13ScanTileStateIiLb1EEES9_NS1_10InputValueIiPiEEjiLb0EiEEvT0_T1_T2_iT3_T4_T5_(
	.param .align 8 .b8 _ZN3cub18CUB_300001_SM_10006detail4scan16DeviceScanKernelINS2_10policy_hubIiiijN4cuda3std3__44plusIvEEE10Policy1000EN6thrust24THRUST_300001_SM_1000_NS6detail15normal_iteratorINSD_10device_ptrIiEEEESI_NS0_13ScanTileStateIiLb1EEES9_NS1_10InputValueIiPiEEjiLb0EiEEvT0_T1_T2_iT3_T4_T5__param_0[8],
	.param .align 8 .b8 _ZN3cub18CUB_300001_SM_10006detail4scan16DeviceScanKernelINS2_10policy_hubIiiijN4cuda3std3__44plusIvEEE10Policy1000EN6thrust24THRUST_300001_SM_1000_NS6detail15normal_iteratorINSD_10device_ptrIiEEEESI_NS0_13ScanTileStateIiLb1EEES9_NS1_10InputValueIiPiEEjiLb0EiEEvT0_T1_T2_iT3_T4_T5__param_1[8],
	.param .align 8 .b8 _ZN3cub18CUB_300001_SM_10006detail4scan16DeviceScanKernelINS2_10policy_hubIiiijN4cuda3std3__44plusIvEEE10Policy1000EN6thrust24THRUST_300001_SM_1000_NS6detail15normal_iteratorINSD_10device_ptrIiEEEESI_NS0_13ScanTileStateIiLb1EEES9_NS1_10InputValueIiPiEEjiLb0EiEEvT0_T1_T2_iT3_T4_T5__param_2[8],
	.param .u32 _ZN3cub18CUB_300001_SM_10006detail4scan16DeviceScanKernelINS2_10policy_hubIiiijN4cuda3std3__44plusIvEEE10Policy1000EN6thrust24THRUST_300001_SM_1000_NS6detail15normal_iteratorINSD_10device_ptrIiEEEESI_NS0_13ScanTileStateIiLb1EEES9_NS1_10InputValueIiPiEEjiLb0EiEEvT0_T1_T2_iT3_T4_T5__param_3,
	.param .align 1 .b8 _ZN3cub18CUB_300001_SM_10006detail4scan16DeviceScanKernelINS2_10policy_hubIiiijN4cuda3std3__44plusIvEEE10Policy1000EN6thrust24THRUST_300001_SM_1000_NS6detail15normal_iteratorINSD_10device_ptrIiEEEESI_NS0_13ScanTileStateIiLb1EEES9_NS1_10InputValueIiPiEEjiLb0EiEEvT0_T1_T2_iT3_T4_T5__param_4[1],
	.param .align 8 .b8 _ZN3cub18CUB_300001_SM_10006detail4scan16DeviceScanKernelINS2_10policy_hubIiiijN4cuda3std3__44plusIvEEE10Policy1000EN6thrust24THRUST_300001_SM_1000_NS6detail15normal_iteratorINSD_10device_ptrIiEEEESI_NS0_13ScanTileStateIiLb1EEES9_NS1_10InputValueIiPiEEjiLb0EiEEvT0_T1_T2_iT3_T4_T5__param_5[16],
	.param .u32 _ZN3cub18CUB_300001_SM_10006detail4scan16DeviceScanKernelINS2_10policy_hubIiiijN4cuda3std3__44plusIvEEE10Policy1000EN6thrust24THRUST_300001_SM_1000_NS6detail15normal_iteratorINSD_10device_ptrIiEEEESI_NS0_13ScanTileStateIiLb1EEES9_NS1_10InputValueIiPiEEjiLb0EiEEvT0_T1_T2_iT3_T4_T5__param_6
)
.maxntid 384
{
	.reg .pred 	%p<160>;
	.reg .b16 	%rs<3>;
	.reg .b32 	%r<1050>;
	.reg .b64 	%rd<58>;
	// demoted variable
	.shared .align 16 .b8 _ZZN3cub18CUB_300001_SM_10006detail4scan16DeviceScanKernelINS2_10policy_hubIiiijN4cuda3std3__44plusIvEEE10Policy1000EN6thrust24THRUST_300001_SM_1000_NS6detail15normal_iteratorINSD_10device_ptrIiEEEESI_NS0_13ScanTileStateIiLb1EEES9_NS1_10InputValueIiPiEEjiLb0EiEEvT0_T1_T2_iT3_T4_T5_E12temp_storage[33808];
	ld.param.u32 	%r239, [_ZN3cub18CUB_300001_SM_10006detail4scan16DeviceScanKernelINS2_10policy_hubIiiijN4cuda3std3__44plusIvEEE10Policy1000EN6thrust24THRUST_300001_SM_1000_NS6detail15normal_iteratorINSD_10device_ptrIiEEEESI_NS0_13ScanTileStateIiLb1EEES9_NS1_10InputValueIiPiEEjiLb0EiEEvT0_T1_T2_iT3_T4_T5__param_5];
	bfe.u32 	%r240, %r239, 0, 8;
	cvt.u16.u32 	%rs1, %r240;
	and.b16  	%rs2, %rs1, 255;
	ld.param.u64 	%rd16, [_ZN3cub18CUB_300001_SM_10006detail4scan16DeviceScanKernelINS2_10policy_hubIiiijN4cuda3std3__44plusIvEEE10Policy1000EN6thrust24THRUST_300001_SM_1000_NS6detail15normal_iteratorINSD_10device_ptrIiEEEESI_NS0_13ScanTileStateIiLb1EEES9_NS1_10InputValueIiPiEEjiLb0EiEEvT0_T1_T2_iT3_T4_T5__param_2];
	ld.param.u64 	%rd15, [_ZN3cub18CUB_300001_SM_10006detail4scan16DeviceScanKernelINS2_10policy_hubIiiijN4cuda3std3__44plusIvEEE10Policy1000EN6thrust24THRUST_300001_SM_1000_NS6detail15normal_iteratorINSD_10device_ptrIiEEEESI_NS0_13ScanTileStateIiLb1EEES9_NS1_10InputValueIiPiEEjiLb0EiEEvT0_T1_T2_iT3_T4_T5__param_1];
	ld.param.u64 	%rd14, [_ZN3cub18CUB_300001_SM_10006detail4scan16DeviceScanKernelINS2_10policy_hubIiiijN4cuda3std3__44plusIvEEE10Policy1000EN6thrust24THRUST_300001_SM_1000_NS6detail15normal_iteratorINSD_10device_ptrIiEEEESI_NS0_13ScanTileStateIiLb1EEES9_NS1_10InputValueIiPiEEjiLb0EiEEvT0_T1_T2_iT3_T4_T5__param_0];
	ld.param.u64 	%rd1, [_ZN3cub18CUB_300001_SM_10006detail4scan16DeviceScanKernelINS2_10policy_hubIiiijN4cuda3std3__44plusIvEEE10Policy1000EN6thrust24THRUST_300001_SM_1000_NS6detail15normal_iteratorINSD_10device_ptrIiEEEESI_NS0_13ScanTileStateIiLb1EEES9_NS1_10InputValueIiPiEEjiLb0EiEEvT0_T1_T2_iT3_T4_T5__param_5+8];
	ld.param.u32 	%r238, [_ZN3cub18CUB_300001_SM_10006detail4scan16DeviceScanKernelINS2_10policy_hubIiiijN4cuda3std3__44plusIvEEE10Policy1000EN6thrust24THRUST_300001_SM_1000_NS6detail15normal_iteratorINSD_10device_ptrIiEEEESI_NS0_13ScanTileStateIiLb1EEES9_NS1_10InputValueIiPiEEjiLb0EiEEvT0_T1_T2_iT3_T4_T5__param_6];
	setp.eq.s16 	%p1, %rs2, 0;
	@%p1 bra 	$L__BB2_2;
	cvta.to.global.u64 	%rd17, %rd1;
	ld.global.u32 	%r997, [%rd17];
	bra.uni 	$L__BB2_3;
$L__BB2_2:
	cvt.u32.u64 	%r997, %rd1;
$L__BB2_3:
	ld.param.u32 	%r995, [_ZN3cub18CUB_300001_SM_10006detail4scan16DeviceScanKernelINS2_10policy_hubIiiijN4cuda3std3__44plusIvEEE10Policy1000EN6thrust24THRUST_300001_SM_1000_NS6detail15normal_iteratorINSD_10device_ptrIiEEEESI_NS0_13ScanTileStateIiLb1EEES9_NS1_10InputValueIiPiEEjiLb0EiEEvT0_T1_T2_iT3_T4_T5__param_3];
	cvta.to.global.u64 	%rd3, %rd14;
	cvta.to.global.u64 	%rd4, %rd15;
	mov.u32 	%r241, %ctaid.x;
	add.s32 	%r998, %r995, %r241;
	mul.lo.s32 	%r5, %r998, 8448;
	sub.s32 	%r6, %r238, %r5;
	setp.lt.u32 	%p2, %r6, 8449;
	@%p2 bra 	$L__BB2_29;
	cvt.u64.u32 	%rd40, %r5;
	mov.u32 	%r7, %tid.x;
	and.b32  	%r640, %r7, 31;
	and.b32  	%r641, %r7, 992;
	mul.lo.s32 	%r642, %r641, 22;
	or.b32  	%r643, %r642, %r640;
	cvt.u64.u32 	%rd41, %r643;
	add.s64 	%rd5, %rd41, %rd40;
	shl.b64 	%rd42, %rd5, 2;
	add.s64 	%rd43, %rd3, %rd42;
	ld.global.u32 	%r644, [%rd43];
	ld.global.u32 	%r645, [%rd43+128];
	ld.global.u32 	%r646, [%rd43+256];
	ld.global.u32 	%r647, [%rd43+384];
	ld.global.u32 	%r648, [%rd43+512];
	ld.global.u32 	%r649, [%rd43+640];
	ld.global.u32 	%r650, [%rd43+768];
	ld.global.u32 	%r651, [%rd43+896];
	ld.global.u32 	%r652, [%rd43+1024];
	ld.global.u32 	%r653, [%rd43+1152];
	ld.global.u32 	%r654, [%rd43+1280];
	ld.global.u32 	%r655, [%rd43+1408];
	ld.global.u32 	%r656, [%rd43+1536];
	ld.global.u32 	%r657, [%rd43+1664];
	ld.global.u32 	%r658, [%rd43+1792];
	ld.global.u32 	%r659, [%rd43+1920];
	ld.global.u32 	%r660, [%rd43+2048];
	ld.global.u32 	%r661, [%rd43+2176];
	ld.global.u32 	%r662, [%rd43+2304];
	ld.global.u32 	%r663, [%rd43+2432];
	ld.global.u32 	%r664, [%rd43+2560];
	ld.global.u32 	%r665, [%rd43+2688];
	// begin inline asm
	mov.u32 %r639, %laneid;
	// end inline asm
	shr.u32 	%r9, %r7, 5;
	mad.lo.s32 	%r666, %r9, 704, %r639;
	shl.b32 	%r667, %r666, 2;
	mov.u32 	%r668, _ZZN3cub18CUB_300001_SM_10006detail4scan16DeviceScanKernelINS2_10policy_hubIiiijN4cuda3std3__44plusIvEEE10Policy1000EN6thrust24THRUST_300001_SM_1000_NS6detail15normal_iteratorINSD_10device_ptrIiEEEESI_NS0_13ScanTileStateIiLb1EEES9_NS1_10InputValueIiPiEEjiLb0EiEEvT0_T1_T2_iT3_T4_T5_E12temp_storage;
	add.s32 	%r10, %r668, %r667;
	st.shared.u32 	[%r10], %r644;
	st.shared.u32 	[%r10+128], %r645;
	st.shared.u32 	[%r10+256], %r646;
	st.shared.u32 	[%r10+384], %r647;
	st.shared.u32 	[%r10+512], %r648;
	st.shared.u32 	[%r10+640], %r649;
	st.shared.u32 	[%r10+768], %r650;
	st.shared.u32 	[%r10+896], %r651;
	st.shared.u32 	[%r10+1024], %r652;
	st.shared.u32 	[%r10+1152], %r653;
	st.shared.u32 	[%r10+1280], %r654;
	st.shared.u32 	[%r10+1408], %r655;
	st.shared.u32 	[%r10+1536], %r656;
	st.shared.u32 	[%r10+1664], %r657;
	st.shared.u32 	[%r10+1792], %r658;
	st.shared.u32 	[%r10+1920], %r659;
	st.shared.u32 	[%r10+2048], %r660;
	st.shared.u32 	[%r10+2176], %r661;
	st.shared.u32 	[%r10+2304], %r662;
	st.shared.u32 	[%r10+2432], %r663;
	st.shared.u32 	[%r10+2560], %r664;
	st.shared.u32 	[%r10+2688], %r665;
	bar.warp.sync 	-1;
	mad.lo.s32 	%r11, %r639, 84, %r10;
	ld.shared.v2.u32 	{%r12, %r13}, [%r11];
	ld.shared.v2.u32 	{%r14, %r15}, [%r11+8];
	ld.shared.v2.u32 	{%r16, %r17}, [%r11+16];
	ld.shared.v2.u32 	{%r18, %r19}, [%r11+24];
	ld.shared.v2.u32 	{%r20, %r21}, [%r11+32];
	ld.shared.v2.u32 	{%r22, %r23}, [%r11+40];
	ld.shared.v2.u32 	{%r24, %r25}, [%r11+48];
	ld.shared.v2.u32 	{%r26, %r27}, [%r11+56];
	ld.shared.v2.u32 	{%r28, %r29}, [%r11+64];
	ld.shared.v2.u32 	{%r30, %r31}, [%r11+72];
	ld.shared.v2.u32 	{%r32, %r33}, [%r11+80];
	bar.sync 	0;
	setp.ne.s32 	%p104, %r998, 0;
	@%p104 bra 	$L__BB2_9;
	add.s32 	%r890, %r13, %r12;
	add.s32 	%r891, %r14, %r890;
	add.s32 	%r892, %r15, %r891;
	add.s32 	%r893, %r16, %r892;
	add.s32 	%r894, %r17, %r893;
	add.s32 	%r895, %r18, %r894;
	add.s32 	%r896, %r19, %r895;
	add.s32 	%r897, %r20, %r896;
	add.s32 	%r898, %r21, %r897;
	add.s32 	%r899, %r22, %r898;
	add.s32 	%r900, %r23, %r899;
	add.s32 	%r901, %r24, %r900;
	add.s32 	%r902, %r25, %r901;
	add.s32 	%r903, %r26, %r902;
	add.s32 	%r904, %r27, %r903;
	add.s32 	%r905, %r28, %r904;
	add.s32 	%r906, %r29, %r905;
	add.s32 	%r907, %r30, %r906;
	add.s32 	%r908, %r31, %r907;
	add.s32 	%r909, %r32, %r908;
	add.s32 	%r864, %r33, %r909;
	mov.b32 	%r862, 1;
	mov.b32 	%r887, 0;
	mov.b32 	%r889, -1;
	// begin inline asm
	{  .reg .s32 r0;  .reg .pred p;  shfl.sync.up.b32 r0|p, %r864, %r862, %r887, %r889;  @p add.s32 r0, r0, %r864;  mov.s32 %r860, r0;}
	// end inline asm
	mov.b32 	%r868, 2;
	// begin inline asm
	{  .reg .s32 r0;  .reg .pred p;  shfl.sync.up.b32 r0|p, %r860, %r868, %r887, %r889;  @p add.s32 r0, r0, %r860;  mov.s32 %r866, r0;}
	// end inline asm
	mov.b32 	%r874, 4;
	// begin inline asm
	{  .reg .s32 r0;  .reg .pred p;  shfl.sync.up.b32 r0|p, %r866, %r874, %r887, %r889;  @p add.s32 r0, r0, %r866;  mov.s32 %r872, r0;}
	// end inline asm
	mov.b32 	%r880, 8;
	// begin inline asm
	{  .reg .s32 r0;  .reg .pred p;  shfl.sync.up.b32 r0|p, %r872, %r880, %r887, %r889;  @p add.s32 r0, r0, %r872;  mov.s32 %r878, r0;}
	// end inline asm
	mov.b32 	%r886, 16;
	// begin inline asm
	{  .reg .s32 r0;  .reg .pred p;  shfl.sync.up.b32 r0|p, %r878, %r886, %r887, %r889;  @p add.s32 r0, r0, %r878;  mov.s32 %r884, r0;}
	// end inline asm
	setp.ne.s32 	%p146, %r639, 31;
	@%p146 bra 	$L__BB2_7;
	shl.b32 	%r910, %r9, 2;
	add.s32 	%r912, %r668, %r910;
	st.shared.u32 	[%r912+16], %r884;
$L__BB2_7:
	bar.sync 	0;
	ld.shared.v4.u32 	{%r913, %r914, %r915, %r916}, [_ZZN3cub18CUB_300001_SM_10006detail4scan16DeviceScanKernelINS2_10policy_hubIiiijN4cuda3std3__44plusIvEEE10Policy1000EN6thrust24THRUST_300001_SM_1000_NS6detail15normal_iteratorINSD_10device_ptrIiEEEESI_NS0_13ScanTileStateIiLb1EEES9_NS1_10InputValueIiPiEEjiLb0EiEEvT0_T1_T2_iT3_T4_T5_E12temp_storage+16];
	add.s32 	%r917, %r914, %r913;
	setp.eq.s32 	%p147, %r9, 2;
	selp.b32 	%r918, %r917, %r913, %p147;
	add.s32 	%r919, %r917, %r915;
	setp.eq.s32 	%p148, %r9, 3;
	selp.b32 	%r920, %r919, %r918, %p148;
	add.s32 	%r921, %r919, %r916;
	setp.eq.s32 	%p149, %r9, 4;
	selp.b32 	%r922, %r921, %r920, %p149;
	ld.shared.v4.u32 	{%r923, %r924, %r925, %r926}, [_ZZN3cub18CUB_300001_SM_10006detail4scan16DeviceScanKernelINS2_10policy_hubIiiijN4cuda3std3__44plusIvEEE10Policy1000EN6thrust24THRUST_300001_SM_1000_NS6detail15normal_iteratorINSD_10device_ptrIiEEEESI_NS0_13ScanTileStateIiLb1EEES9_NS1_10InputValueIiPiEEjiLb0EiEEvT0_T1_T2_iT3_T4_T5_E12temp_storage+32];
	add.s32 	%r927, %r921, %r923;
	setp.eq.s32 	%p150, %r9, 5;
	selp.b32 	%r928, %r927, %r922, %p150;
	add.s32 	%r929, %r927, %r924;
	setp.eq.s32 	%p151, %r9, 6;
	selp.b32 	%r930, %r929, %r928, %p151;
	add.s32 	%r931, %r929, %r925;
	setp.eq.s32 	%p152, %r9, 7;
	selp.b32 	%r932, %r931, %r930, %p152;
	add.s32 	%r933, %r931, %r926;
	setp.eq.s32 	%p153, %r9, 8;
	selp.b32 	%r934, %r933, %r932, %p153;
	ld.shared.v4.u32 	{%r935, %r936, %r937, %r938}, [_ZZN3cub18CUB_300001_SM_10006detail4scan16DeviceScanKernelINS2_10policy_hubIiiijN4cuda3std3__44plusIvEEE10Policy1000EN6thrust24THRUST_300001_SM_1000_NS6detail15normal_iteratorINSD_10device_ptrIiEEEESI_NS0_13ScanTileStateIiLb1EEES9_NS1_10InputValueIiPiEEjiLb0EiEEvT0_T1_T2_iT3_T4_T5_E12temp_storage+48];
	add.s32 	%r939, %r933, %r935;
	setp.eq.s32 	%p154, %r9, 9;
	selp.b32 	%r940, %r939, %r934, %p154;
	add.s32 	%r941, %r939, %r936;
	setp.eq.s32 	%p155, %r9, 10;
	selp.b32 	%r942, %r941, %r940, %p155;
	add.s32 	%r943, %r941, %r937;
	setp.eq.s32 	%p156, %r9, 11;
	selp.b32 	%r944, %r943, %r942, %p156;
	setp.lt.u32 	%p157, %r7, 32;
	selp.b32 	%r945, 0, %r944, %p157;
	setp.eq.s32 	%p158, %r639, 0;
	sub.s32 	%r946, %r884, %r864;
	selp.b32 	%r947, 0, %r946, %p158;
	add.s32 	%r948, %r947, %r997;
	add.s32 	%r1012, %r948, %r945;
	add.s32 	%r949, %r938, %r997;
	add.s32 	%r37, %r949, %r943;
	setp.ne.s32 	%p159, %r7, 0;
	@%p159 bra 	$L__BB2_28;
	add.s64 	%rd55, %rd16, 256;
	mov.b32 	%r950, 101;
	// begin inline asm
	st.relaxed.gpu.v2.u32 [%rd55], {%r950, %r37};
	// end inline asm
	bra.uni 	$L__BB2_28;
$L__BB2_9:
	add.s32 	%r699, %r13, %r12;
	add.s32 	%r700, %r14, %r699;
	add.s32 	%r701, %r15, %r700;
	add.s32 	%r702, %r16, %r701;
	add.s32 	%r703, %r17, %r702;
	add.s32 	%r704, %r18, %r703;
	add.s32 	%r705, %r19, %r704;
	add.s32 	%r706, %r20, %r705;
	add.s32 	%r707, %r21, %r706;
	add.s32 	%r708, %r22, %r707;
	add.s32 	%r709, %r23, %r708;
	add.s32 	%r710, %r24, %r709;
	add.s32 	%r711, %r25, %r710;
	add.s32 	%r712, %r26, %r711;
	add.s32 	%r713, %r27, %r712;
	add.s32 	%r714, %r28, %r713;
	add.s32 	%r715, %r29, %r714;
	add.s32 	%r716, %r30, %r715;
	add.s32 	%r717, %r31, %r716;
	add.s32 	%r718, %r32, %r717;
	add.s32 	%r673, %r33, %r718;
	mov.b32 	%r671, 1;
	mov.b32 	%r696, 0;
	mov.b32 	%r698, -1;
	// begin inline asm
	{  .reg .s32 r0;  .reg .pred p;  shfl.sync.up.b32 r0|p, %r673, %r671, %r696, %r698;  @p add.s32 r0, r0, %r673;  mov.s32 %r669, r0;}
	// end inline asm
	mov.b32 	%r677, 2;
	// begin inline asm
	{  .reg .s32 r0;  .reg .pred p;  shfl.sync.up.b32 r0|p, %r669, %r677, %r696, %r698;  @p add.s32 r0, r0, %r669;  mov.s32 %r675, r0;}
	// end inline asm
	mov.b32 	%r683, 4;
	// begin inline asm
	{  .reg .s32 r0;  .reg .pred p;  shfl.sync.up.b32 r0|p, %r675, %r683, %r696, %r698;  @p add.s32 r0, r0, %r675;  mov.s32 %r681, r0;}
	// end inline asm
	mov.b32 	%r689, 8;
	// begin inline asm
	{  .reg .s32 r0;  .reg .pred p;  shfl.sync.up.b32 r0|p, %r681, %r689, %r696, %r698;  @p add.s32 r0, r0, %r681;  mov.s32 %r687, r0;}
	// end inline asm
	mov.b32 	%r695, 16;
	// begin inline asm
	{  .reg .s32 r0;  .reg .pred p;  shfl.sync.up.b32 r0|p, %r687, %r695, %r696, %r698;  @p add.s32 r0, r0, %r687;  mov.s32 %r693, r0;}
	// end inline asm
	setp.ne.s32 	%p105, %r639, 31;
	@%p105 bra 	$L__BB2_11;
	shl.b32 	%r719, %r9, 2;
	add.s32 	%r721, %r668, %r719;
	st.shared.u32 	[%r721+16], %r693;
$L__BB2_11:
	sub.s32 	%r722, %r693, %r673;
	bar.sync 	0;
	ld.shared.v4.u32 	{%r723, %r724, %r725, %r726}, [_ZZN3cub18CUB_300001_SM_10006detail4scan16DeviceScanKernelINS2_10policy_hubIiiijN4cuda3std3__44plusIvEEE10Policy1000EN6thrust24THRUST_300001_SM_1000_NS6detail15normal_iteratorINSD_10device_ptrIiEEEESI_NS0_13ScanTileStateIiLb1EEES9_NS1_10InputValueIiPiEEjiLb0EiEEvT0_T1_T2_iT3_T4_T5_E12temp_storage+16];
	add.s32 	%r727, %r724, %r723;
	setp.eq.s32 	%p106, %r9, 2;
	selp.b32 	%r728, %r727, %r723, %p106;
	add.s32 	%r729, %r727, %r725;
	setp.eq.s32 	%p107, %r9, 3;
	selp.b32 	%r730, %r729, %r728, %p107;
	add.s32 	%r731, %r729, %r726;
	setp.eq.s32 	%p108, %r9, 4;
	selp.b32 	%r732, %r731, %r730, %p108;
	ld.shared.v4.u32 	{%r733, %r734, %r735, %r736}, [_ZZN3cub18CUB_300001_SM_10006detail4scan16DeviceScanKernelINS2_10policy_hubIiiijN4cuda3std3__44plusIvEEE10Policy1000EN6thrust24THRUST_300001_SM_1000_NS6detail15normal_iteratorINSD_10device_ptrIiEEEESI_NS0_13ScanTileStateIiLb1EEES9_NS1_10InputValueIiPiEEjiLb0EiEEvT0_T1_T2_iT3_T4_T5_E12temp_storage+32];
	add.s32 	%r737, %r731, %r733;
	setp.eq.s32 	%p109, %r9, 5;
	selp.b32 	%r738, %r737, %r732, %p109;
	add.s32 	%r739, %r737, %r734;
	setp.eq.s32 	%p110, %r9, 6;
	selp.b32 	%r740, %r739, %r738, %p110;
	add.s32 	%r741, %r739, %r735;
	setp.eq.s32 	%p111, %r9, 7;
	selp.b32 	%r742, %r741, %r740, %p111;
	add.s32 	%r743, %r741, %r736;
	setp.eq.s32 	%p112, %r9, 8;
	selp.b32 	%r744, %r743, %r742, %p112;
	ld.shared.v4.u32 	{%r745, %r746, %r747, %r748}, [_ZZN3cub18CUB_300001_SM_10006detail4scan16DeviceScanKernelINS2_10policy_hubIiiijN4cuda3std3__44plusIvEEE10Policy1000EN6thrust24THRUST_300001_SM_1000_NS6detail15normal_iteratorINSD_10device_ptrIiEEEESI_NS0_13ScanTileStateIiLb1EEES9_NS1_10InputValueIiPiEEjiLb0EiEEvT0_T1_T2_iT3_T4_T5_E12temp_storage+48];
	add.s32 	%r749, %r743, %r745;
	setp.eq.s32 	%p113, %r9, 9;
	selp.b32 	%r750, %r749, %r744, %p113;
	add.s32 	%r751, %r749, %r746;
	setp.eq.s32 	%p114, %r9, 10;
	selp.b32 	%r752, %r751, %r750, %p114;
	add.s32 	%r753, %r751, %r747;
	setp.eq.s32 	%p115, %r9, 11;
	selp.b32 	%r754, %r753, %r752, %p115;
	add.s32 	%r40, %r753, %r748;
	setp.gt.u32 	%p116, %r7, 31;
	setp.lt.u32 	%p117, %r7, 32;
	setp.eq.s32 	%p118, %r639, 0;
	selp.b32 	%r755, 0, %r722, %p118;
	add.s32 	%r1011, %r754, %r755;
	selp.b32 	%r42, %r722, %r1011, %p117;
	@%p116 bra 	$L__BB2_27;
	setp.ne.s32 	%p119, %r7, 0;
	mul.wide.s32 	%rd44, %r998, 8;
	add.s64 	%rd6, %rd16, %rd44;
	@%p119 bra 	$L__BB2_14;
	st.shared.u32 	[_ZZN3cub18CUB_300001_SM_10006detail4scan16DeviceScanKernelINS2_10policy_hubIiiijN4cuda3std3__44plusIvEEE10Policy1000EN6thrust24THRUST_300001_SM_1000_NS6detail15normal_iteratorINSD_10device_ptrIiEEEESI_NS0_13ScanTileStateIiLb1EEES9_NS1_10InputValueIiPiEEjiLb0EiEEvT0_T1_T2_iT3_T4_T5_E12temp_storage+12], %r40;
	add.s64 	%rd45, %rd6, 256;
	mov.b32 	%r756, 100;
	// begin inline asm
	st.relaxed.gpu.v2.u32 [%rd45], {%r756, %r40};
	// end inline asm
$L__BB2_14:
	not.b32 	%r762, %r7;
	add.s32 	%r1006, %r998, %r762;
	mov.b32 	%r758, 830;
	// begin inline asm
	nanosleep.u32 %r758;
	// end inline asm
	mul.wide.s32 	%rd47, %r1006, 8;
	add.s64 	%rd48, %rd16, %rd47;
	add.s64 	%rd46, %rd48, 256;
	// begin inline asm
	ld.relaxed.gpu.v2.u32 {%r1008, %r1000}, [%rd46];
	// end inline asm
	mov.b32 	%r1001, 952;
$L__BB2_15:
	setp.eq.s32 	%p120, %r1008, 99;
	mov.b32 	%r763, -1;
	vote.sync.any.pred 	%p121, %p120, %r763;
	not.pred 	%p122, %p121;
	@%p122 bra 	$L__BB2_17;
	mul.lo.s32 	%r858, %r998, 16807;
	and.b32  	%r998, %r858, 2147483647;
	add.s32 	%r859, %r1001, 1;
	rem.u32 	%r855, %r998, %r859;
	// begin inline asm
	nanosleep.u32 %r855;
	// end inline asm
	shr.u32 	%r1001, %r1001, 1;
	// begin inline asm
	ld.relaxed.gpu.v2.u32 {%r1008, %r1000}, [%rd46];
	// end inline asm
	bra.uni 	$L__BB2_15;
$L__BB2_17:
	setp.eq.s32 	%p123, %r1008, 101;
	mov.b32 	%r790, -1;
	vote.sync.ballot.b32 	%r792, %p123, %r790;
	// begin inline asm
	mov.u32 %r765, %lanemask_ge;
	// end inline asm
	and.b32  	%r793, %r792, %r765;
	or.b32  	%r794, %r793, -2147483648;
	add.s32 	%r795, %r794, -1;
	not.b32 	%r796, %r794;
	and.b32  	%r797, %r796, %r795;
	popc.b32 	%r769, %r797;
	mov.b32 	%r768, 1;
	// begin inline asm
	shfl.sync.down.b32 %r766, %r1000, %r768, %r769, %r790;
	// end inline asm
	setp.lt.s32 	%p125, %r639, %r769;
	selp.b32 	%r798, %r766, 0, %p125;
	add.s32 	%r772, %r798, %r1000;
	mov.b32 	%r773, 2;
	// begin inline asm
	shfl.sync.down.b32 %r771, %r772, %r773, %r769, %r790;
	// end inline asm
	add.s32 	%r57, %r639, 2;
	setp.gt.s32 	%p126, %r57, %r769;
	selp.b32 	%r799, 0, %r771, %p126;
	add.s32 	%r777, %r772, %r799;
	mov.b32 	%r778, 4;
	// begin inline asm
	shfl.sync.down.b32 %r776, %r777, %r778, %r769, %r790;
	// end inline asm
	add.s32 	%r58, %r639, 4;
	setp.gt.s32 	%p127, %r58, %r769;
	selp.b32 	%r800, 0, %r776, %p127;
	add.s32 	%r782, %r777, %r800;
	mov.b32 	%r783, 8;
	// begin inline asm
	shfl.sync.down.b32 %r781, %r782, %r783, %r769, %r790;
	// end inline asm
	add.s32 	%r59, %r639, 8;
	setp.gt.s32 	%p128, %r59, %r769;
	selp.b32 	%r801, 0, %r781, %p128;
	add.s32 	%r787, %r782, %r801;
	mov.b32 	%r788, 16;
	// begin inline asm
	shfl.sync.down.b32 %r786, %r787, %r788, %r769, %r790;
	// end inline asm
	add.s32 	%r60, %r639, 16;
	setp.gt.s32 	%p129, %r60, %r769;
	selp.b32 	%r802, 0, %r786, %p129;
	add.s32 	%r1005, %r787, %r802;
	add.s64 	%rd8, %rd16, 256;
	mov.b32 	%r1002, 952;
$L__BB2_18:
	setp.ne.s32 	%p130, %r1008, 101;
	mov.b32 	%r803, -1;
	vote.sync.all.pred 	%p131, %p130, %r803;
	not.pred 	%p132, %p131;
	@%p132 bra 	$L__BB2_23;
	shr.u32 	%r1002, %r1002, 1;
	mul.wide.s32 	%rd51, %r1006, 8;
	add.s64 	%rd52, %rd8, %rd51;
	add.s64 	%rd50, %rd52, -256;
	// begin inline asm
	ld.relaxed.gpu.v2.u32 {%r1008, %r1009}, [%rd50];
	// end inline asm
	mov.u32 	%r1010, %r1002;
$L__BB2_20:
	setp.eq.s32 	%p136, %r1008, 99;
	mov.b32 	%r811, -1;
	vote.sync.any.pred 	%p137, %p136, %r811;
	not.pred 	%p138, %p137;
	@%p138 bra 	$L__BB2_22;
	mul.lo.s32 	%r853, %r998, 16807;
	and.b32  	%r998, %r853, 2147483647;
	add.s32 	%r854, %r1010, 1;
	rem.u32 	%r850, %r998, %r854;
	// begin inline asm
	nanosleep.u32 %r850;
	// end inline asm
	shr.u32 	%r1010, %r1010, 1;
	// begin inline asm
	ld.relaxed.gpu.v2.u32 {%r1008, %r1009}, [%rd50];
	// end inline asm
	bra.uni 	$L__BB2_20;
$L__BB2_22:
	setp.eq.s32 	%p139, %r1008, 101;
	mov.b32 	%r837, -1;
	vote.sync.ballot.b32 	%r838, %p139, %r837;
	and.b32  	%r839, %r838, %r765;
	or.b32  	%r840, %r839, -2147483648;
	add.s32 	%r841, %r840, -1;
	not.b32 	%r842, %r840;
	and.b32  	%r843, %r842, %r841;
	popc.b32 	%r816, %r843;
	mov.b32 	%r815, 1;
	// begin inline asm
	shfl.sync.down.b32 %r813, %r1009, %r815, %r816, %r837;
	// end inline asm
	setp.lt.s32 	%p141, %r639, %r816;
	selp.b32 	%r844, %r813, 0, %p141;
	add.s32 	%r819, %r844, %r1009;
	mov.b32 	%r820, 2;
	// begin inline asm
	shfl.sync.down.b32 %r818, %r819, %r820, %r816, %r837;
	// end inline asm
	setp.gt.s32 	%p142, %r57, %r816;
	selp.b32 	%r845, 0, %r818, %p142;
	add.s32 	%r824, %r819, %r845;
	mov.b32 	%r825, 4;
	// begin inline asm
	shfl.sync.down.b32 %r823, %r824, %r825, %r816, %r837;
	// end inline asm
	setp.gt.s32 	%p143, %r58, %r816;
	selp.b32 	%r846, 0, %r823, %p143;
	add.s32 	%r829, %r824, %r846;
	mov.b32 	%r830, 8;
	// begin inline asm
	shfl.sync.down.b32 %r828, %r829, %r830, %r816, %r837;
	// end inline asm
	setp.gt.s32 	%p144, %r59, %r816;
	selp.b32 	%r847, 0, %r828, %p144;
	add.s32 	%r834, %r829, %r847;
	mov.b32 	%r835, 16;
	// begin inline asm
	shfl.sync.down.b32 %r833, %r834, %r835, %r816, %r837;
	// end inline asm
	setp.gt.s32 	%p145, %r60, %r816;
	selp.b32 	%r848, 0, %r833, %p145;
	add.s32 	%r849, %r848, %r1005;
	add.s32 	%r1005, %r849, %r834;
	add.s32 	%r1006, %r1006, -32;
	bra.uni 	$L__BB2_18;
$L__BB2_23:
	@%p119 bra 	$L__BB2_25;
	add.s32 	%r806, %r1005, %r40;
	add.s64 	%rd49, %rd6, 256;
	mov.b32 	%r805, 101;
	// begin inline asm
	st.relaxed.gpu.v2.u32 [%rd49], {%r805, %r806};
	// end inline asm
	st.shared.u32 	[_ZZN3cub18CUB_300001_SM_10006detail4scan16DeviceScanKernelINS2_10policy_hubIiiijN4cuda3std3__44plusIvEEE10Policy1000EN6thrust24THRUST_300001_SM_1000_NS6detail15normal_iteratorINSD_10device_ptrIiEEEESI_NS0_13ScanTileStateIiLb1EEES9_NS1_10InputValueIiPiEEjiLb0EiEEvT0_T1_T2_iT3_T4_T5_E12temp_storage+4], %r1005;
	st.shared.u32 	[_ZZN3cub18CUB_300001_SM_10006detail4scan16DeviceScanKernelINS2_10policy_hubIiiijN4cuda3std3__44plusIvEEE10Policy1000EN6thrust24THRUST_300001_SM_1000_NS6detail15normal_iteratorINSD_10device_ptrIiEEEESI_NS0_13ScanTileStateIiLb1EEES9_NS1_10InputValueIiPiEEjiLb0EiEEvT0_T1_T2_iT3_T4_T5_E12temp_storage+8], %r806;
$L__BB2_25:
	setp.ne.s32 	%p134, %r639, 0;
	mov.u32 	%r1011, %r42;
	@%p134 bra 	$L__BB2_27;
	st.shared.u32 	[_ZZN3cub18CUB_300001_SM_10006detail4scan16DeviceScanKernelINS2_10policy_hubIiiijN4cuda3std3__44plusIvEEE10Policy1000EN6thrust24THRUST_300001_SM_1000_NS6detail15normal_iteratorINSD_10device_ptrIiEEEESI_NS0_13ScanTileStateIiLb1EEES9_NS1_10InputValueIiPiEEjiLb0EiEEvT0_T1_T2_iT3_T4_T5_E12temp_storage+76], %r1005;
	mov.u32 	%r1011, %r1005;
$L__BB2_27:
	bar.sync 	0;
	setp.eq.s32 	%p135, %r7, 0;
	ld.shared.u32 	%r807, [_ZZN3cub18CUB_300001_SM_10006detail4scan16DeviceScanKernelINS2_10policy_hubIiiijN4cuda3std3__44plusIvEEE10Policy1000EN6thrust24THRUST_300001_SM_1000_NS6detail15normal_iteratorINSD_10device_ptrIiEEEESI_NS0_13ScanTileStateIiLb1EEES9_NS1_10InputValueIiPiEEjiLb0EiEEvT0_T1_T2_iT3_T4_T5_E12temp_storage+76];
	selp.b32 	%r808, 0, %r807, %p135;
	add.s32 	%r1012, %r808, %r1011;
$L__BB2_28:
	add.s32 	%r952, %r1012, %r12;
	add.s32 	%r953, %r13, %r952;
	add.s32 	%r954, %r14, %r953;
	add.s32 	%r955, %r15, %r954;
	add.s32 	%r956, %r16, %r955;
	add.s32 	%r957, %r17, %r956;
	add.s32 	%r958, %r18, %r957;
	add.s32 	%r959, %r19, %r958;
	add.s32 	%r960, %r20, %r959;
	add.s32 	%r961, %r21, %r960;
	add.s32 	%r962, %r22, %r961;
	add.s32 	%r963, %r23, %r962;
	add.s32 	%r964, %r24, %r963;
	add.s32 	%r965, %r25, %r964;
	add.s32 	%r966, %r26, %r965;
	add.s32 	%r967, %r27, %r966;
	add.s32 	%r968, %r28, %r967;
	add.s32 	%r969, %r29, %r968;
	add.s32 	%r970, %r30, %r969;
	add.s32 	%r971, %r31, %r970;
	add.s32 	%r972, %r32, %r971;
	bar.sync 	0;
	st.shared.v2.u32 	[%r11], {%r1012, %r952};
	st.shared.v2.u32 	[%r11+8], {%r953, %r954};
	st.shared.v2.u32 	[%r11+16], {%r955, %r956};
	st.shared.v2.u32 	[%r11+24], {%r957, %r958};
	st.shared.v2.u32 	[%r11+32], {%r959, %r960};
	st.shared.v2.u32 	[%r11+40], {%r961, %r962};
	st.shared.v2.u32 	[%r11+48], {%r963, %r964};
	st.shared.v2.u32 	[%r11+56], {%r965, %r966};
	st.shared.v2.u32 	[%r11+64], {%r967, %r968};
	st.shared.v2.u32 	[%r11+72], {%r969, %r970};
	st.shared.v2.u32 	[%r11+80], {%r971, %r972};
	bar.warp.sync 	-1;
	ld.shared.u32 	%r973, [%r10];
	ld.shared.u32 	%r974, [%r10+128];
	ld.shared.u32 	%r975, [%r10+256];
	ld.shared.u32 	%r976, [%r10+384];
	ld.shared.u32 	%r977, [%r10+512];
	ld.shared.u32 	%r978, [%r10+640];
	ld.shared.u32 	%r979, [%r10+768];
	ld.shared.u32 	%r980, [%r10+896];
	ld.shared.u32 	%r981, [%r10+1024];
	ld.shared.u32 	%r982, [%r10+1152];
	ld.shared.u32 	%r983, [%r10+1280];
	ld.shared.u32 	%r984, [%r10+1408];
	ld.shared.u32 	%r985, [%r10+1536];
	ld.shared.u32 	%r986, [%r10+1664];
	ld.shared.u32 	%r987, [%r10+1792];
	ld.shared.u32 	%r988, [%r10+1920];
	ld.shared.u32 	%r989, [%r10+2048];
	ld.shared.u32 	%r990, [%r10+2176];
	ld.shared.u32 	%r991, [%r10+2304];
	ld.shared.u32 	%r992, [%r10+2432];
	ld.shared.u32 	%r993, [%r10+2560];
	ld.shared.u32 	%r994, [%r10+2688];
	add.s64 	%rd57, %rd4, %rd42;
	st.global.u32 	[%rd57], %r973;
	st.global.u32 	[%rd57+128], %r974;
	st.global.u32 	[%rd57+256], %r975;
	st.global.u32 	[%rd57+384], %r976;
	st.global.u32 	[%rd57+512], %r977;
	st.global.u32 	[%rd57+640], %r978;
	st.global.u32 	[%rd57+768], %r979;
	st.global.u32 	[%rd57+896], %r980;
	st.global.u32 	[%rd57+1024], %r981;
	st.global.u32 	[%rd57+1152], %r982;
	st.global.u32 	[%rd57+1280], %r983;
	st.global.u32 	[%rd57+1408], %r984;
	st.global.u32 	[%rd57+1536], %r985;
	st.global.u32 	[%rd57+1664], %r986;
	st.global.u32 	[%rd57+1792], %r987;
	st.global.u32 	[%rd57+1920], %r988;
	st.global.u32 	[%rd57+2048], %r989;
	st.global.u32 	[%rd57+2176], %r990;
	st.global.u32 	[%rd57+2304], %r991;
	st.global.u32 	[%rd57+2432], %r992;
	st.global.u32 	[%rd57+2560], %r993;
	st.global.u32 	[%rd57+2688], %r994;
	bra.uni 	$L__BB2_143;
$L__BB2_29:
	setp.eq.s32 	%p3, %r6, 0;
	@%p3 bra 	$L__BB2_143;
	mul.wide.u32 	%rd18, %r5, 4;
	add.s64 	%rd19, %rd3, %rd18;
	mov.u32 	%r85, %tid.x;
	ld.global.u32 	%r1034, [%rd19];
	and.b32  	%r242, %r85, 31;
	and.b32  	%r243, %r85, 992;
	mul.lo.s32 	%r244, %r243, 22;
	or.b32  	%r87, %r244, %r242;
	setp.ge.u32 	%p4, %r87, %r6;
	shl.b32 	%r245, %r87, 2;
	cvt.u64.u32 	%rd20, %r245;
	add.s64 	%rd10, %rd19, %rd20;
	mov.u32 	%r1013, %r1034;
	@%p4 bra 	$L__BB2_32;
	ld.global.u32 	%r1013, [%rd10];
$L__BB2_32:
	add.s32 	%r90, %r87, 32;
	setp.ge.u32 	%p5, %r90, %r6;
	mov.u32 	%r1014, %r1034;
	@%p5 bra 	$L__BB2_34;
	ld.global.u32 	%r1014, [%rd10+128];
$L__BB2_34:
	add.s32 	%r93, %r87, 64;
	setp.ge.u32 	%p6, %r93, %r6;
	mov.u32 	%r1015, %r1034;
	@%p6 bra 	$L__BB2_36;
	ld.global.u32 	%r1015, [%rd10+256];
$L__BB2_36:
	add.s32 	%r96, %r87, 96;
	setp.ge.u32 	%p7, %r96, %r6;
	mov.u32 	%r1016, %r1034;
	@%p7 bra 	$L__BB2_38;
	ld.global.u32 	%r1016, [%rd10+384];
$L__BB2_38:
	add.s32 	%r246, %r87, 128;
	setp.ge.u32 	%p8, %r246, %r6;
	mov.u32 	%r1017, %r1034;
	@%p8 bra 	$L__BB2_40;
	ld.global.u32 	%r1017, [%rd10+512];
$L__BB2_40:
	add.s32 	%r247, %r87, 160;
	setp.ge.u32 	%p9, %r247, %r6;
	mov.u32 	%r1018, %r1034;
	@%p9 bra 	$L__BB2_42;
	ld.global.u32 	%r1018, [%rd10+640];
$L__BB2_42:
	add.s32 	%r248, %r87, 192;
	setp.ge.u32 	%p10, %r248, %r6;
	mov.u32 	%r1019, %r1034;
	@%p10 bra 	$L__BB2_44;
	ld.global.u32 	%r1019, [%rd10+768];
$L__BB2_44:
	add.s32 	%r249, %r87, 224;
	setp.ge.u32 	%p11, %r249, %r6;
	mov.u32 	%r1020, %r1034;
	@%p11 bra 	$L__BB2_46;
	ld.global.u32 	%r1020, [%rd10+896];
$L__BB2_46:
	add.s32 	%r250, %r87, 256;
	setp.ge.u32 	%p12, %r250, %r6;
	mov.u32 	%r1021, %r1034;
	@%p12 bra 	$L__BB2_48;
	ld.global.u32 	%r1021, [%rd10+1024];
$L__BB2_48:
	add.s32 	%r251, %r87, 288;
	setp.ge.u32 	%p13, %r251, %r6;
	mov.u32 	%r1022, %r1034;
	@%p13 bra 	$L__BB2_50;
	ld.global.u32 	%r1022, [%rd10+1152];
$L__BB2_50:
	add.s32 	%r111, %r87, 320;
	setp.ge.u32 	%p14, %r111, %r6;
	mov.u32 	%r1023, %r1034;
	@%p14 bra 	$L__BB2_52;
	ld.global.u32 	%r1023, [%rd10+1280];
$L__BB2_52:
	add.s32 	%r114, %r87, 352;
	setp.ge.u32 	%p15, %r114, %r6;
	mov.u32 	%r1024, %r1034;
	@%p15 bra 	$L__BB2_54;
	ld.global.u32 	%r1024, [%rd10+1408];
$L__BB2_54:
	add.s32 	%r117, %r87, 384;
	setp.ge.u32 	%p16, %r117, %r6;
	mov.u32 	%r1025, %r1034;
	@%p16 bra 	$L__BB2_56;
	ld.global.u32 	%r1025, [%rd10+1536];
$L__BB2_56:
	add.s32 	%r120, %r87, 416;
	setp.ge.u32 	%p17, %r120, %r6;
	mov.u32 	%r1026, %r1034;
	@%p17 bra 	$L__BB2_58;
	ld.global.u32 	%r1026, [%rd10+1664];
$L__BB2_58:
	add.s32 	%r252, %r87, 448;
	setp.ge.u32 	%p18, %r252, %r6;
	mov.u32 	%r1027, %r1034;
	@%p18 bra 	$L__BB2_60;
	ld.global.u32 	%r1027, [%rd10+1792];
$L__BB2_60:
	add.s32 	%r253, %r87, 480;
	setp.ge.u32 	%p19, %r253, %r6;
	mov.u32 	%r1028, %r1034;
	@%p19 bra 	$L__BB2_62;
	ld.global.u32 	%r1028, [%rd10+1920];
$L__BB2_62:
	add.s32 	%r254, %r87, 512;
	setp.ge.u32 	%p20, %r254, %r6;
	mov.u32 	%r1029, %r1034;
	@%p20 bra 	$L__BB2_64;
	ld.global.u32 	%r1029, [%rd10+2048];
$L__BB2_64:
	add.s32 	%r129, %r87, 544;
	setp.ge.u32 	%p21, %r129, %r6;
	mov.u32 	%r1030, %r1034;
	@%p21 bra 	$L__BB2_66;
	ld.global.u32 	%r1030, [%rd10+2176];
$L__BB2_66:
	add.s32 	%r132, %r87, 576;
	setp.ge.u32 	%p22, %r132, %r6;
	mov.u32 	%r1031, %r1034;
	@%p22 bra 	$L__BB2_68;
	ld.global.u32 	%r1031, [%rd10+2304];
$L__BB2_68:
	add.s32 	%r255, %r87, 608;
	setp.ge.u32 	%p23, %r255, %r6;
	mov.u32 	%r1032, %r1034;
	@%p23 bra 	$L__BB2_70;
	ld.global.u32 	%r1032, [%rd10+2432];
$L__BB2_70:
	add.s32 	%r256, %r87, 640;
	setp.ge.u32 	%p24, %r256, %r6;
	mov.u32 	%r1033, %r1034;
	@%p24 bra 	$L__BB2_72;
	ld.global.u32 	%r1033, [%rd10+2560];
$L__BB2_72:
	add.s32 	%r139, %r87, 672;
	setp.ge.u32 	%p25, %r139, %r6;
	@%p25 bra 	$L__BB2_74;
	ld.global.u32 	%r1034, [%rd10+2688];
$L__BB2_74:
	// begin inline asm
	mov.u32 %r257, %laneid;
	// end inline asm
	shr.u32 	%r143, %r85, 5;
	mad.lo.s32 	%r258, %r143, 704, %r257;
	shl.b32 	%r259, %r258, 2;
	mov.u32 	%r260, _ZZN3cub18CUB_300001_SM_10006detail4scan16DeviceScanKernelINS2_10policy_hubIiiijN4cuda3std3__44plusIvEEE10Policy1000EN6thrust24THRUST_300001_SM_1000_NS6detail15normal_iteratorINSD_10device_ptrIiEEEESI_NS0_13ScanTileStateIiLb1EEES9_NS1_10InputValueIiPiEEjiLb0EiEEvT0_T1_T2_iT3_T4_T5_E12temp_storage;
	add.s32 	%r144, %r260, %r259;
	st.shared.u32 	[%r144], %r1013;
	st.shared.u32 	[%r144+128], %r1014;
	st.shared.u32 	[%r144+256], %r1015;
	st.shared.u32 	[%r144+384], %r1016;
	st.shared.u32 	[%r144+512], %r1017;
	st.shared.u32 	[%r144+640], %r1018;
	st.shared.u32 	[%r144+768], %r1019;
	st.shared.u32 	[%r144+896], %r1020;
	st.shared.u32 	[%r144+1024], %r1021;
	st.shared.u32 	[%r144+1152], %r1022;
	st.shared.u32 	[%r144+1280], %r1023;
	st.shared.u32 	[%r144+1408], %r1024;
	st.shared.u32 	[%r144+1536], %r1025;
	st.shared.u32 	[%r144+1664], %r1026;
	st.shared.u32 	[%r144+1792], %r1027;
	st.shared.u32 	[%r144+1920], %r1028;
	st.shared.u32 	[%r144+2048], %r1029;
	st.shared.u32 	[%r144+2176], %r1030;
	st.shared.u32 	[%r144+2304], %r1031;
	st.shared.u32 	[%r144+2432], %r1032;
	st.shared.u32 	[%r144+2560], %r1033;
	st.shared.u32 	[%r144+2688], %r1034;
	bar.warp.sync 	-1;
	mad.lo.s32 	%r145, %r257, 84, %r144;
	ld.shared.v2.u32 	{%r146, %r147}, [%r145];
	ld.shared.v2.u32 	{%r148, %r149}, [%r145+8];
	ld.shared.v2.u32 	{%r150, %r151}, [%r145+16];
	ld.shared.v2.u32 	{%r152, %r153}, [%r145+24];
	ld.shared.v2.u32 	{%r154, %r155}, [%r145+32];
	ld.shared.v2.u32 	{%r156, %r157}, [%r145+40];
	ld.shared.v2.u32 	{%r158, %r159}, [%r145+48];
	ld.shared.v2.u32 	{%r160, %r161}, [%r145+56];
	ld.shared.v2.u32 	{%r162, %r163}, [%r145+64];
	ld.shared.v2.u32 	{%r164, %r165}, [%r145+72];
	ld.shared.v2.u32 	{%r166, %r167}, [%r145+80];
	bar.sync 	0;
	setp.ne.s32 	%p26, %r998, 0;
	@%p26 bra 	$L__BB2_78;
	add.s32 	%r490, %r147, %r146;
	add.s32 	%r491, %r148, %r490;
	add.s32 	%r492, %r149, %r491;
	add.s32 	%r493, %r150, %r492;
	add.s32 	%r494, %r151, %r493;
	add.s32 	%r495, %r152, %r494;
	add.s32 	%r496, %r153, %r495;
	add.s32 	%r497, %r154, %r496;
	add.s32 	%r498, %r155, %r497;
	add.s32 	%r499, %r156, %r498;
	add.s32 	%r500, %r157, %r499;
	add.s32 	%r501, %r158, %r500;
	add.s32 	%r502, %r159, %r501;
	add.s32 	%r503, %r160, %r502;
	add.s32 	%r504, %r161, %r503;
	add.s32 	%r505, %r162, %r504;
	add.s32 	%r506, %r163, %r505;
	add.s32 	%r507, %r164, %r506;
	add.s32 	%r508, %r165, %r507;
	add.s32 	%r509, %r166, %r508;
	add.s32 	%r464, %r167, %r509;
	mov.b32 	%r462, 1;
	mov.b32 	%r487, 0;
	mov.b32 	%r489, -1;
	// begin inline asm
	{  .reg .s32 r0;  .reg .pred p;  shfl.sync.up.b32 r0|p, %r464, %r462, %r487, %r489;  @p add.s32 r0, r0, %r464;  mov.s32 %r460, r0;}
	// end inline asm
	mov.b32 	%r468, 2;
	// begin inline asm
	{  .reg .s32 r0;  .reg .pred p;  shfl.sync.up.b32 r0|p, %r460, %r468, %r487, %r489;  @p add.s32 r0, r0, %r460;  mov.s32 %r466, r0;}
	// end inline asm
	mov.b32 	%r474, 4;
	// begin inline asm
	{  .reg .s32 r0;  .reg .pred p;  shfl.sync.up.b32 r0|p, %r466, %r474, %r487, %r489;  @p add.s32 r0, r0, %r466;  mov.s32 %r472, r0;}
	// end inline asm
	mov.b32 	%r480, 8;
	// begin inline asm
	{  .reg .s32 r0;  .reg .pred p;  shfl.sync.up.b32 r0|p, %r472, %r480, %r487, %r489;  @p add.s32 r0, r0, %r472;  mov.s32 %r478, r0;}
	// end inline asm
	mov.b32 	%r486, 16;
	// begin inline asm
	{  .reg .s32 r0;  .reg .pred p;  shfl.sync.up.b32 r0|p, %r478, %r486, %r487, %r489;  @p add.s32 r0, r0, %r478;  mov.s32 %r484, r0;}
	// end inline asm
	setp.ne.s32 	%p68, %r257, 31;
	@%p68 bra 	$L__BB2_77;
	shl.b32 	%r510, %r143, 2;
	mov.u32 	%r511, _ZZN3cub18CUB_300001_SM_10006detail4scan16DeviceScanKernelINS2_10policy_hubIiiijN4cuda3std3__44plusIvEEE10Policy1000EN6thrust24THRUST_300001_SM_1000_NS6detail15normal_iteratorINSD_10device_ptrIiEEEESI_NS0_13ScanTileStateIiLb1EEES9_NS1_10InputValueIiPiEEjiLb0EiEEvT0_T1_T2_iT3_T4_T5_E12temp_storage;
	add.s32 	%r512, %r511, %r510;
	st.shared.u32 	[%r512+16], %r484;
$L__BB2_77:
	bar.sync 	0;
	ld.shared.v4.u32 	{%r513, %r514, %r515, %r516}, [_ZZN3cub18CUB_300001_SM_10006detail4scan16DeviceScanKernelINS2_10policy_hubIiiijN4cuda3std3__44plusIvEEE10Policy1000EN6thrust24THRUST_300001_SM_1000_NS6detail15normal_iteratorINSD_10device_ptrIiEEEESI_NS0_13ScanTileStateIiLb1EEES9_NS1_10InputValueIiPiEEjiLb0EiEEvT0_T1_T2_iT3_T4_T5_E12temp_storage+16];
	add.s32 	%r517, %r514, %r513;
	setp.eq.s32 	%p69, %r143, 2;
	selp.b32 	%r518, %r517, %r513, %p69;
	add.s32 	%r519, %r517, %r515;
	setp.eq.s32 	%p70, %r143, 3;
	selp.b32 	%r520, %r519, %r518, %p70;
	add.s32 	%r521, %r519, %r516;
	setp.eq.s32 	%p71, %r143, 4;
	selp.b32 	%r522, %r521, %r520, %p71;
	ld.shared.v4.u32 	{%r523, %r524, %r525, %r526}, [_ZZN3cub18CUB_300001_SM_10006detail4scan16DeviceScanKernelINS2_10policy_hubIiiijN4cuda3std3__44plusIvEEE10Policy1000EN6thrust24THRUST_300001_SM_1000_NS6detail15normal_iteratorINSD_10device_ptrIiEEEESI_NS0_13ScanTileStateIiLb1EEES9_NS1_10InputValueIiPiEEjiLb0EiEEvT0_T1_T2_iT3_T4_T5_E12temp_storage+32];
	add.s32 	%r527, %r521, %r523;
	setp.eq.s32 	%p72, %r143, 5;
	selp.b32 	%r528, %r527, %r522, %p72;
	add.s32 	%r529, %r527, %r524;
	setp.eq.s32 	%p73, %r143, 6;
	selp.b32 	%r530, %r529, %r528, %p73;
	add.s32 	%r531, %r529, %r525;
	setp.eq.s32 	%p74, %r143, 7;
	selp.b32 	%r532, %r531, %r530, %p74;
	add.s32 	%r533, %r531, %r526;
	setp.eq.s32 	%p75, %r143, 8;
	selp.b32 	%r534, %r533, %r532, %p75;
	.pragma "used_bytes_mask 4095";
	ld.shared.v4.u32 	{%r535, %r536, %r537, %r538}, [_ZZN3cub18CUB_300001_SM_10006detail4scan16DeviceScanKernelINS2_10policy_hubIiiijN4cuda3std3__44plusIvEEE10Policy1000EN6thrust24THRUST_300001_SM_1000_NS6detail15normal_iteratorINSD_10device_ptrIiEEEESI_NS0_13ScanTileStateIiLb1EEES9_NS1_10InputValueIiPiEEjiLb0EiEEvT0_T1_T2_iT3_T4_T5_E12temp_storage+48];
	add.s32 	%r539, %r533, %r535;
	setp.eq.s32 	%p76, %r143, 9;
	selp.b32 	%r540, %r539, %r534, %p76;
	add.s32 	%r541, %r539, %r536;
	setp.eq.s32 	%p77, %r143, 10;
	selp.b32 	%r542, %r541, %r540, %p77;
	add.s32 	%r543, %r541, %r537;
	setp.eq.s32 	%p78, %r143, 11;
	selp.b32 	%r544, %r543, %r542, %p78;
	setp.lt.u32 	%p79, %r85, 32;
	selp.b32 	%r545, 0, %r544, %p79;
	setp.eq.s32 	%p80, %r257, 0;
	sub.s32 	%r546, %r484, %r464;
	selp.b32 	%r547, 0, %r546, %p80;
	add.s32 	%r548, %r547, %r997;
	add.s32 	%r1049, %r548, %r545;
	bra.uni 	$L__BB2_97;
$L__BB2_78:
	add.s32 	%r291, %r147, %r146;
	add.s32 	%r292, %r148, %r291;
	add.s32 	%r293, %r149, %r292;
	add.s32 	%r294, %r150, %r293;
	add.s32 	%r295, %r151, %r294;
	add.s32 	%r296, %r152, %r295;
	add.s32 	%r297, %r153, %r296;
	add.s32 	%r298, %r154, %r297;
	add.s32 	%r299, %r155, %r298;
	add.s32 	%r300, %r156, %r299;
	add.s32 	%r301, %r157, %r300;
	add.s32 	%r302, %r158, %r301;
	add.s32 	%r303, %r159, %r302;
	add.s32 	%r304, %r160, %r303;
	add.s32 	%r305, %r161, %r304;
	add.s32 	%r306, %r162, %r305;
	add.s32 	%r307, %r163, %r306;
	add.s32 	%r308, %r164, %r307;
	add.s32 	%r309, %r165, %r308;
	add.s32 	%r310, %r166, %r309;
	add.s32 	%r265, %r167, %r310;
	mov.b32 	%r263, 1;
	mov.b32 	%r288, 0;
	mov.b32 	%r290, -1;
	// begin inline asm
	{  .reg .s32 r0;  .reg .pred p;  shfl.sync.up.b32 r0|p, %r265, %r263, %r288, %r290;  @p add.s32 r0, r0, %r265;  mov.s32 %r261, r0;}
	// end inline asm
	mov.b32 	%r269, 2;
	// begin inline asm
	{  .reg .s32 r0;  .reg .pred p;  shfl.sync.up.b32 r0|p, %r261, %r269, %r288, %r290;  @p add.s32 r0, r0, %r261;  mov.s32 %r267, r0;}
	// end inline asm
	mov.b32 	%r275, 4;
	// begin inline asm
	{  .reg .s32 r0;  .reg .pred p;  shfl.sync.up.b32 r0|p, %r267, %r275, %r288, %r290;  @p add.s32 r0, r0, %r267;  mov.s32 %r273, r0;}
	// end inline asm
	mov.b32 	%r281, 8;
	// begin inline asm
	{  .reg .s32 r0;  .reg .pred p;  shfl.sync.up.b32 r0|p, %r273, %r281, %r288, %r290;  @p add.s32 r0, r0, %r273;  mov.s32 %r279, r0;}
	// end inline asm
	mov.b32 	%r287, 16;
	// begin inline asm
	{  .reg .s32 r0;  .reg .pred p;  shfl.sync.up.b32 r0|p, %r279, %r287, %r288, %r290;  @p add.s32 r0, r0, %r279;  mov.s32 %r285, r0;}
	// end inline asm
	setp.ne.s32 	%p27, %r257, 31;
	@%p27 bra 	$L__BB2_80;
	shl.b32 	%r311, %r143, 2;
	mov.u32 	%r312, _ZZN3cub18CUB_300001_SM_10006detail4scan16DeviceScanKernelINS2_10policy_hubIiiijN4cuda3std3__44plusIvEEE10Policy1000EN6thrust24THRUST_300001_SM_1000_NS6detail15normal_iteratorINSD_10device_ptrIiEEEESI_NS0_13ScanTileStateIiLb1EEES9_NS1_10InputValueIiPiEEjiLb0EiEEvT0_T1_T2_iT3_T4_T5_E12temp_storage;
	add.s32 	%r313, %r312, %r311;
	st.shared.u32 	[%r313+16], %r285;
$L__BB2_80:
	sub.s32 	%r314, %r285, %r265;
	bar.sync 	0;
	ld.shared.v4.u32 	{%r315, %r316, %r317, %r318}, [_ZZN3cub18CUB_300001_SM_10006detail4scan16DeviceScanKernelINS2_10policy_hubIiiijN4cuda3std3__44plusIvEEE10Policy1000EN6thrust24THRUST_300001_SM_1000_NS6detail15normal_iteratorINSD_10device_ptrIiEEEESI_NS0_13ScanTileStateIiLb1EEES9_NS1_10InputValueIiPiEEjiLb0EiEEvT0_T1_T2_iT3_T4_T5_E12temp_storage+16];
	add.s32 	%r319, %r316, %r315;
	setp.eq.s32 	%p28, %r143, 2;
	selp.b32 	%r320, %r319, %r315, %p28;
	add.s32 	%r321, %r319, %r317;
	setp.eq.s32 	%p29, %r143, 3;
	selp.b32 	%r322, %r321, %r320, %p29;
	add.s32 	%r323, %r321, %r318;
	setp.eq.s32 	%p30, %r143, 4;
	selp.b32 	%r324, %r323, %r322, %p30;
	ld.shared.v4.u32 	{%r325, %r326, %r327, %r328}, [_ZZN3cub18CUB_300001_SM_10006detail4scan16DeviceScanKernelINS2_10policy_hubIiiijN4cuda3std3__44plusIvEEE10Policy1000EN6thrust24THRUST_300001_SM_1000_NS6detail15normal_iteratorINSD_10device_ptrIiEEEESI_NS0_13ScanTileStateIiLb1EEES9_NS1_10InputValueIiPiEEjiLb0EiEEvT0_T1_T2_iT3_T4_T5_E12temp_storage+32];
	add.s32 	%r329, %r323, %r325;
	setp.eq.s32 	%p31, %r143, 5;
	selp.b32 	%r330, %r329, %r324, %p31;
	add.s32 	%r331, %r329, %r326;
	setp.eq.s32 	%p32, %r143, 6;
	selp.b32 	%r332, %r331, %r330, %p32;
	add.s32 	%r333, %r331, %r327;
	setp.eq.s32 	%p33, %r143, 7;
	selp.b32 	%r334, %r333, %r332, %p33;
	add.s32 	%r335, %r333, %r328;
	setp.eq.s32 	%p34, %r143, 8;
	selp.b32 	%r336, %r335, %r334, %p34;
	ld.shared.v4.u32 	{%r337, %r338, %r339, %r340}, [_ZZN3cub18CUB_300001_SM_10006detail4scan16DeviceScanKernelINS2_10policy_hubIiiijN4cuda3std3__44plusIvEEE10Policy1000EN6thrust24THRUST_300001_SM_1000_NS6detail15normal_iteratorINSD_10device_ptrIiEEEESI_NS0_13ScanTileStateIiLb1EEES9_NS1_10InputValueIiPiEEjiLb0EiEEvT0_T1_T2_iT3_T4_T5_E12temp_storage+48];
	add.s32 	%r341, %r335, %r337;
	setp.eq.s32 	%p35, %r143, 9;
	selp.b32 	%r342, %r341, %r336, %p35;
	add.s32 	%r343, %r341, %r338;
	setp.eq.s32 	%p36, %r143, 10;
	selp.b32 	%r344, %r343, %r342, %p36;
	add.s32 	%r345, %r343, %r339;
	setp.eq.s32 	%p37, %r143, 11;
	selp.b32 	%r346, %r345, %r344, %p37;
	add.s32 	%r173, %r345, %r340;
	setp.gt.u32 	%p38, %r85, 31;
	setp.lt.u32 	%p39, %r85, 32;
	setp.eq.s32 	%p40, %r257, 0;
	selp.b32 	%r347, 0, %r314, %p40;
	add.s32 	%r1048, %r346, %r347;
	selp.b32 	%r175, %r314, %r1048, %p39;
	@%p38 bra 	$L__BB2_96;
	setp.ne.s32 	%p41, %r85, 0;
	mul.wide.s32 	%rd21, %r998, 8;
	add.s64 	%rd11, %rd16, %rd21;
	@%p41 bra 	$L__BB2_83;
	st.shared.u32 	[_ZZN3cub18CUB_300001_SM_10006detail4scan16DeviceScanKernelINS2_10policy_hubIiiijN4cuda3std3__44plusIvEEE10Policy1000EN6thrust24THRUST_300001_SM_1000_NS6detail15normal_iteratorINSD_10device_ptrIiEEEESI_NS0_13ScanTileStateIiLb1EEES9_NS1_10InputValueIiPiEEjiLb0EiEEvT0_T1_T2_iT3_T4_T5_E12temp_storage+12], %r173;
	add.s64 	%rd22, %rd11, 256;
	mov.b32 	%r348, 100;
	// begin inline asm
	st.relaxed.gpu.v2.u32 [%rd22], {%r348, %r173};
	// end inline asm
$L__BB2_83:
	not.b32 	%r354, %r85;
	add.s32 	%r1043, %r998, %r354;
	mov.b32 	%r350, 830;
	// begin inline asm
	nanosleep.u32 %r350;
	// end inline asm
	mul.wide.s32 	%rd24, %r1043, 8;
	add.s64 	%rd25, %rd16, %rd24;
	add.s64 	%rd23, %rd25, 256;
	// begin inline asm
	ld.relaxed.gpu.v2.u32 {%r1045, %r1037}, [%rd23];
	// end inline asm
	mov.b32 	%r1038, 952;
$L__BB2_84:
	setp.eq.s32 	%p42, %r1045, 99;
	mov.b32 	%r355, -1;
	vote.sync.any.pred 	%p43, %p42, %r355;
	not.pred 	%p44, %p43;
	@%p44 bra 	$L__BB2_86;
	mul.lo.s32 	%r458, %r998, 16807;
	and.b32  	%r998, %r458, 2147483647;
	add.s32 	%r459, %r1038, 1;
	rem.u32 	%r455, %r998, %r459;
	// begin inline asm
	nanosleep.u32 %r455;
	// end inline asm
	shr.u32 	%r1038, %r1038, 1;
	// begin inline asm
	ld.relaxed.gpu.v2.u32 {%r1045, %r1037}, [%rd23];
	// end inline asm
	bra.uni 	$L__BB2_84;
$L__BB2_86:
	setp.eq.s32 	%p45, %r1045, 101;
	mov.b32 	%r382, -1;
	vote.sync.ballot.b32 	%r384, %p45, %r382;
	// begin inline asm
	mov.u32 %r357, %lanemask_ge;
	// end inline asm
	and.b32  	%r385, %r384, %r357;
	or.b32  	%r386, %r385, -2147483648;
	add.s32 	%r387, %r386, -1;
	not.b32 	%r388, %r386;
	and.b32  	%r389, %r388, %r387;
	popc.b32 	%r361, %r389;
	mov.b32 	%r360, 1;
	// begin inline asm
	shfl.sync.down.b32 %r358, %r1037, %r360, %r361, %r382;
	// end inline asm
	setp.lt.s32 	%p47, %r257, %r361;
	selp.b32 	%r390, %r358, 0, %p47;
	add.s32 	%r364, %r390, %r1037;
	mov.b32 	%r365, 2;
	// begin inline asm
	shfl.sync.down.b32 %r363, %r364, %r365, %r361, %r382;
	// end inline asm
	add.s32 	%r391, %r257, 2;
	setp.gt.s32 	%p48, %r391, %r361;
	selp.b32 	%r392, 0, %r363, %p48;
	add.s32 	%r369, %r364, %r392;
	mov.b32 	%r370, 4;
	// begin inline asm
	shfl.sync.down.b32 %r368, %r369, %r370, %r361, %r382;
	// end inline asm
	add.s32 	%r393, %r257, 4;
	setp.gt.s32 	%p49, %r393, %r361;
	selp.b32 	%r394, 0, %r368, %p49;
	add.s32 	%r374, %r369, %r394;
	mov.b32 	%r375, 8;
	// begin inline asm
	shfl.sync.down.b32 %r373, %r374, %r375, %r361, %r382;
	// end inline asm
	add.s32 	%r395, %r257, 8;
	setp.gt.s32 	%p50, %r395, %r361;
	selp.b32 	%r396, 0, %r373, %p50;
	add.s32 	%r379, %r374, %r396;
	mov.b32 	%r380, 16;
	// begin inline asm
	shfl.sync.down.b32 %r378, %r379, %r380, %r361, %r382;
	// end inline asm
	add.s32 	%r397, %r257, 16;
	setp.gt.s32 	%p51, %r397, %r361;
	selp.b32 	%r398, 0, %r378, %p51;
	add.s32 	%r1041, %r379, %r398;
	add.s64 	%rd12, %rd16, 256;
	mov.b32 	%r1039, 952;
$L__BB2_87:
	setp.ne.s32 	%p52, %r1045, 101;
	mov.b32 	%r399, -1;
	vote.sync.all.pred 	%p53, %p52, %r399;
	not.pred 	%p54, %p53;
	@%p54 bra 	$L__BB2_92;
	shr.u32 	%r1039, %r1039, 1;
	mul.wide.s32 	%rd28, %r1043, 8;
	add.s64 	%rd29, %rd12, %rd28;
	add.s64 	%rd27, %rd29, -256;
	// begin inline asm
	ld.relaxed.gpu.v2.u32 {%r1045, %r1046}, [%rd27];
	// end inline asm
	mov.u32 	%r1047, %r1039;
$L__BB2_89:
	setp.eq.s32 	%p58, %r1045, 99;
	mov.b32 	%r407, -1;
	vote.sync.any.pred 	%p59, %p58, %r407;
	not.pred 	%p60, %p59;
	@%p60 bra 	$L__BB2_91;
	mul.lo.s32 	%r453, %r998, 16807;
	and.b32  	%r998, %r453, 2147483647;
	add.s32 	%r454, %r1047, 1;
	rem.u32 	%r450, %r998, %r454;
	// begin inline asm
	nanosleep.u32 %r450;
	// end inline asm
	shr.u32 	%r1047, %r1047, 1;
	// begin inline asm
	ld.relaxed.gpu.v2.u32 {%r1045, %r1046}, [%rd27];
	// end inline asm
	bra.uni 	$L__BB2_89;
$L__BB2_91:
	setp.eq.s32 	%p61, %r1045, 101;
	mov.b32 	%r433, -1;
	vote.sync.ballot.b32 	%r434, %p61, %r433;
	and.b32  	%r435, %r434, %r357;
	or.b32  	%r436, %r435, -2147483648;
	add.s32 	%r437, %r436, -1;
	not.b32 	%r438, %r436;
	and.b32  	%r439, %r438, %r437;
	popc.b32 	%r412, %r439;
	mov.b32 	%r411, 1;
	// begin inline asm
	shfl.sync.down.b32 %r409, %r1046, %r411, %r412, %r433;
	// end inline asm
	setp.lt.s32 	%p63, %r257, %r412;
	selp.b32 	%r440, %r409, 0, %p63;
	add.s32 	%r415, %r440, %r1046;
	mov.b32 	%r416, 2;
	// begin inline asm
	shfl.sync.down.b32 %r414, %r415, %r416, %r412, %r433;
	// end inline asm
	add.s32 	%r441, %r257, 2;
	setp.gt.s32 	%p64, %r441, %r412;
	selp.b32 	%r442, 0, %r414, %p64;
	add.s32 	%r420, %r415, %r442;
	mov.b32 	%r421, 4;
	// begin inline asm
	shfl.sync.down.b32 %r419, %r420, %r421, %r412, %r433;
	// end inline asm
	add.s32 	%r443, %r257, 4;
	setp.gt.s32 	%p65, %r443, %r412;
	selp.b32 	%r444, 0, %r419, %p65;
	add.s32 	%r425, %r420, %r444;
	mov.b32 	%r426, 8;
	// begin inline asm
	shfl.sync.down.b32 %r424, %r425, %r426, %r412, %r433;
	// end inline asm
	add.s32 	%r445, %r257, 8;
	setp.gt.s32 	%p66, %r445, %r412;
	selp.b32 	%r446, 0, %r424, %p66;
	add.s32 	%r430, %r425, %r446;
	mov.b32 	%r431, 16;
	// begin inline asm
	shfl.sync.down.b32 %r429, %r430, %r431, %r412, %r433;
	// end inline asm
	add.s32 	%r447, %r257, 16;
	setp.gt.s32 	%p67, %r447, %r412;
	selp.b32 	%r448, 0, %r429, %p67;
	add.s32 	%r449, %r448, %r1041;
	add.s32 	%r1041, %r449, %r430;
	add.s32 	%r1043, %r1043, -32;
	bra.uni 	$L__BB2_87;
$L__BB2_92:
	@%p41 bra 	$L__BB2_94;
	add.s32 	%r402, %r1041, %r173;
	add.s64 	%rd26, %rd11, 256;
	mov.b32 	%r401, 101;
	// begin inline asm
	st.relaxed.gpu.v2.u32 [%rd26], {%r401, %r402};
	// end inline asm
	st.shared.u32 	[_ZZN3cub18CUB_300001_SM_10006detail4scan16DeviceScanKernelINS2_10policy_hubIiiijN4cuda3std3__44plusIvEEE10Policy1000EN6thrust24THRUST_300001_SM_1000_NS6detail15normal_iteratorINSD_10device_ptrIiEEEESI_NS0_13ScanTileStateIiLb1EEES9_NS1_10InputValueIiPiEEjiLb0EiEEvT0_T1_T2_iT3_T4_T5_E12temp_storage+4], %r1041;
	st.shared.u32 	[_ZZN3cub18CUB_300001_SM_10006detail4scan16DeviceScanKernelINS2_10policy_hubIiiijN4cuda3std3__44plusIvEEE10Policy1000EN6thrust24THRUST_300001_SM_1000_NS6detail15normal_iteratorINSD_10device_ptrIiEEEESI_NS0_13ScanTileStateIiLb1EEES9_NS1_10InputValueIiPiEEjiLb0EiEEvT0_T1_T2_iT3_T4_T5_E12temp_storage+8], %r402;
$L__BB2_94:
	setp.ne.s32 	%p56, %r257, 0;
	mov.u32 	%r1048, %r175;
	@%p56 bra 	$L__BB2_96;
	st.shared.u32 	[_ZZN3cub18CUB_300001_SM_10006detail4scan16DeviceScanKernelINS2_10policy_hubIiiijN4cuda3std3__44plusIvEEE10Policy1000EN6thrust24THRUST_300001_SM_1000_NS6detail15normal_iteratorINSD_10device_ptrIiEEEESI_NS0_13ScanTileStateIiLb1EEES9_NS1_10InputValueIiPiEEjiLb0EiEEvT0_T1_T2_iT3_T4_T5_E12temp_storage+76], %r1041;
	mov.u32 	%r1048, %r1041;
$L__BB2_96:
	bar.sync 	0;
	setp.eq.s32 	%p57, %r85, 0;
	ld.shared.u32 	%r403, [_ZZN3cub18CUB_300001_SM_10006detail4scan16DeviceScanKernelINS2_10policy_hubIiiijN4cuda3std3__44plusIvEEE10Policy1000EN6thrust24THRUST_300001_SM_1000_NS6detail15normal_iteratorINSD_10device_ptrIiEEEESI_NS0_13ScanTileStateIiLb1EEES9_NS1_10InputValueIiPiEEjiLb0EiEEvT0_T1_T2_iT3_T4_T5_E12temp_storage+76];
	selp.b32 	%r404, 0, %r403, %p57;
	add.s32 	%r1049, %r404, %r1048;
$L__BB2_97:
	add.s32 	%r549, %r1049, %r146;
	add.s32 	%r550, %r147, %r549;
	add.s32 	%r551, %r148, %r550;
	add.s32 	%r552, %r149, %r551;
	add.s32 	%r553, %r150, %r552;
	add.s32 	%r554, %r151, %r553;
	add.s32 	%r555, %r152, %r554;
	add.s32 	%r556, %r153, %r555;
	add.s32 	%r557, %r154, %r556;
	add.s32 	%r558, %r155, %r557;
	add.s32 	%r559, %r156, %r558;
	add.s32 	%r560, %r157, %r559;
	add.s32 	%r561, %r158, %r560;
	add.s32 	%r562, %r159, %r561;
	add.s32 	%r563, %r160, %r562;
	add.s32 	%r564, %r161, %r563;
	add.s32 	%r565, %r162, %r564;
	add.s32 	%r566, %r163, %r565;
	add.s32 	%r567, %r164, %r566;
	add.s32 	%r568, %r165, %r567;
	add.s32 	%r569, %r166, %r568;
	bar.sync 	0;
	st.shared.v2.u32 	[%r145], {%r1049, %r549};
	st.shared.v2.u32 	[%r145+8], {%r550, %r551};
	st.shared.v2.u32 	[%r145+16], {%r552, %r553};
	st.shared.v2.u32 	[%r145+24], {%r554, %r555};
	st.shared.v2.u32 	[%r145+32], {%r556, %r557};
	st.shared.v2.u32 	[%r145+40], {%r558, %r559};
	st.shared.v2.u32 	[%r145+48], {%r560, %r561};
	st.shared.v2.u32 	[%r145+56], {%r562, %r563};
	st.shared.v2.u32 	[%r145+64], {%r564, %r565};
	st.shared.v2.u32 	[%r145+72], {%r566, %r567};
	st.shared.v2.u32 	[%r145+80], {%r568, %r569};
	bar.warp.sync 	-1;
	ld.shared.u32 	%r214, [%r144];
	ld.shared.u32 	%r215, [%r144+128];
	ld.shared.u32 	%r216, [%r144+256];
	ld.shared.u32 	%r217, [%r144+384];
	ld.shared.u32 	%r218, [%r144+512];
	ld.shared.u32 	%r219, [%r144+640];
	ld.shared.u32 	%r220, [%r144+768];
	ld.shared.u32 	%r221, [%r144+896];
	ld.shared.u32 	%r222, [%r144+1024];
	ld.shared.u32 	%r223, [%r144+1152];
	ld.shared.u32 	%r224, [%r144+1280];
	ld.shared.u32 	%r225, [%r144+1408];
	ld.shared.u32 	%r226, [%r144+1536];
	ld.shared.u32 	%r227, [%r144+1664];
	ld.shared.u32 	%r228, [%r144+1792];
	ld.shared.u32 	%r229, [%r144+1920];
	ld.shared.u32 	%r230, [%r144+2048];
	ld.shared.u32 	%r231, [%r144+2176];
	ld.shared.u32 	%r232, [%r144+2304];
	ld.shared.u32 	%r233, [%r144+2432];
	ld.shared.u32 	%r234, [%r144+2560];
	ld.shared.u32 	%r235, [%r144+2688];
	setp.ne.s32 	%p81, %r85, 0;
	@%p81 bra 	$L__BB2_99;
	st.volatile.shared.u32 	[_ZZN3cub18CUB_300001_SM_10006detail4scan16DeviceScanKernelINS2_10policy_hubIiiijN4cuda3std3__44plusIvEEE10Policy1000EN6thrust24THRUST_300001_SM_1000_NS6detail15normal_iteratorINSD_10device_ptrIiEEEESI_NS0_13ScanTileStateIiLb1EEES9_NS1_10InputValueIiPiEEjiLb0EiEEvT0_T1_T2_iT3_T4_T5_E12temp_storage+33792], %r6;
$L__BB2_99:
	ld.param.u32 	%r996, [_ZN3cub18CUB_300001_SM_10006detail4scan16DeviceScanKernelINS2_10policy_hubIiiijN4cuda3std3__44plusIvEEE10Policy1000EN6thrust24THRUST_300001_SM_1000_NS6detail15normal_iteratorINSD_10device_ptrIiEEEESI_NS0_13ScanTileStateIiLb1EEES9_NS1_10InputValueIiPiEEjiLb0EiEEvT0_T1_T2_iT3_T4_T5__param_3];
	bar.sync 	0;
	ld.volatile.shared.u32 	%r236, [_ZZN3cub18CUB_300001_SM_10006detail4scan16DeviceScanKernelINS2_10policy_hubIiiijN4cuda3std3__44plusIvEEE10Policy1000EN6thrust24THRUST_300001_SM_1000_NS6detail15normal_iteratorINSD_10device_ptrIiEEEESI_NS0_13ScanTileStateIiLb1EEES9_NS1_10InputValueIiPiEEjiLb0EiEEvT0_T1_T2_iT3_T4_T5_E12temp_storage+33792];
	cvt.u64.u32 	%rd36, %r87;
	mov.u32 	%r570, %ctaid.x;
	add.s32 	%r571, %r996, %r570;
	mul.lo.s32 	%r572, %r571, 8448;
	cvt.u64.u32 	%rd37, %r572;
	add.s64 	%rd38, %rd36, %rd37;
	setp.ge.s32 	%p82, %r87, %r236;
	shl.b64 	%rd39, %rd38, 2;
	add.s64 	%rd13, %rd4, %rd39;
	@%p82 bra 	$L__BB2_101;
	st.global.u32 	[%rd13], %r214;
$L__BB2_101:
	setp.ge.s32 	%p83, %r90, %r236;
	@%p83 bra 	$L__BB2_103;
	st.global.u32 	[%rd13+128], %r215;
$L__BB2_103:
	setp.ge.s32 	%p84, %r93, %r236;
	@%p84 bra 	$L__BB2_105;
	st.global.u32 	[%rd13+256], %r216;
$L__BB2_105:
	setp.ge.s32 	%p85, %r96, %r236;
	@%p85 bra 	$L__BB2_107;
	st.global.u32 	[%rd13+384], %r217;
$L__BB2_107:
	mov.u32 	%r573, %tid.x;
	and.b32  	%r574, %r573, 992;
	mul.lo.s32 	%r575, %r574, 22;
	and.b32  	%r576, %r573, 31;
	or.b32  	%r577, %r575, %r576;
	add.s32 	%r578, %r577, 128;
	setp.ge.s32 	%p86, %r578, %r236;
	@%p86 bra 	$L__BB2_109;
	st.global.u32 	[%rd13+512], %r218;
$L__BB2_109:
	add.s32 	%r584, %r577, 160;
	setp.ge.s32 	%p87, %r584, %r236;
	@%p87 bra 	$L__BB2_111;
	st.global.u32 	[%rd13+640], %r219;
$L__BB2_111:
	add.s32 	%r590, %r577, 192;
	setp.ge.s32 	%p88, %r590, %r236;
	@%p88 bra 	$L__BB2_113;
	st.global.u32 	[%rd13+768], %r220;
$L__BB2_113:
	add.s32 	%r596, %r577, 224;
	setp.ge.s32 	%p89, %r596, %r236;
	@%p89 bra 	$L__BB2_115;
	st.global.u32 	[%rd13+896], %r221;
$L__BB2_115:
	add.s32 	%r602, %r577, 256;
	setp.ge.s32 	%p90, %r602, %r236;
	@%p90 bra 	$L__BB2_117;
	st.global.u32 	[%rd13+1024], %r222;
$L__BB2_117:
	add.s32 	%r608, %r577, 288;
	setp.ge.s32 	%p91, %r608, %r236;
	@%p91 bra 	$L__BB2_119;
	st.global.u32 	[%rd13+1152], %r223;
$L__BB2_119:
	setp.ge.s32 	%p92, %r111, %r236;
	@%p92 bra 	$L__BB2_121;
	st.global.u32 	[%rd13+1280], %r224;
$L__BB2_121:
	setp.ge.s32 	%p93, %r114, %r236;
	@%p93 bra 	$L__BB2_123;
	st.global.u32 	[%rd13+1408], %r225;
$L__BB2_123:
	setp.ge.s32 	%p94, %r117, %r236;
	@%p94 bra 	$L__BB2_125;
	st.global.u32 	[%rd13+1536], %r226;
$L__BB2_125:
	setp.ge.s32 	%p95, %r120, %r236;
	@%p95 bra 	$L__BB2_127;
	st.global.u32 	[%rd13+1664], %r227;
$L__BB2_127:
	add.s32 	%r614, %r577, 448;
	setp.ge.s32 	%p96, %r614, %r236;
	@%p96 bra 	$L__BB2_129;
	st.global.u32 	[%rd13+1792], %r228;
$L__BB2_129:
	add.s32 	%r620, %r577, 480;
	setp.ge.s32 	%p97, %r620, %r236;
	@%p97 bra 	$L__BB2_131;
	st.global.u32 	[%rd13+1920], %r229;
$L__BB2_131:
	add.s32 	%r626, %r577, 512;
	setp.ge.s32 	%p98, %r626, %r236;
	@%p98 bra 	$L__BB2_133;
	st.global.u32 	[%rd13+2048], %r230;
$L__BB2_133:
	setp.ge.s32 	%p99, %r129, %r236;
	@%p99 bra 	$L__BB2_135;
	st.global.u32 	[%rd13+2176], %r231;
$L__BB2_135:
	setp.ge.s32 	%p100, %r132, %r236;
	@%p100 bra 	$L__BB2_137;
	st.global.u32 	[%rd13+2304], %r232;
$L__BB2_137:
	add.s32 	%r632, %r577, 608;
	setp.ge.s32 	%p101, %r632, %r236;
	@%p101 bra 	$L__BB2_139;
	st.global.u32 	[%rd13+2432], %r233;
$L__BB2_139:
	add.s32 	%r638, %r577, 640;
	setp.ge.s32 	%p102, %r638, %r236;
	@%p102 bra 	$L__BB2_141;
	st.global.u32 	[%rd13+2560], %r234;
$L__BB2_141:
	setp.ge.s32 	%p103, %r139, %r236;
	@%p103 bra 	$L__BB2_143;
	st.global.u32 	[%rd13+2688], %r235;
$L__BB2_143:
	ret;

}
	// .globl	_ZN3cub18CUB_300001_SM_10006detail4scan16DeviceScanKernelINS2_10policy_hubIiiimN4cuda3std3__44plusIvEEE10Policy1000EN6thrust24THRUST_300001_SM_1000_NS6detail15normal_iteratorINSD_10device_ptrIiEEEESI_NS0_13ScanTileStateIiLb1EEES9_NS1_10InputValueIiPiEEmiLb0EiEEvT0_T1_T2_iT3_T4_T5_
.visible .entry _ZN3cub18CUB_300001_SM_10006detail4scan16DeviceScanKernelINS2_10policy_hubIiiimN4cuda3std3__44plusIvEEE10Policy1000EN6thrust24THRUST_300001_SM_1000_NS6detail15normal_iteratorINSD_10device_ptrIiEEEESI_NS0_13ScanTileStateIiLb1EEES9_NS1_10InputValueIiPiEEmiLb0EiEEvT0_T1_T2_iT3_T4_T5_(
	.param .align 8 .b8 _ZN3cub18CUB_300001_SM_10006detail4scan16DeviceScanKernelINS2_10policy_hubIiiimN4cuda3std3__44plusIvEEE10Policy1000EN6thrust24THRUST_300001_SM_1000_NS6detail15normal_iteratorINSD_10device_ptrIiEEEESI_NS0_13ScanTileStateIiLb1EEES9_NS1_10InputValueIiPiEEmiLb0EiEEvT0_T1_T2_iT3_T4_T5__param_0[8],
	.param .align 8 .b8 _ZN3cub18CUB_300001_SM_10006detail4scan16DeviceScanKernelINS2_10policy_hubIiiimN4cuda3std3__44plusIvEEE10Policy1000EN6thrust24THRUST_300001_SM_1000_NS6detail15normal_iteratorINSD_10device_ptrIiEEEESI_NS0_13ScanTileStateIiLb1EEES9_NS1_10InputValueIiPiEEmiLb0EiEEvT0_T1_T2_iT3_T4_T5__param_1[8],
	.param .align 8 .b8 _ZN3cub18CUB_300001_SM_10006detail4scan16DeviceScanKernelINS2_10policy_hubIiiimN4cuda3std3__44plusIvEEE10Policy1000EN6thrust24THRUST_300001_SM_1000_NS6detail15normal_iteratorINSD_10device_ptrIiEEEESI_NS0_13ScanTileStateIiLb1EEES9_NS1_10InputValueIiPiEEmiLb0EiEEvT0_T1_T2_iT3_T4_T5__param_2[8],
	.param .u32 _ZN3cub18CUB_300001_SM_10006detail4scan16DeviceScanKernelINS2_10policy_hubIiiimN4cuda3std3__44plusIvEEE10Policy1000EN6thrust24THRUST_300001_SM_1000_NS6detail15normal_iteratorINSD_10device_ptrIiEEEESI_NS0_13ScanTileStateIiLb1EEES9_NS1_10InputValueIiPiEEmiLb0EiEEvT0_T1_T2_iT3_T4_T5__param_3,
	.param .align 1 .b8 _ZN3cub18CUB_300001_SM_10006detail4scan16DeviceScanKernelINS2_10policy_hubIiiimN4cuda3std3__44plusIvEEE10Policy1000EN6thrust24THRUST_300001_SM_1000_NS6detail15normal_iteratorINSD_10device_ptrIiEEEESI_NS0_13ScanTileStateIiLb1EEES9_NS1_10InputValueIiPiEEmiLb0EiEEvT0_T1_T2_iT3_T4_T5__param_4[1],
	.param .align 8 .b8 _ZN3cub18CUB_300001_SM_10006detail4scan16DeviceScanKernelINS2_10policy_hubIiiimN4cuda3std3__44plusIvEEE10Policy1000EN6thrust24THRUST_300001_SM_1000_NS6detail15normal_iteratorINSD_10device_ptrIiEEEESI_NS0_13ScanTileStateIiLb1EEES9_NS1_10InputValueIiPiEEmiLb0EiEEvT0_T1_T2_iT3_T4_T5__param_5[16],
	.param .u64 _ZN3cub18CUB_300001_SM_10006detail4scan16DeviceScanKernelINS2_10policy_hubIiiimN4cuda3std3__44plusIvEEE10Policy1000EN6thrust24THRUST_300001_SM_1000_NS6detail15normal_iteratorINSD_10device_ptrIiEEEESI_NS0_13ScanTileStateIiLb1EEES9_NS1_10InputValueIiPiEEmiLb0EiEEvT0_T1_T2_iT3_T4_T5__param_6
)
.maxntid 416
{
	.reg .pred 	%p<158>;
	.reg .b16 	%rs<3>;
	.reg .b32 	%r<1003>;
	.reg .b64 	%rd<59>;
	// demoted variable
	.shared .align 16 .b8 _ZZN3cub18CUB_300001_SM_10006detail4scan16DeviceScanKernelINS2_10policy_hubIiiimN4cuda3std3__44plusIvEEE10Policy1000EN6thrust24THRUST_300001_SM_1000_NS6detail15normal_iteratorINSD_10device_ptrIiEEEESI_NS0_13ScanTileStateIiLb1EEES9_NS1_10InputValueIiPiEEmiLb0EiEEvT0_T1_T2_iT3_T4_T5_E12temp_storage[31632];
	ld.param.u32 	%r206, [_ZN3cub18CUB_300001_SM_10006detail4scan16DeviceScanKernelINS2_10policy_hubIiiimN4cuda3std3__44plusIvEEE10Policy1000EN6thrust24THRUST_300001_SM_1000_NS6detail15normal_iteratorINSD_10device_ptrIiEEEESI_NS0_13ScanTileStateIiLb1EEES9_NS1_10InputValueIiPiEEmiLb0EiEEvT0_T1_T2_iT3_T4_T5__param_5];
	bfe.u32 	%r207, %r206, 0, 8;
	cvt.u16.u32 	%rs1, %r207;
	and.b16  	%rs2, %rs1, 255;
	ld.param.u64 	%rd18, [_ZN3cub18CUB_300001_SM_10006detail4scan16DeviceScanKernelINS2_10policy_hubIiiimN4cuda3std3__44plusIvEEE10Policy1000EN6thrust24THRUST_300001_SM_1000_NS6detail15normal_iteratorINSD_10device_ptrIiEEEESI_NS0_13ScanTileStateIiLb1EEES9_NS1_10InputValueIiPiEEmiLb0EiEEvT0_T1_T2_iT3_T4_T5__param_2];
	ld.param.u64 	%rd17, [_ZN3cub18CUB_300001_SM_10006detail4scan16DeviceScanKernelINS2_10policy_hubIiiimN4cuda3std3__44plusIvEEE10Policy1000EN6thrust24THRUST_300001_SM_1000_NS6detail15normal_iteratorINSD_10device_ptrIiEEEESI_NS0_13ScanTileStateIiLb1EEES9_NS1_10InputValueIiPiEEmiLb0EiEEvT0_T1_T2_iT3_T4_T5__param_1];
	ld.param.u64 	%rd16, [_ZN3cub18CUB_300001_SM_10006detail4scan16DeviceScanKernelINS2_10policy_hubIiiimN4cuda3std3__44plusIvEEE10Policy1000EN6thrust24THRUST_300001_SM_1000_NS6detail15normal_iteratorINSD_10device_ptrIiEEEESI_NS0_13ScanTileStateIiLb1EEES9_NS1_10InputValueIiPiEEmiLb0EiEEvT0_T1_T2_iT3_T4_T5__param_0];
	ld.param.u64 	%rd1, [_ZN3cub18CUB_300001_SM_10006detail4scan16DeviceScanKernelINS2_10policy_hubIiiimN4cuda3std3__44plusIvEEE10Policy1000EN6thrust24THRUST_300001_SM_1000_NS6detail15normal_iteratorINSD_10device_ptrIiEEEESI_NS0_13ScanTileStateIiLb1EEES9_NS1_10InputValueIiPiEEmiLb0EiEEvT0_T1_T2_iT3_T4_T5__param_5+8];
	ld.param.u32 	%r205, [_ZN3cub18CUB_300001_SM_10006detail4scan16DeviceScanKernelINS2_10policy_hubIiiimN4cuda3std3__44plusIvEEE10Policy1000EN6thrust24THRUST_300001_SM_1000_NS6detail15normal_iteratorINSD_10device_ptrIiEEEESI_NS0_13ScanTileStateIiLb1EEES9_NS1_10InputValueIiPiEEmiLb0EiEEvT0_T1_T2_iT3_T4_T5__param_3];
	ld.param.u64 	%rd19, [_ZN3cub18CUB_300001_SM_10006detail4scan16DeviceScanKernelINS2_10policy_hubIiiimN4cuda3std3__44plusIvEEE10Policy1000EN6thrust24THRUST_300001_SM_1000_NS6detail15normal_iteratorINSD_10device_ptrIiEEEESI_NS0_13ScanTileStateIiLb1EEES9_NS1_10InputValueIiPiEEmiLb0EiEEvT0_T1_T2_iT3_T4_T5__param_6];
	setp.eq.s16 	%p1, %rs2, 0;
	@%p1 bra 	$L__BB3_2;
	cvta.to.global.u64 	%rd20, %rd1;
	ld.global.u32 	%r959, [%rd20];
	bra.uni 	$L__BB3_3;
$L__BB3_2:
	cvt.u32.u64 	%r959, %rd1;
$L__BB3_3:
	cvta.to.global.u64 	%rd3, %rd16;
	cvta.to.global.u64 	%rd4, %rd17;
	mov.u32 	%r208, %ctaid.x;
	add.s32 	%r4, %r205, %r208;
	mul.wide.s32 	%rd5, %r4, 7904;
	sub.s64 	%rd6, %rd19, %rd5;
	setp.lt.u64 	%p2, %rd6, 7905;
	@%p2 bra 	$L__BB3_29;
	mov.u32 	%r5, %tid.x;
	and.b32  	%r617, %r5, 31;
	and.b32  	%r618, %r5, 992;
	mul.lo.s32 	%r619, %r618, 19;
	or.b32  	%r620, %r619, %r617;
	cvt.u64.u32 	%rd42, %r620;
	add.s64 	%rd7, %rd5, %rd42;
	shl.b64 	%rd43, %rd7, 2;
	add.s64 	%rd44, %rd3, %rd43;
	ld.global.u32 	%r621, [%rd44];
	ld.global.u32 	%r622, [%rd44+128];
	ld.global.u32 	%r623, [%rd44+256];
	ld.global.u32 	%r624, [%rd44+384];
	ld.global.u32 	%r625, [%rd44+512];
	ld.global.u32 	%r626, [%rd44+640];
	ld.global.u32 	%r627, [%rd44+768];
	ld.global.u32 	%r628, [%rd44+896];
	ld.global.u32 	%r629, [%rd44+1024];
	ld.global.u32 	%r630, [%rd44+1152];
	ld.global.u32 	%r631, [%rd44+1280];
	ld.global.u32 	%r632, [%rd44+1408];
	ld.global.u32 	%r633, [%rd44+1536];
	ld.global.u32 	%r634, [%rd44+1664];
	ld.global.u32 	%r635, [%rd44+1792];
	ld.global.u32 	%r636, [%rd44+1920];
	ld.global.u32 	%r637, [%rd44+2048];
	ld.global.u32 	%r638, [%rd44+2176];
	ld.global.u32 	%r639, [%rd44+2304];
	// begin inline asm
	mov.u32 %r616, %laneid;
	// end inline asm
	shr.u32 	%r7, %r5, 5;
	mad.lo.s32 	%r640, %r7, 608, %r616;
	shl.b32 	%r641, %r640, 2;
	mov.u32 	%r642, _ZZN3cub18CUB_300001_SM_10006detail4scan16DeviceScanKernelINS2_10policy_hubIiiimN4cuda3std3__44plusIvEEE10Policy1000EN6thrust24THRUST_300001_SM_1000_NS6detail15normal_iteratorINSD_10device_ptrIiEEEESI_NS0_13ScanTileStateIiLb1EEES9_NS1_10InputValueIiPiEEmiLb0EiEEvT0_T1_T2_iT3_T4_T5_E12temp_storage;
	add.s32 	%r8, %r642, %r641;
	st.shared.u32 	[%r8], %r621;
	st.shared.u32 	[%r8+128], %r622;
	st.shared.u32 	[%r8+256], %r623;
	st.shared.u32 	[%r8+384], %r624;
	st.shared.u32 	[%r8+512], %r625;
	st.shared.u32 	[%r8+640], %r626;
	st.shared.u32 	[%r8+768], %r627;
	st.shared.u32 	[%r8+896], %r628;
	st.shared.u32 	[%r8+1024], %r629;
	st.shared.u32 	[%r8+1152], %r630;
	st.shared.u32 	[%r8+1280], %r631;
	st.shared.u32 	[%r8+1408], %r632;
	st.shared.u32 	[%r8+1536], %r633;
	st.shared.u32 	[%r8+1664], %r634;
	st.shared.u32 	[%r8+1792], %r635;
	st.shared.u32 	[%r8+1920], %r636;
	st.shared.u32 	[%r8+2048], %r637;
	st.shared.u32 	[%r8+2176], %r638;
	st.shared.u32 	[%r8+2304], %r639;
	bar.warp.sync 	-1;
	mad.lo.s32 	%r9, %r616, 72, %r8;
	ld.shared.u32 	%r10, [%r9];
	ld.shared.u32 	%r11, [%r9+4];
	ld.shared.u32 	%r12, [%r9+8];
	ld.shared.u32 	%r13, [%r9+12];
	ld.shared.u32 	%r14, [%r9+16];
	ld.shared.u32 	%r15, [%r9+20];
	ld.shared.u32 	%r16, [%r9+24];
	ld.shared.u32 	%r17, [%r9+28];
	ld.shared.u32 	%r18, [%r9+32];
	ld.shared.u32 	%r19, [%r9+36];
	ld.shared.u32 	%r20, [%r9+40];
	ld.shared.u32 	%r21, [%r9+44];
	ld.shared.u32 	%r22, [%r9+48];
	ld.shared.u32 	%r23, [%r9+52];
	ld.shared.u32 	%r24, [%r9+56];
	ld.shared.u32 	%r25, [%r9+60];
	ld.shared.u32 	%r26, [%r9+64];
	ld.shared.u32 	%r27, [%r9+68];
	ld.shared.u32 	%r28, [%r9+72];
	bar.sync 	0;
	setp.ne.s32 	%p100, %r4, 0;
	@%p100 bra 	$L__BB3_9;
	add.s32 	%r860, %r11, %r10;
	add.s32 	%r861, %r12, %r860;
	add.s32 	%r862, %r13, %r861;
	add.s32 	%r863, %r14, %r862;
	add.s32 	%r864, %r15, %r863;
	add.s32 	%r865, %r16, %r864;
	add.s32 	%r866, %r17, %r865;
	add.s32 	%r867, %r18, %r866;
	add.s32 	%r868, %r19, %r867;
	add.s32 	%r869, %r20, %r868;
	add.s32 	%r870, %r21, %r869;
	add.s32 	%r871, %r22, %r870;
	add.s32 	%r872, %r23, %r871;
	add.s32 	%r873, %r24, %r872;
	add.s32 	%r874, %r25, %r873;
	add.s32 	%r875, %r26, %r874;
	add.s32 	%r876, %r27, %r875;
	add.s32 	%r834, %r28, %r876;
	mov.b32 	%r832, 1;
	mov.b32 	%r857, 0;
	mov.b32 	%r859, -1;
	// begin inline asm
	{  .reg .s32 r0;  .reg .pred p;  shfl.sync.up.b32 r0|p, %r834, %r832, %r857, %r859;  @p add.s32 r0, r0, %r834;  mov.s32 %r830, r0;}
	// end inline asm
	mov.b32 	%r838, 2;
	// begin inline asm
	{  .reg .s32 r0;  .reg .pred p;  shfl.sync.up.b32 r0|p, %r830, %r838, %r857, %r859;  @p add.s32 r0, r0, %r830;  mov.s32 %r836, r0;}
	// end inline asm
	mov.b32 	%r844, 4;
	// begin inline asm
	{  .reg .s32 r0;  .reg .pred p;  shfl.sync.up.b32 r0|p, %r836, %r844, %r857, %r859;  @p add.s32 r0, r0, %r836;  mov.s32 %r842, r0;}
	// end inline asm
	mov.b32 	%r850, 8;
	// begin inline asm
	{  .reg .s32 r0;  .reg .pred p;  shfl.sync.up.b32 r0|p, %r842, %r850, %r857, %r859;  @p add.s32 r0, r0, %r842;  mov.s32 %r848, r0;}
	// end inline asm
	mov.b32 	%r856, 16;
	// begin inline asm
	{  .reg .s32 r0;  .reg .pred p;  shfl.sync.up.b32 r0|p, %r848, %r856, %r857, %r859;  @p add.s32 r0, r0, %r848;  mov.s32 %r854, r0;}
	// end inline asm
	setp.ne.s32 	%p143, %r616, 31;
	@%p143 bra 	$L__BB3_7;
	shl.b32 	%r877, %r7, 2;
	mov.u32 	%r878, _ZZN3cub18CUB_300001_SM_10006detail4scan16DeviceScanKernelINS2_10policy_hubIiiimN4cuda3std3__44plusIvEEE10Policy1000EN6thrust24THRUST_300001_SM_1000_NS6detail15normal_iteratorINSD_10device_ptrIiEEEESI_NS0_13ScanTileStateIiLb1EEES9_NS1_10InputValueIiPiEEmiLb0EiEEvT0_T1_T2_iT3_T4_T5_E12temp_storage;
	add.s32 	%r879, %r878, %r877;
	st.shared.u32 	[%r879+16], %r854;
$L__BB3_7:
	bar.sync 	0;
	ld.shared.v4.u32 	{%r880, %r881, %r882, %r883}, [_ZZN3cub18CUB_300001_SM_10006detail4scan16DeviceScanKernelINS2_10policy_hubIiiimN4cuda3std3__44plusIvEEE10Policy1000EN6thrust24THRUST_300001_SM_1000_NS6detail15normal_iteratorINSD_10device_ptrIiEEEESI_NS0_13ScanTileStateIiLb1EEES9_NS1_10InputValueIiPiEEmiLb0EiEEvT0_T1_T2_iT3_T4_T5_E12temp_storage+16];
	add.s32 	%r884, %r881, %r880;
	setp.eq.s32 	%p144, %r7, 2;
	selp.b32 	%r885, %r884, %r880, %p144;
	add.s32 	%r886, %r884, %r882;
	setp.eq.s32 	%p145, %r7, 3;
	selp.b32 	%r887, %r886, %r885, %p145;
	add.s32 	%r888, %r886, %r883;
	setp.eq.s32 	%p146, %r7, 4;
	selp.b32 	%r889, %r888, %r887, %p146;
	ld.shared.v4.u32 	{%r890, %r891, %r892, %r893}, [_ZZN3cub18CUB_300001_SM_10006detail4scan16DeviceScanKernelINS2_10policy_hubIiiimN4cuda3std3__44plusIvEEE10Policy1000EN6thrust24THRUST_300001_SM_1000_NS6detail15normal_iteratorINSD_10device_ptrIiEEEESI_NS0_13ScanTileStateIiLb1EEES9_NS1_10InputValueIiPiEEmiLb0EiEEvT0_T1_T2_iT3_T4_T5_E12temp_storage+32];
	add.s32 	%r894, %r888, %r890;
	setp.eq.s32 	%p147, %r7, 5;
	selp.b32 	%r895, %r894, %r889, %p147;
	add.s32 	%r896, %r894, %r891;
	setp.eq.s32 	%p148, %r7, 6;
	selp.b32 	%r897, %r896, %r895, %p148;
	add.s32 	%r898, %r896, %r892;
	setp.eq.s32 	%p149, %r7, 7;
	selp.b32 	%r899, %r898, %r897, %p149;
	add.s32 	%r900, %r898, %r893;
	setp.eq.s32 	%p150, %r7, 8;
	selp.b32 	%r901, %r900, %r899, %p150;
	ld.shared.v4.u32 	{%r902, %r903, %r904, %r905}, [_ZZN3cub18CUB_300001_SM_10006detail4scan16DeviceScanKernelINS2_10policy_hubIiiimN4cuda3std3__44plusIvEEE10Policy1000EN6thrust24THRUST_300001_SM_1000_NS6detail15normal_iteratorINSD_10device_ptrIiEEEESI_NS0_13ScanTileStateIiLb1EEES9_NS1_10InputValueIiPiEEmiLb0EiEEvT0_T1_T2_iT3_T4_T5_E12temp_storage+48];
	add.s32 	%r906, %r900, %r902;
	setp.eq.s32 	%p151, %r7, 9;
	selp.b32 	%r907, %r906, %r901, %p151;
	add.s32 	%r908, %r906, %r903;
	setp.eq.s32 	%p152, %r7, 10;
	selp.b32 	%r909, %r908, %r907, %p152;
	add.s32 	%r910, %r908, %r904;
	setp.eq.s32 	%p153, %r7, 11;
	selp.b32 	%r911, %r910, %r909, %p153;
	add.s32 	%r912, %r910, %r905;
	setp.eq.s32 	%p154, %r7, 12;
	selp.b32 	%r913, %r912, %r911, %p154;
	ld.shared.u32 	%r914, [_ZZN3cub18CUB_300001_SM_10006detail4scan16DeviceScanKernelINS2_10policy_hubIiiimN4cuda3std3__44plusIvEEE10Policy1000EN6thrust24THRUST_300001_SM_1000_NS6detail15normal_iteratorINSD_10device_ptrIiEEEESI_NS0_13ScanTileStateIiLb1EEES9_NS1_10InputValueIiPiEEmiLb0EiEEvT0_T1_T2_iT3_T4_T5_E12temp_storage+64];
	setp.lt.u32 	%p155, %r5, 32;
	selp.b32 	%r915, 0, %r913, %p155;
	setp.eq.s32 	%p156, %r616, 0;
	sub.s32 	%r916, %r854, %r834;
	selp.b32 	%r917, 0, %r916, %p156;
	add.s32 	%r918, %r917, %r959;
	add.s32 	%r971, %r918, %r915;
	add.s32 	%r919, %r914, %r959;
	add.s32 	%r32, %r919, %r912;
	setp.ne.s32 	%p157, %r5, 0;
	@%p157 bra 	$L__BB3_28;
	add.s64 	%rd56, %rd18, 256;
	mov.b32 	%r920, 101;
	// begin inline asm
	st.relaxed.gpu.v2.u32 [%rd56], {%r920, %r32};
	// end inline asm
	bra.uni 	$L__BB3_28;
$L__BB3_9:
	add.s32 	%r673, %r11, %r10;
	add.s32 	%r674, %r12, %r673;
	add.s32 	%r675, %r13, %r674;
	add.s32 	%r676, %r14, %r675;
	add.s32 	%r677, %r15, %r676;
	add.s32 	%r678, %r16, %r677;
	add.s32 	%r679, %r17, %r678;
	add.s32 	%r680, %r18, %r679;
	add.s32 	%r681, %r19, %r680;
	add.s32 	%r682, %r20, %r681;
	add.s32 	%r683, %r21, %r682;
	add.s32 	%r684, %r22, %r683;
	add.s32 	%r685, %r23, %r684;
	add.s32 	%r686, %r24, %r685;
	add.s32 	%r687, %r25, %r686;
	add.s32 	%r688, %r26, %r687;
	add.s32 	%r689, %r27, %r688;
	add.s32 	%r647, %r28, %r689;
	mov.b32 	%r645, 1;
	mov.b32 	%r670, 0;
	mov.b32 	%r672, -1;
	// begin inline asm
	{  .reg .s32 r0;  .reg .pred p;  shfl.sync.up.b32 r0|p, %r647, %r645, %r670, %r672;  @p add.s32 r0, r0, %r647;  mov.s32 %r643, r0;}
	// end inline asm
	mov.b32 	%r651, 2;
	// begin inline asm
	{  .reg .s32 r0;  .reg .pred p;  shfl.sync.up.b32 r0|p, %r643, %r651, %r670, %r672;  @p add.s32 r0, r0, %r643;  mov.s32 %r649, r0;}
	// end inline asm
	mov.b32 	%r657, 4;
	// begin inline asm
	{  .reg .s32 r0;  .reg .pred p;  shfl.sync.up.b32 r0|p, %r649, %r657, %r670, %r672;  @p add.s32 r0, r0, %r649;  mov.s32 %r655, r0;}
	// end inline asm
	mov.b32 	%r663, 8;
	// begin inline asm
	{  .reg .s32 r0;  .reg .pred p;  shfl.sync.up.b32 r0|p, %r655, %r663, %r670, %r672;  @p add.s32 r0, r0, %r655;  mov.s32 %r661, r0;}
	// end inline asm
	mov.b32 	%r669, 16;
	// begin inline asm
	{  .reg .s32 r0;  .reg .pred p;  shfl.sync.up.b32 r0|p, %r661, %r669, %r670, %r672;  @p add.s32 r0, r0, %r661;  mov.s32 %r667, r0;}
	// end inline asm
	setp.ne.s32 	%p101, %r616, 31;
	@%p101 bra 	$L__BB3_11;
	shl.b32 	%r690, %r7, 2;
	mov.u32 	%r691, _ZZN3cub18CUB_300001_SM_10006detail4scan16DeviceScanKernelINS2_10policy_hubIiiimN4cuda3std3__44plusIvEEE10Policy1000EN6thrust24THRUST_300001_SM_1000_NS6detail15normal_iteratorINSD_10device_ptrIiEEEESI_NS0_13ScanTileStateIiLb1EEES9_NS1_10InputValueIiPiEEmiLb0EiEEvT0_T1_T2_iT3_T4_T5_E12temp_storage;
	add.s32 	%r692, %r691, %r690;
	st.shared.u32 	[%r692+16], %r667;
$L__BB3_11:
	sub.s32 	%r693, %r667, %r647;
	bar.sync 	0;
	ld.shared.v4.u32 	{%r694, %r695, %r696, %r697}, [_ZZN3cub18CUB_300001_SM_10006detail4scan16DeviceScanKernelINS2_10policy_hubIiiimN4cuda3std3__44plusIvEEE10Policy1000EN6thrust24THRUST_300001_SM_1000_NS6detail15normal_iteratorINSD_10device_ptrIiEEEESI_NS0_13ScanTileStateIiLb1EEES9_NS1_10InputValueIiPiEEmiLb0EiEEvT0_T1_T2_iT3_T4_T5_E12temp_storage+16];
	add.s32 	%r698, %r695, %r694;
	setp.eq.s32 	%p102, %r7, 2;
	selp.b32 	%r699, %r698, %r694, %p102;
	add.s32 	%r700, %r698, %r696;
	setp.eq.s32 	%p103, %r7, 3;
	selp.b32 	%r701, %r700, %r699, %p103;
	add.s32 	%r702, %r700, %r697;
	setp.eq.s32 	%p104, %r7, 4;
	selp.b32 	%r703, %r702, %r701, %p104;
	ld.shared.v4.u32 	{%r704, %r705, %r706, %r707}, [_ZZN3cub18CUB_300001_SM_10006detail4scan16DeviceScanKernelINS2_10policy_hubIiiimN4cuda3std3__44plusIvEEE10Policy1000EN6thrust24THRUST_300001_SM_1000_NS6detail15normal_iteratorINSD_10device_ptrIiEEEESI_NS0_13ScanTileStateIiLb1EEES9_NS1_10InputValueIiPiEEmiLb0EiEEvT0_T1_T2_iT3_T4_T5_E12temp_storage+32];
	add.s32 	%r708, %r702, %r704;
	setp.eq.s32 	%p105, %r7, 5;
	selp.b32 	%r709, %r708, %r703, %p105;
	add.s32 	%r710, %r708, %r705;
	setp.eq.s32 	%p106, %r7, 6;
	selp.b32 	%r711, %r710, %r709, %p106;
	add.s32 	%r712, %r710, %r706;
	setp.eq.s32 	%p107, %r7, 7;
	selp.b32 	%r713, %r712, %r711, %p107;
	add.s32 	%r714, %r712, %r707;
	setp.eq.s32 	%p108, %r7, 8;
	selp.b32 	%r715, %r714, %r713, %p108;
	ld.shared.v4.u32 	{%r716, %r717, %r718, %r719}, [_ZZN3cub18CUB_300001_SM_10006detail4scan16DeviceScanKernelINS2_10policy_hubIiiimN4cuda3std3__44plusIvEEE10Policy1000EN6thrust24THRUST_300001_SM_1000_NS6detail15normal_iteratorINSD_10device_ptrIiEEEESI_NS0_13ScanTileStateIiLb1EEES9_NS1_10InputValueIiPiEEmiLb0EiEEvT0_T1_T2_iT3_T4_T5_E12temp_storage+48];
	add.s32 	%r720, %r714, %r716;
	setp.eq.s32 	%p109, %r7, 9;
	selp.b32 	%r721, %r720, %r715, %p109;
	add.s32 	%r722, %r720, %r717;
	setp.eq.s32 	%p110, %r7, 10;
	selp.b32 	%r723, %r722, %r721, %p110;
	add.s32 	%r724, %r722, %r718;
	setp.eq.s32 	%p111, %r7, 11;
	selp.b32 	%r725, %r724, %r723, %p111;
	add.s32 	%r726, %r724, %r719;
	setp.eq.s32 	%p112, %r7, 12;
	selp.b32 	%r727, %r726, %r725, %p112;
	ld.shared.u32 	%r728, [_ZZN3cub18CUB_300001_SM_10006detail4scan16DeviceScanKernelINS2_10policy_hubIiiimN4cuda3std3__44plusIvEEE10Policy1000EN6thrust24THRUST_300001_SM_1000_NS6detail15normal_iteratorINSD_10device_ptrIiEEEESI_NS0_13ScanTileStateIiLb1EEES9_NS1_10InputValueIiPiEEmiLb0EiEEvT0_T1_T2_iT3_T4_T5_E12temp_storage+64];
	add.s32 	%r35, %r726, %r728;
	setp.gt.u32 	%p113, %r5, 31;
	setp.lt.u32 	%p114, %r5, 32;
	setp.eq.s32 	%p115, %r616, 0;
	selp.b32 	%r729, 0, %r693, %p115;
	add.s32 	%r970, %r727, %r729;
	selp.b32 	%r37, %r693, %r970, %p114;
	@%p113 bra 	$L__BB3_27;
	setp.ne.s32 	%p116, %r5, 0;
	mul.wide.s32 	%rd45, %r4, 8;
	add.s64 	%rd8, %rd18, %rd45;
	@%p116 bra 	$L__BB3_14;
	st.shared.u32 	[_ZZN3cub18CUB_300001_SM_10006detail4scan16DeviceScanKernelINS2_10policy_hubIiiimN4cuda3std3__44plusIvEEE10Policy1000EN6thrust24THRUST_300001_SM_1000_NS6detail15normal_iteratorINSD_10device_ptrIiEEEESI_NS0_13ScanTileStateIiLb1EEES9_NS1_10InputValueIiPiEEmiLb0EiEEvT0_T1_T2_iT3_T4_T5_E12temp_storage+12], %r35;
	add.s64 	%rd46, %rd8, 256;
	mov.b32 	%r730, 100;
	// begin inline asm
	st.relaxed.gpu.v2.u32 [%rd46], {%r730, %r35};
	// end inline asm
$L__BB3_14:
	not.b32 	%r736, %r5;
	add.s32 	%r966, %r4, %r736;
	mov.b32 	%r732, 550;
	// begin inline asm
	nanosleep.u32 %r732;
	// end inline asm
	mul.wide.s32 	%rd48, %r966, 8;
	add.s64 	%rd49, %rd18, %rd48;
	add.s64 	%rd47, %rd49, 256;
	// begin inline asm
	ld.relaxed.gpu.v2.u32 {%r967, %r961}, [%rd47];
	// end inline asm
	mov.b32 	%r962, 478;
$L__BB3_15:
	setp.eq.s32 	%p117, %r967, 99;
	mov.b32 	%r737, -1;
	vote.sync.any.pred 	%p118, %p117, %r737;
	not.pred 	%p119, %p118;
	@%p119 bra 	$L__BB3_17;
	// begin inline asm
	nanosleep.u32 %r962;
	// end inline asm
	shr.u32 	%r962, %r962, 1;
	// begin inline asm
	ld.relaxed.gpu.v2.u32 {%r967, %r961}, [%rd47];
	// end inline asm
	bra.uni 	$L__BB3_15;
$L__BB3_17:
	setp.eq.s32 	%p120, %r967, 101;
	mov.b32 	%r764, -1;
	vote.sync.ballot.b32 	%r766, %p120, %r764;
	// begin inline asm
	mov.u32 %r739, %lanemask_ge;
	// end inline asm
	and.b32  	%r767, %r766, %r739;
	or.b32  	%r768, %r767, -2147483648;
	add.s32 	%r769, %r768, -1;
	not.b32 	%r770, %r768;
	and.b32  	%r771, %r770, %r769;
	popc.b32 	%r743, %r771;
	mov.b32 	%r742, 1;
	// begin inline asm
	shfl.sync.down.b32 %r740, %r961, %r742, %r743, %r764;
	// end inline asm
	setp.lt.s32 	%p122, %r616, %r743;
	selp.b32 	%r772, %r740, 0, %p122;
	add.s32 	%r746, %r772, %r961;
	mov.b32 	%r747, 2;
	// begin inline asm
	shfl.sync.down.b32 %r745, %r746, %r747, %r743, %r764;
	// end inline asm
	add.s32 	%r50, %r616, 2;
	setp.gt.s32 	%p123, %r50, %r743;
	selp.b32 	%r773, 0, %r745, %p123;
	add.s32 	%r751, %r746, %r773;
	mov.b32 	%r752, 4;
	// begin inline asm
	shfl.sync.down.b32 %r750, %r751, %r752, %r743, %r764;
	// end inline asm
	add.s32 	%r51, %r616, 4;
	setp.gt.s32 	%p124, %r51, %r743;
	selp.b32 	%r774, 0, %r750, %p124;
	add.s32 	%r756, %r751, %r774;
	mov.b32 	%r757, 8;
	// begin inline asm
	shfl.sync.down.b32 %r755, %r756, %r757, %r743, %r764;
	// end inline asm
	add.s32 	%r52, %r616, 8;
	setp.gt.s32 	%p125, %r52, %r743;
	selp.b32 	%r775, 0, %r755, %p125;
	add.s32 	%r761, %r756, %r775;
	mov.b32 	%r762, 16;
	// begin inline asm
	shfl.sync.down.b32 %r760, %r761, %r762, %r743, %r764;
	// end inline asm
	add.s32 	%r53, %r616, 16;
	setp.gt.s32 	%p126, %r53, %r743;
	selp.b32 	%r776, 0, %r760, %p126;
	add.s32 	%r965, %r761, %r776;
	add.s64 	%rd10, %rd18, 256;
	mov.b32 	%r963, 478;
$L__BB3_18:
	setp.ne.s32 	%p127, %r967, 101;
	mov.b32 	%r777, -1;
	vote.sync.all.pred 	%p128, %p127, %r777;
	not.pred 	%p129, %p128;
	@%p129 bra 	$L__BB3_23;
	shr.u32 	%r963, %r963, 1;
	mul.wide.s32 	%rd52, %r966, 8;
	add.s64 	%rd53, %rd10, %rd52;
	add.s64 	%rd51, %rd53, -256;
	// begin inline asm
	ld.relaxed.gpu.v2.u32 {%r967, %r968}, [%rd51];
	// end inline asm
	mov.u32 	%r969, %r963;
$L__BB3_20:
	setp.eq.s32 	%p133, %r967, 99;
	mov.b32 	%r785, -1;
	vote.sync.any.pred 	%p134, %p133, %r785;
	not.pred 	%p135, %p134;
	@%p135 bra 	$L__BB3_22;
	// begin inline asm
	nanosleep.u32 %r969;
	// end inline asm
	shr.u32 	%r969, %r969, 1;
	// begin inline asm
	ld.relaxed.gpu.v2.u32 {%r967, %r968}, [%rd51];
	// end inline asm
	bra.uni 	$L__BB3_20;
$L__BB3_22:
	setp.eq.s32 	%p136, %r967, 101;
	mov.b32 	%r811, -1;
	vote.sync.ballot.b32 	%r812, %p136, %r811;
	and.b32  	%r813, %r812, %r739;
	or.b32  	%r814, %r813, -2147483648;
	add.s32 	%r815, %r814, -1;
	not.b32 	%r816, %r814;
	and.b32  	%r817, %r816, %r815;
	popc.b32 	%r790, %r817;
	mov.b32 	%r789, 1;
	// begin inline asm
	shfl.sync.down.b32 %r787, %r968, %r789, %r790, %r811;
	// end inline asm
	setp.lt.s32 	%p138, %r616, %r790;
	selp.b32 	%r818, %r787, 0, %p138;
	add.s32 	%r793, %r818, %r968;
	mov.b32 	%r794, 2;
	// begin inline asm
	shfl.sync.down.b32 %r792, %r793, %r794, %r790, %r811;
	// end inline asm
	setp.gt.s32 	%p139, %r50, %r790;
	selp.b32 	%r819, 0, %r792, %p139;
	add.s32 	%r798, %r793, %r819;
	mov.b32 	%r799, 4;
	// begin inline asm
	shfl.sync.down.b32 %r797, %r798, %r799, %r790, %r811;
	// end inline asm
	setp.gt.s32 	%p140, %r51, %r790;
	selp.b32 	%r820, 0, %r797, %p140;
	add.s32 	%r803, %r798, %r820;
	mov.b32 	%r804, 8;
	// begin inline asm
	shfl.sync.down.b32 %r802, %r803, %r804, %r790, %r811;
	// end inline asm
	setp.gt.s32 	%p141, %r52, %r790;
	selp.b32 	%r821, 0, %r802, %p141;
	add.s32 	%r808, %r803, %r821;
	mov.b32 	%r809, 16;
	// begin inline asm
	shfl.sync.down.b32 %r807, %r808, %r809, %r790, %r811;
	// end inline asm
	setp.gt.s32 	%p142, %r53, %r790;
	selp.b32 	%r822, 0, %r807, %p142;
	add.s32 	%r823, %r822, %r965;
	add.s32 	%r965, %r823, %r808;
	add.s32 	%r966, %r966, -32;
	bra.uni 	$L__BB3_18;
$L__BB3_23:
	@%p116 bra 	$L__BB3_25;
	add.s32 	%r780, %r965, %r35;
	add.s64 	%rd50, %rd8, 256;
	mov.b32 	%r779, 101;
	// begin inline asm
	st.relaxed.gpu.v2.u32 [%rd50], {%r779, %r780};
	// end inline asm
	st.shared.u32 	[_ZZN3cub18CUB_300001_SM_10006detail4scan16DeviceScanKernelINS2_10policy_hubIiiimN4cuda3std3__44plusIvEEE10Policy1000EN6thrust24THRUST_300001_SM_1000_NS6detail15normal_iteratorINSD_10device_ptrIiEEEESI_NS0_13ScanTileStateIiLb1EEES9_NS1_10InputValueIiPiEEmiLb0EiEEvT0_T1_T2_iT3_T4_T5_E12temp_storage+4], %r965;
	st.shared.u32 	[_ZZN3cub18CUB_300001_SM_10006detail4scan16DeviceScanKernelINS2_10policy_hubIiiimN4cuda3std3__44plusIvEEE10Policy1000EN6thrust24THRUST_300001_SM_1000_NS6detail15normal_iteratorINSD_10device_ptrIiEEEESI_NS0_13ScanTileStateIiLb1EEES9_NS1_10InputValueIiPiEEmiLb0EiEEvT0_T1_T2_iT3_T4_T5_E12temp_storage+8], %r780;
$L__BB3_25:
	setp.ne.s32 	%p131, %r616, 0;
	mov.u32 	%r970, %r37;
	@%p131 bra 	$L__BB3_27;
	st.shared.u32 	[_ZZN3cub18CUB_300001_SM_10006detail4scan16DeviceScanKernelINS2_10policy_hubIiiimN4cuda3std3__44plusIvEEE10Policy1000EN6thrust24THRUST_300001_SM_1000_NS6detail15normal_iteratorINSD_10device_ptrIiEEEESI_NS0_13ScanTileStateIiLb1EEES9_NS1_10InputValueIiPiEEmiLb0EiEEvT0_T1_T2_iT3_T4_T5_E12temp_storage+84], %r965;
	mov.u32 	%r970, %r965;
$L__BB3_27:
	bar.sync 	0;
	setp.eq.s32 	%p132, %r5, 0;
	ld.shared.u32 	%r781, [_ZZN3cub18CUB_300001_SM_10006detail4scan16DeviceScanKernelINS2_10policy_hubIiiimN4cuda3std3__44plusIvEEE10Policy1000EN6thrust24THRUST_300001_SM_1000_NS6detail15normal_iteratorINSD_10device_ptrIiEEEESI_NS0_13ScanTileStateIiLb1EEES9_NS1_10InputValueIiPiEEmiLb0EiEEvT0_T1_T2_iT3_T4_T5_E12temp_storage+84];
	selp.b32 	%r782, 0, %r781, %p132;
	add.s32 	%r971, %r782, %r970;
$L__BB3_28:
	add.s32 	%r922, %r971, %r10;
	add.s32 	%r923, %r11, %r922;
	add.s32 	%r924, %r12, %r923;
	add.s32 	%r925, %r13, %r924;
	add.s32 	%r926, %r14, %r925;
	add.s32 	%r927, %r15, %r926;
	add.s32 	%r928, %r16, %r927;
	add.s32 	%r929, %r17, %r928;
	add.s32 	%r930, %r18, %r929;
	add.s32 	%r931, %r19, %r930;
	add.s32 	%r932, %r20, %r931;
	add.s32 	%r933, %r21, %r932;
	add.s32 	%r934, %r22, %r933;
	add.s32 	%r935, %r23, %r934;
	add.s32 	%r936, %r24, %r935;
	add.s32 	%r937, %r25, %r936;
	add.s32 	%r938, %r26, %r937;
	add.s32 	%r939, %r27, %r938;
	bar.sync 	0;
	st.shared.u32 	[%r9], %r971;
	st.shared.u32 	[%r9+4], %r922;
	st.shared.u32 	[%r9+8], %r923;
	st.shared.u32 	[%r9+12], %r924;
	st.shared.u32 	[%r9+16], %r925;
	st.shared.u32 	[%r9+20], %r926;
	st.shared.u32 	[%r9+24], %r927;
	st.shared.u32 	[%r9+28], %r928;
	st.shared.u32 	[%r9+32], %r929;
	st.shared.u32 	[%r9+36], %r930;
	st.shared.u32 	[%r9+40], %r931;
	st.shared.u32 	[%r9+44], %r932;
	st.shared.u32 	[%r9+48], %r933;
	st.shared.u32 	[%r9+52], %r934;
	st.shared.u32 	[%r9+56], %r935;
	st.shared.u32 	[%r9+60], %r936;
	st.shared.u32 	[%r9+64], %r937;
	st.shared.u32 	[%r9+68], %r938;
	st.shared.u32 	[%r9+72], %r939;
	bar.warp.sync 	-1;
	ld.shared.u32 	%r940, [%r8];
	ld.shared.u32 	%r941, [%r8+128];
	ld.shared.u32 	%r942, [%r8+256];
	ld.shared.u32 	%r943, [%r8+384];
	ld.shared.u32 	%r944, [%r8+512];
	ld.shared.u32 	%r945, [%r8+640];
	ld.shared.u32 	%r946, [%r8+768];
	ld.shared.u32 	%r947, [%r8+896];
	ld.shared.u32 	%r948, [%r8+1024];
	ld.shared.u32 	%r949, [%r8+1152];
	ld.shared.u32 	%r950, [%r8+1280];
	ld.shared.u32 	%r951, [%r8+1408];
	ld.shared.u32 	%r952, [%r8+1536];
	ld.shared.u32 	%r953, [%r8+1664];
	ld.shared.u32 	%r954, [%r8+1792];
	ld.shared.u32 	%r955, [%r8+1920];
	ld.shared.u32 	%r956, [%r8+2048];
	ld.shared.u32 	%r957, [%r8+2176];
	ld.shared.u32 	%r958, [%r8+2304];
	add.s64 	%rd58, %rd4, %rd43;
	st.global.u32 	[%rd58], %r940;
	st.global.u32 	[%rd58+128], %r941;
	st.global.u32 	[%rd58+256], %r942;
	st.global.u32 	[%rd58+384], %r943;
	st.global.u32 	[%rd58+512], %r944;
	st.global.u32 	[%rd58+640], %r945;
	st.global.u32 	[%rd58+768], %r946;
	st.global.u32 	[%rd58+896], %r947;
	st.global.u32 	[%rd58+1024], %r948;
	st.global.u32 	[%rd58+1152], %r949;
	st.global.u32 	[%rd58+1280], %r950;
	st.global.u32 	[%rd58+1408], %r951;
	st.global.u32 	[%rd58+1536], %r952;
	st.global.u32 	[%rd58+1664], %r953;
	st.global.u32 	[%rd58+1792], %r954;
	st.global.u32 	[%rd58+1920], %r955;
	st.global.u32 	[%rd58+2048], %r956;
	st.global.u32 	[%rd58+2176], %r957;
	st.global.u32 	[%rd58+2304], %r958;
	bra.uni 	$L__BB3_131;
$L__BB3_29:
	setp.eq.s64 	%p3, %rd6, 0;
	@%p3 bra 	$L__BB3_131;
	cvt.u32.u64 	%r75, %rd6;
	shl.b64 	%rd21, %rd5, 2;
	add.s64 	%rd22, %rd3, %rd21;
	mov.u32 	%r76, %tid.x;
	ld.global.u32 	%r990, [%rd22];
	and.b32  	%r209, %r76, 31;
	and.b32  	%r210, %r76, 992;
	mul.lo.s32 	%r211, %r210, 19;
	or.b32  	%r78, %r211, %r209;
	setp.ge.u32 	%p4, %r78, %r75;
	shl.b32 	%r212, %r78, 2;
	cvt.u64.u32 	%rd23, %r212;
	add.s64 	%rd12, %rd22, %rd23;
	mov.u32 	%r972, %r990;
	@%p4 bra 	$L__BB3_32;
	ld.global.u32 	%r972, [%rd12];
$L__BB3_32:
	add.s32 	%r213, %r78, 32;
	setp.ge.u32 	%p5, %r213, %r75;
	mov.u32 	%r973, %r990;
	@%p5 bra 	$L__BB3_34;
	ld.global.u32 	%r973, [%rd12+128];
$L__BB3_34:
	add.s32 	%r214, %r78, 64;
	setp.ge.u32 	%p6, %r214, %r75;
	mov.u32 	%r974, %r990;
	@%p6 bra 	$L__BB3_36;
	ld.global.u32 	%r974, [%rd12+256];
$L__BB3_36:
	add.s32 	%r215, %r78, 96;
	setp.ge.u32 	%p7, %r215, %r75;
	mov.u32 	%r975, %r990;
	@%p7 bra 	$L__BB3_38;
	ld.global.u32 	%r975, [%rd12+384];
$L__BB3_38:
	add.s32 	%r216, %r78, 128;
	setp.ge.u32 	%p8, %r216, %r75;
	mov.u32 	%r976, %r990;
	@%p8 bra 	$L__BB3_40;
	ld.global.u32 	%r976, [%rd12+512];
$L__BB3_40:
	add.s32 	%r217, %r78, 160;
	setp.ge.u32 	%p9, %r217, %r75;
	mov.u32 	%r977, %r990;
	@%p9 bra 	$L__BB3_42;
	ld.global.u32 	%r977, [%rd12+640];
$L__BB3_42:
	add.s32 	%r218, %r78, 192;
	setp.ge.u32 	%p10, %r218, %r75;
	mov.u32 	%r978, %r990;
	@%p10 bra 	$L__BB3_44;
	ld.global.u32 	%r978, [%rd12+768];
$L__BB3_44:
	add.s32 	%r219, %r78, 224;
	setp.ge.u32 	%p11, %r219, %r75;
	mov.u32 	%r979, %r990;
	@%p11 bra 	$L__BB3_46;
	ld.global.u32 	%r979, [%rd12+896];
$L__BB3_46:
	add.s32 	%r95, %r78, 256;
	setp.ge.u32 	%p12, %r95, %r75;
	mov.u32 	%r980, %r990;
	@%p12 bra 	$L__BB3_48;
	ld.global.u32 	%r980, [%rd12+1024];
$L__BB3_48:
	add.s32 	%r98, %r78, 288;
	setp.ge.u32 	%p13, %r98, %r75;
	mov.u32 	%r981, %r990;
	@%p13 bra 	$L__BB3_50;
	ld.global.u32 	%r981, [%rd12+1152];
$L__BB3_50:
	add.s32 	%r220, %r78, 320;
	setp.ge.u32 	%p14, %r220, %r75;
	mov.u32 	%r982, %r990;
	@%p14 bra 	$L__BB3_52;
	ld.global.u32 	%r982, [%rd12+1280];
$L__BB3_52:
	add.s32 	%r221, %r78, 352;
	setp.ge.u32 	%p15, %r221, %r75;
	mov.u32 	%r983, %r990;
	@%p15 bra 	$L__BB3_54;
	ld.global.u32 	%r983, [%rd12+1408];
$L__BB3_54:
	add.s32 	%r222, %r78, 384;
	setp.ge.u32 	%p16, %r222, %r75;
	mov.u32 	%r984, %r990;
	@%p16 bra 	$L__BB3_56;
	ld.global.u32 	%r984, [%rd12+1536];
$L__BB3_56:
	add.s32 	%r223, %r78, 416;
	setp.ge.u32 	%p17, %r223, %r75;
	mov.u32 	%r985, %r990;
	@%p17 bra 	$L__BB3_58;
	ld.global.u32 	%r985, [%rd12+1664];
$L__BB3_58:
	add.s32 	%r224, %r78, 448;
	setp.ge.u32 	%p18, %r224, %r75;
	mov.u32 	%r986, %r990;
	@%p18 bra 	$L__BB3_60;
	ld.global.u32 	%r986, [%rd12+1792];
$L__BB3_60:
	add.s32 	%r225, %r78, 480;
	setp.ge.u32 	%p19, %r225, %r75;
	mov.u32 	%r987, %r990;
	@%p19 bra 	$L__BB3_62;
	ld.global.u32 	%r987, [%rd12+1920];
$L__BB3_62:
	add.s32 	%r226, %r78, 512;
	setp.ge.u32 	%p20, %r226, %r75;
	mov.u32 	%r988, %r990;
	@%p20 bra 	$L__BB3_64;
	ld.global.u32 	%r988, [%rd12+2048];
$L__BB3_64:
	add.s32 	%r115, %r78, 544;
	setp.ge.u32 	%p21, %r115, %r75;
	mov.u32 	%r989, %r990;
	@%p21 bra 	$L__BB3_66;
	ld.global.u32 	%r989, [%rd12+2176];
$L__BB3_66:
	add.s32 	%r118, %r78, 576;
	setp.ge.u32 	%p22, %r118, %r75;
	@%p22 bra 	$L__BB3_68;
	ld.global.u32 	%r990, [%rd12+2304];
$L__BB3_68:
	// begin inline asm
	mov.u32 %r227, %laneid;
	// end inline asm
	shr.u32 	%r122, %r76, 5;
	mad.lo.s32 	%r228, %r122, 608, %r227;
	shl.b32 	%r229, %r228, 2;
	mov.u32 	%r230, _ZZN3cub18CUB_300001_SM_10006detail4scan16DeviceScanKernelINS2_10policy_hubIiiimN4cuda3std3__44plusIvEEE10Policy1000EN6thrust24THRUST_300001_SM_1000_NS6detail15normal_iteratorINSD_10device_ptrIiEEEESI_NS0_13ScanTileStateIiLb1EEES9_NS1_10InputValueIiPiEEmiLb0EiEEvT0_T1_T2_iT3_T4_T5_E12temp_storage;
	add.s32 	%r123, %r230, %r229;
	st.shared.u32 	[%r123], %r972;
	st.shared.u32 	[%r123+128], %r973;
	st.shared.u32 	[%r123+256], %r974;
	st.shared.u32 	[%r123+384], %r975;
	st.shared.u32 	[%r123+512], %r976;
	st.shared.u32 	[%r123+640], %r977;
	st.shared.u32 	[%r123+768], %r978;
	st.shared.u32 	[%r123+896], %r979;
	st.shared.u32 	[%r123+1024], %r980;
	st.shared.u32 	[%r123+1152], %r981;
	st.shared.u32 	[%r123+1280], %r982;
	st.shared.u32 	[%r123+1408], %r983;
	st.shared.u32 	[%r123+1536], %r984;
	st.shared.u32 	[%r123+1664], %r985;
	st.shared.u32 	[%r123+1792], %r986;
	st.shared.u32 	[%r123+1920], %r987;
	st.shared.u32 	[%r123+2048], %r988;
	st.shared.u32 	[%r123+2176], %r989;
	st.shared.u32 	[%r123+2304], %r990;
	bar.warp.sync 	-1;
	mad.lo.s32 	%r124, %r227, 72, %r123;
	ld.shared.u32 	%r125, [%r124];
	ld.shared.u32 	%r126, [%r124+4];
	ld.shared.u32 	%r127, [%r124+8];
	ld.shared.u32 	%r128, [%r124+12];
	ld.shared.u32 	%r129, [%r124+16];
	ld.shared.u32 	%r130, [%r124+20];
	ld.shared.u32 	%r131, [%r124+24];
	ld.shared.u32 	%r132, [%r124+28];
	ld.shared.u32 	%r133, [%r124+32];
	ld.shared.u32 	%r134, [%r124+36];
	ld.shared.u32 	%r135, [%r124+40];
	ld.shared.u32 	%r136, [%r124+44];
	ld.shared.u32 	%r137, [%r124+48];
	ld.shared.u32 	%r138, [%r124+52];
	ld.shared.u32 	%r139, [%r124+56];
	ld.shared.u32 	%r140, [%r124+60];
	ld.shared.u32 	%r141, [%r124+64];
	ld.shared.u32 	%r142, [%r124+68];
	ld.shared.u32 	%r143, [%r124+72];
	bar.sync 	0;
	setp.ne.s32 	%p23, %r4, 0;
	@%p23 bra 	$L__BB3_72;
	add.s32 	%r456, %r126, %r125;
	add.s32 	%r457, %r127, %r456;
	add.s32 	%r458, %r128, %r457;
	add.s32 	%r459, %r129, %r458;
	add.s32 	%r460, %r130, %r459;
	add.s32 	%r461, %r131, %r460;
	add.s32 	%r462, %r132, %r461;
	add.s32 	%r463, %r133, %r462;
	add.s32 	%r464, %r134, %r463;
	add.s32 	%r465, %r135, %r464;
	add.s32 	%r466, %r136, %r465;
	add.s32 	%r467, %r137, %r466;
	add.s32 	%r468, %r138, %r467;
	add.s32 	%r469, %r139, %r468;
	add.s32 	%r470, %r140, %r469;
	add.s32 	%r471, %r141, %r470;
	add.s32 	%r472, %r142, %r471;
	add.s32 	%r430, %r143, %r472;
	mov.b32 	%r428, 1;
	mov.b32 	%r453, 0;
	mov.b32 	%r455, -1;
	// begin inline asm
	{  .reg .s32 r0;  .reg .pred p;  shfl.sync.up.b32 r0|p, %r430, %r428, %r453, %r455;  @p add.s32 r0, r0, %r430;  mov.s32 %r426, r0;}
	// end inline asm
	mov.b32 	%r434, 2;
	// begin inline asm
	{  .reg .s32 r0;  .reg .pred p;  shfl.sync.up.b32 r0|p, %r426, %r434, %r453, %r455;  @p add.s32 r0, r0, %r426;  mov.s32 %r432, r0;}
	// end inline asm
	mov.b32 	%r440, 4;
	// begin inline asm
	{  .reg .s32 r0;  .reg .pred p;  shfl.sync.up.b32 r0|p, %r432, %r440, %r453, %r455;  @p add.s32 r0, r0, %r432;  mov.s32 %r438, r0;}
	// end inline asm
	mov.b32 	%r446, 8;
	// begin inline asm
	{  .reg .s32 r0;  .reg .pred p;  shfl.sync.up.b32 r0|p, %r438, %r446, %r453, %r455;  @p add.s32 r0, r0, %r438;  mov.s32 %r444, r0;}
	// end inline asm
	mov.b32 	%r452, 16;
	// begin inline asm
	{  .reg .s32 r0;  .reg .pred p;  shfl.sync.up.b32 r0|p, %r444, %r452, %r453, %r455;  @p add.s32 r0, r0, %r444;  mov.s32 %r450, r0;}
	// end inline asm
	setp.ne.s32 	%p66, %r227, 31;
	@%p66 bra 	$L__BB3_71;
	shl.b32 	%r473, %r122, 2;
	mov.u32 	%r474, _ZZN3cub18CUB_300001_SM_10006detail4scan16DeviceScanKernelINS2_10policy_hubIiiimN4cuda3std3__44plusIvEEE10Policy1000EN6thrust24THRUST_300001_SM_1000_NS6detail15normal_iteratorINSD_10device_ptrIiEEEESI_NS0_13ScanTileStateIiLb1EEES9_NS1_10InputValueIiPiEEmiLb0EiEEvT0_T1_T2_iT3_T4_T5_E12temp_storage;
	add.s32 	%r475, %r474, %r473;
	st.shared.u32 	[%r475+16], %r450;
$L__BB3_71:
	bar.sync 	0;
	ld.shared.v4.u32 	{%r476, %r477, %r478, %r479}, [_ZZN3cub18CUB_300001_SM_10006detail4scan16DeviceScanKernelINS2_10policy_hubIiiimN4cuda3std3__44plusIvEEE10Policy1000EN6thrust24THRUST_300001_SM_1000_NS6detail15normal_iteratorINSD_10device_ptrIiEEEESI_NS0_13ScanTileStateIiLb1EEES9_NS1_10InputValueIiPiEEmiLb0EiEEvT0_T1_T2_iT3_T4_T5_E12temp_storage+16];
	add.s32 	%r480, %r477, %r476;
	setp.eq.s32 	%p67, %r122, 2;
	selp.b32 	%r481, %r480, %r476, %p67;
	add.s32 	%r482, %r480, %r478;
	setp.eq.s32 	%p68, %r122, 3;
	selp.b32 	%r483, %r482, %r481, %p68;
	add.s32 	%r484, %r482, %r479;
	setp.eq.s32 	%p69, %r122, 4;
	selp.b32 	%r485, %r484, %r483, %p69;
	ld.shared.v4.u32 	{%r486, %r487, %r488, %r489}, [_ZZN3cub18CUB_300001_SM_10006detail4scan16DeviceScanKernelINS2_10policy_hubIiiimN4cuda3std3__44plusIvEEE10Policy1000EN6thrust24THRUST_300001_SM_1000_NS6detail15normal_iteratorINSD_10device_ptrIiEEEESI_NS0_13ScanTileStateIiLb1EEES9_NS1_10InputValueIiPiEEmiLb0EiEEvT0_T1_T2_iT3_T4_T5_E12temp_storage+32];
	add.s32 	%r490, %r484, %r486;
	setp.eq.s32 	%p70, %r122, 5;
	selp.b32 	%r491, %r490, %r485, %p70;
	add.s32 	%r492, %r490, %r487;
	setp.eq.s32 	%p71, %r122, 6;
	selp.b32 	%r493, %r492, %r491, %p71;
	add.s32 	%r494, %r492, %r488;
	setp.eq.s32 	%p72, %r122, 7;
	selp.b32 	%r495, %r494, %r493, %p72;
	add.s32 	%r496, %r494, %r489;
	setp.eq.s32 	%p73, %r122, 8;
	selp.b32 	%r497, %r496, %r495, %p73;
	ld.shared.v4.u32 	{%r498, %r499, %r500, %r501}, [_ZZN3cub18CUB_300001_SM_10006detail4scan16DeviceScanKernelINS2_10policy_hubIiiimN4cuda3std3__44plusIvEEE10Policy1000EN6thrust24THRUST_300001_SM_1000_NS6detail15normal_iteratorINSD_10device_ptrIiEEEESI_NS0_13ScanTileStateIiLb1EEES9_NS1_10InputValueIiPiEEmiLb0EiEEvT0_T1_T2_iT3_T4_T5_E12temp_storage+48];
	add.s32 	%r502, %r496, %r498;
	setp.eq.s32 	%p74, %r122, 9;
	selp.b32 	%r503, %r502, %r497, %p74;
	add.s32 	%r504, %r502, %r499;
	setp.eq.s32 	%p75, %r122, 10;
	selp.b32 	%r505, %r504, %r503, %p75;
	add.s32 	%r506, %r504, %r500;
	setp.eq.s32 	%p76, %r122, 11;
	selp.b32 	%r507, %r506, %r505, %p76;
	add.s32 	%r508, %r506, %r501;
	setp.eq.s32 	%p77, %r122, 12;
	selp.b32 	%r509, %r508, %r507, %p77;
	setp.lt.u32 	%p78, %r76, 32;
	selp.b32 	%r510, 0, %r509, %p78;
	setp.eq.s32 	%p79, %r227, 0;
	sub.s32 	%r511, %r450, %r430;
	selp.b32 	%r512, 0, %r511, %p79;
	add.s32 	%r513, %r512, %r959;
	add.s32 	%r1002, %r513, %r510;
	bra.uni 	$L__BB3_91;
$L__BB3_72:
	add.s32 	%r261, %r126, %r125;
	add.s32 	%r262, %r127, %r261;
	add.s32 	%r263, %r128, %r262;
	add.s32 	%r264, %r129, %r263;
	add.s32 	%r265, %r130, %r264;
	add.s32 	%r266, %r131, %r265;
	add.s32 	%r267, %r132, %r266;
	add.s32 	%r268, %r133, %r267;
	add.s32 	%r269, %r134, %r268;
	add.s32 	%r270, %r135, %r269;
	add.s32 	%r271, %r136, %r270;
	add.s32 	%r272, %r137, %r271;
	add.s32 	%r273, %r138, %r272;
	add.s32 	%r274, %r139, %r273;
	add.s32 	%r275, %r140, %r274;
	add.s32 	%r276, %r141, %r275;
	add.s32 	%r277, %r142, %r276;
	add.s32 	%r235, %r143, %r277;
	mov.b32 	%r233, 1;
	mov.b32 	%r258, 0;
	mov.b32 	%r260, -1;
	// begin inline asm
	{  .reg .s32 r0;  .reg .pred p;  shfl.sync.up.b32 r0|p, %r235, %r233, %r258, %r260;  @p add.s32 r0, r0, %r235;  mov.s32 %r231, r0;}
	// end inline asm
	mov.b32 	%r239, 2;
	// begin inline asm
	{  .reg .s32 r0;  .reg .pred p;  shfl.sync.up.b32 r0|p, %r231, %r239, %r258, %r260;  @p add.s32 r0, r0, %r231;  mov.s32 %r237, r0;}
	// end inline asm
	mov.b32 	%r245, 4;
	// begin inline asm
	{  .reg .s32 r0;  .reg .pred p;  shfl.sync.up.b32 r0|p, %r237, %r245, %r258, %r260;  @p add.s32 r0, r0, %r237;  mov.s32 %r243, r0;}
	// end inline asm
	mov.b32 	%r251, 8;
	// begin inline asm
	{  .reg .s32 r0;  .reg .pred p;  shfl.sync.up.b32 r0|p, %r243, %r251, %r258, %r260;  @p add.s32 r0, r0, %r243;  mov.s32 %r249, r0;}
	// end inline asm
	mov.b32 	%r257, 16;
	// begin inline asm
	{  .reg .s32 r0;  .reg .pred p;  shfl.sync.up.b32 r0|p, %r249, %r257, %r258, %r260;  @p add.s32 r0, r0, %r249;  mov.s32 %r255, r0;}
	// end inline asm
	setp.ne.s32 	%p24, %r227, 31;
	@%p24 bra 	$L__BB3_74;
	shl.b32 	%r278, %r122, 2;
	mov.u32 	%r279, _ZZN3cub18CUB_300001_SM_10006detail4scan16DeviceScanKernelINS2_10policy_hubIiiimN4cuda3std3__44plusIvEEE10Policy1000EN6thrust24THRUST_300001_SM_1000_NS6detail15normal_iteratorINSD_10device_ptrIiEEEESI_NS0_13ScanTileStateIiLb1EEES9_NS1_10InputValueIiPiEEmiLb0EiEEvT0_T1_T2_iT3_T4_T5_E12temp_storage;
	add.s32 	%r280, %r279, %r278;
	st.shared.u32 	[%r280+16], %r255;
$L__BB3_74:
	sub.s32 	%r281, %r255, %r235;
	bar.sync 	0;
	ld.shared.v4.u32 	{%r282, %r283, %r284, %r285}, [_ZZN3cub18CUB_300001_SM_10006detail4scan16DeviceScanKernelINS2_10policy_hubIiiimN4cuda3std3__44plusIvEEE10Policy1000EN6thrust24THRUST_300001_SM_1000_NS6detail15normal_iteratorINSD_10device_ptrIiEEEESI_NS0_13ScanTileStateIiLb1EEES9_NS1_10InputValueIiPiEEmiLb0EiEEvT0_T1_T2_iT3_T4_T5_E12temp_storage+16];
	add.s32 	%r286, %r283, %r282;
	setp.eq.s32 	%p25, %r122, 2;
	selp.b32 	%r287, %r286, %r282, %p25;
	add.s32 	%r288, %r286, %r284;
	setp.eq.s32 	%p26, %r122, 3;
	selp.b32 	%r289, %r288, %r287, %p26;
	add.s32 	%r290, %r288, %r285;
	setp.eq.s32 	%p27, %r122, 4;
	selp.b32 	%r291, %r290, %r289, %p27;
	ld.shared.v4.u32 	{%r292, %r293, %r294, %r295}, [_ZZN3cub18CUB_300001_SM_10006detail4scan16DeviceScanKernelINS2_10policy_hubIiiimN4cuda3std3__44plusIvEEE10Policy1000EN6thrust24THRUST_300001_SM_1000_NS6detail15normal_iteratorINSD_10device_ptrIiEEEESI_NS0_13ScanTileStateIiLb1EEES9_NS1_10InputValueIiPiEEmiLb0EiEEvT0_T1_T2_iT3_T4_T5_E12temp_storage+32];
	add.s32 	%r296, %r290, %r292;
	setp.eq.s32 	%p28, %r122, 5;
	selp.b32 	%r297, %r296, %r291, %p28;
	add.s32 	%r298, %r296, %r293;
	setp.eq.s32 	%p29, %r122, 6;
	selp.b32 	%r299, %r298, %r297, %p29;
	add.s32 	%r300, %r298, %r294;
	setp.eq.s32 	%p30, %r122, 7;
	selp.b32 	%r301, %r300, %r299, %p30;
	add.s32 	%r302, %r300, %r295;
	setp.eq.s32 	%p31, %r122, 8;
	selp.b32 	%r303, %r302, %r301, %p31;
	ld.shared.v4.u32 	{%r304, %r305, %r306, %r307}, [_ZZN3cub18CUB_300001_SM_10006detail4scan16DeviceScanKernelINS2_10policy_hubIiiimN4cuda3std3__44plusIvEEE10Policy1000EN6thrust24THRUST_300001_SM_1000_NS6detail15normal_iteratorINSD_10device_ptrIiEEEESI_NS0_13ScanTileStateIiLb1EEES9_NS1_10InputValueIiPiEEmiLb0EiEEvT0_T1_T2_iT3_T4_T5_E12temp_storage+48];
	add.s32 	%r308, %r302, %r304;
	setp.eq.s32 	%p32, %r122, 9;
	selp.b32 	%r309, %r308, %r303, %p32;
	add.s32 	%r310, %r308, %r305;
	setp.eq.s32 	%p33, %r122, 10;
	selp.b32 	%r311, %r310, %r309, %p33;
	add.s32 	%r312, %r310, %r306;
	setp.eq.s32 	%p34, %r122, 11;
	selp.b32 	%r313, %r312, %r311, %p34;
	add.s32 	%r314, %r312, %r307;
	setp.eq.s32 	%p35, %r122, 12;
	selp.b32 	%r315, %r314, %r313, %p35;
	ld.shared.u32 	%r316, [_ZZN3cub18CUB_300001_SM_10006detail4scan16DeviceScanKernelINS2_10policy_hubIiiimN4cuda3std3__44plusIvEEE10Policy1000EN6thrust24THRUST_300001_SM_1000_NS6detail15normal_iteratorINSD_10device_ptrIiEEEESI_NS0_13ScanTileStateIiLb1EEES9_NS1_10InputValueIiPiEEmiLb0EiEEvT0_T1_T2_iT3_T4_T5_E12temp_storage+64];
	add.s32 	%r149, %r314, %r316;
	setp.gt.u32 	%p36, %r76, 31;
	setp.lt.u32 	%p37, %r76, 32;
	setp.eq.s32 	%p38, %r227, 0;
	selp.b32 	%r317, 0, %r281, %p38;
	add.s32 	%r1001, %r315, %r317;
	selp.b32 	%r151, %r281, %r1001, %p37;
	@%p36 bra 	$L__BB3_90;
	setp.ne.s32 	%p39, %r76, 0;
	mul.wide.s32 	%rd24, %r4, 8;
	add.s64 	%rd13, %rd18, %rd24;
	@%p39 bra 	$L__BB3_77;
	st.shared.u32 	[_ZZN3cub18CUB_300001_SM_10006detail4scan16DeviceScanKernelINS2_10policy_hubIiiimN4cuda3std3__44plusIvEEE10Policy1000EN6thrust24THRUST_300001_SM_1000_NS6detail15normal_iteratorINSD_10device_ptrIiEEEESI_NS0_13ScanTileStateIiLb1EEES9_NS1_10InputValueIiPiEEmiLb0EiEEvT0_T1_T2_iT3_T4_T5_E12temp_storage+12], %r149;
	add.s64 	%rd25, %rd13, 256;
	mov.b32 	%r318, 100;
	// begin inline asm
	st.relaxed.gpu.v2.u32 [%rd25], {%r318, %r149};
	// end inline asm
$L__BB3_77:
	not.b32 	%r324, %r76;
	add.s32 	%r997, %r4, %r324;
	mov.b32 	%r320, 550;
	// begin inline asm
	nanosleep.u32 %r320;
	// end inline asm
	mul.wide.s32 	%rd27, %r997, 8;
	add.s64 	%rd28, %rd18, %rd27;
	add.s64 	%rd26, %rd28, 256;
	// begin inline asm
	ld.relaxed.gpu.v2.u32 {%r998, %r992}, [%rd26];
	// end inline asm
	mov.b32 	%r993, 478;
$L__BB3_78:
	setp.eq.s32 	%p40, %r998, 99;
	mov.b32 	%r325, -1;
	vote.sync.any.pred 	%p41, %p40, %r325;
	not.pred 	%p42, %p41;
	@%p42 bra 	$L__BB3_80;
	// begin inline asm
	nanosleep.u32 %r993;
	// end inline asm
	shr.u32 	%r993, %r993, 1;
	// begin inline asm
	ld.relaxed.gpu.v2.u32 {%r998, %r992}, [%rd26];
	// end inline asm
	bra.uni 	$L__BB3_78;
$L__BB3_80:
	setp.eq.s32 	%p43, %r998, 101;
	mov.b32 	%r352, -1;
	vote.sync.ballot.b32 	%r354, %p43, %r352;
	// begin inline asm
	mov.u32 %r327, %lanemask_ge;
	// end inline asm
	and.b32  	%r355, %r354, %r327;
	or.b32  	%r356, %r355, -2147483648;
	add.s32 	%r357, %r356, -1;
	not.b32 	%r358, %r356;
	and.b32  	%r359, %r358, %r357;
	popc.b32 	%r331, %r359;
	mov.b32 	%r330, 1;
	// begin inline asm
	shfl.sync.down.b32 %r328, %r992, %r330, %r331, %r352;
	// end inline asm
	setp.lt.s32 	%p45, %r227, %r331;
	selp.b32 	%r360, %r328, 0, %p45;
	add.s32 	%r334, %r360, %r992;
	mov.b32 	%r335, 2;
	// begin inline asm
	shfl.sync.down.b32 %r333, %r334, %r335, %r331, %r352;
	// end inline asm
	add.s32 	%r361, %r227, 2;
	setp.gt.s32 	%p46, %r361, %r331;
	selp.b32 	%r362, 0, %r333, %p46;
	add.s32 	%r339, %r334, %r362;
	mov.b32 	%r340, 4;
	// begin inline asm
	shfl.sync.down.b32 %r338, %r339, %r340, %r331, %r352;
	// end inline asm
	add.s32 	%r363, %r227, 4;
	setp.gt.s32 	%p47, %r363, %r331;
	selp.b32 	%r364, 0, %r338, %p47;
	add.s32 	%r344, %r339, %r364;
	mov.b32 	%r345, 8;
	// begin inline asm
	shfl.sync.down.b32 %r343, %r344, %r345, %r331, %r352;
	// end inline asm
	add.s32 	%r365, %r227, 8;
	setp.gt.s32 	%p48, %r365, %r331;
	selp.b32 	%r366, 0, %r343, %p48;
	add.s32 	%r349, %r344, %r366;
	mov.b32 	%r350, 16;
	// begin inline asm
	shfl.sync.down.b32 %r348, %r349, %r350, %r331, %r352;
	// end inline asm
	add.s32 	%r367, %r227, 16;
	setp.gt.s32 	%p49, %r367, %r331;
	selp.b32 	%r368, 0, %r348, %p49;
	add.s32 	%r994, %r349, %r368;
	add.s64 	%rd14, %rd18, 256;
	mov.b32 	%r995, 478;
$L__BB3_81:
	setp.ne.s32 	%p50, %r998, 101;
	mov.b32 	%r369, -1;
	vote.sync.all.pred 	%p51, %p50, %r369;
	not.pred 	%p52, %p51;
	@%p52 bra 	$L__BB3_86;
	shr.u32 	%r995, %r995, 1;
	mul.wide.s32 	%rd31, %r997, 8;
	add.s64 	%rd32, %rd14, %rd31;
	add.s64 	%rd30, %rd32, -256;
	// begin inline asm
	ld.relaxed.gpu.v2.u32 {%r998, %r999}, [%rd30];
	// end inline asm
	mov.u32 	%r1000, %r995;
$L__BB3_83:
	setp.eq.s32 	%p56, %r998, 99;
	mov.b32 	%r377, -1;
	vote.sync.any.pred 	%p57, %p56, %r377;
	not.pred 	%p58, %p57;
	@%p58 bra 	$L__BB3_85;
	// begin inline asm
	nanosleep.u32 %r1000;
	// end inline asm
	shr.u32 	%r1000, %r1000, 1;
	// begin inline asm
	ld.relaxed.gpu.v2.u32 {%r998, %r999}, [%rd30];
	// end inline asm
	bra.uni 	$L__BB3_83;
$L__BB3_85:
	setp.eq.s32 	%p59, %r998, 101;
	mov.b32 	%r403, -1;
	vote.sync.ballot.b32 	%r404, %p59, %r403;
	and.b32  	%r405, %r404, %r327;
	or.b32  	%r406, %r405, -2147483648;
	add.s32 	%r407, %r406, -1;
	not.b32 	%r408, %r406;
	and.b32  	%r409, %r408, %r407;
	popc.b32 	%r382, %r409;
	mov.b32 	%r381, 1;
	// begin inline asm
	shfl.sync.down.b32 %r379, %r999, %r381, %r382, %r403;
	// end inline asm
	setp.lt.s32 	%p61, %r227, %r382;
	selp.b32 	%r410, %r379, 0, %p61;
	add.s32 	%r385, %r410, %r999;
	mov.b32 	%r386, 2;
	// begin inline asm
	shfl.sync.down.b32 %r384, %r385, %r386, %r382, %r403;
	// end inline asm
	add.s32 	%r411, %r227, 2;
	setp.gt.s32 	%p62, %r411, %r382;
	selp.b32 	%r412, 0, %r384, %p62;
	add.s32 	%r390, %r385, %r412;
	mov.b32 	%r391, 4;
	// begin inline asm
	shfl.sync.down.b32 %r389, %r390, %r391, %r382, %r403;
	// end inline asm
	add.s32 	%r413, %r227, 4;
	setp.gt.s32 	%p63, %r413, %r382;
	selp.b32 	%r414, 0, %r389, %p63;
	add.s32 	%r395, %r390, %r414;
	mov.b32 	%r396, 8;
	// begin inline asm
	shfl.sync.down.b32 %r394, %r395, %r396, %r382, %r403;
	// end inline asm
	add.s32 	%r415, %r227, 8;
	setp.gt.s32 	%p64, %r415, %r382;
	selp.b32 	%r416, 0, %r394, %p64;
	add.s32 	%r400, %r395, %r416;
	mov.b32 	%r401, 16;
	// begin inline asm
	shfl.sync.down.b32 %r399, %r400, %r401, %r382, %r403;
	// end inline asm
	add.s32 	%r417, %r227, 16;
	setp.gt.s32 	%p65, %r417, %r382;
	selp.b32 	%r418, 0, %r399, %p65;
	add.s32 	%r419, %r418, %r994;
	add.s32 	%r994, %r419, %r400;
	add.s32 	%r997, %r997, -32;
	bra.uni 	$L__BB3_81;
$L__BB3_86:
	@%p39 bra 	$L__BB3_88;
	add.s32 	%r372, %r994, %r149;
	add.s64 	%rd29, %rd13, 256;
	mov.b32 	%r371, 101;
	// begin inline asm
	st.relaxed.gpu.v2.u32 [%rd29], {%r371, %r372};
	// end inline asm
	st.shared.u32 	[_ZZN3cub18CUB_300001_SM_10006detail4scan16DeviceScanKernelINS2_10policy_hubIiiimN4cuda3std3__44plusIvEEE10Policy1000EN6thrust24THRUST_300001_SM_1000_NS6detail15normal_iteratorINSD_10device_ptrIiEEEESI_NS0_13ScanTileStateIiLb1EEES9_NS1_10InputValueIiPiEEmiLb0EiEEvT0_T1_T2_iT3_T4_T5_E12temp_storage+4], %r994;
	st.shared.u32 	[_ZZN3cub18CUB_300001_SM_10006detail4scan16DeviceScanKernelINS2_10policy_hubIiiimN4cuda3std3__44plusIvEEE10Policy1000EN6thrust24THRUST_300001_SM_1000_NS6detail15normal_iteratorINSD_10device_ptrIiEEEESI_NS0_13ScanTileStateIiLb1EEES9_NS1_10InputValueIiPiEEmiLb0EiEEvT0_T1_T2_iT3_T4_T5_E12temp_storage+8], %r372;
$L__BB3_88:
	setp.ne.s32 	%p54, %r227, 0;
	mov.u32 	%r1001, %r151;
	@%p54 bra 	$L__BB3_90;
	st.shared.u32 	[_ZZN3cub18CUB_300001_SM_10006detail4scan16DeviceScanKernelINS2_10policy_hubIiiimN4cuda3std3__44plusIvEEE10Policy1000EN6thrust24THRUST_300001_SM_1000_NS6detail15normal_iteratorINSD_10device_ptrIiEEEESI_NS0_13ScanTileStateIiLb1EEES9_NS1_10InputValueIiPiEEmiLb0EiEEvT0_T1_T2_iT3_T4_T5_E12temp_storage+84], %r994;
	mov.u32 	%r1001, %r994;
$L__BB3_90:
	bar.sync 	0;
	setp.eq.s32 	%p55, %r76, 0;
	ld.shared.u32 	%r373, [_ZZN3cub18CUB_300001_SM_10006detail4scan16DeviceScanKernelINS2_10policy_hubIiiimN4cuda3std3__44plusIvEEE10Policy1000EN6thrust24THRUST_300001_SM_1000_NS6detail15normal_iteratorINSD_10device_ptrIiEEEESI_NS0_13ScanTileStateIiLb1EEES9_NS1_10InputValueIiPiEEmiLb0EiEEvT0_T1_T2_iT3_T4_T5_E12temp_storage+84];
	selp.b32 	%r374, 0, %r373, %p55;
	add.s32 	%r1002, %r374, %r1001;
$L__BB3_91:
	add.s32 	%r514, %r1002, %r125;
	add.s32 	%r515, %r126, %r514;
	add.s32 	%r516, %r127, %r515;
	add.s32 	%r517, %r128, %r516;
	add.s32 	%r518, %r129, %r517;
	add.s32 	%r519, %r130, %r518;
	add.s32 	%r520, %r131, %r519;
	add.s32 	%r521, %r132, %r520;
	add.s32 	%r522, %r133, %r521;
	add.s32 	%r523, %r134, %r522;
	add.s32 	%r524, %r135, %r523;
	add.s32 	%r525, %r136, %r524;
	add.s32 	%r526, %r137, %r525;
	add.s32 	%r527, %r138, %r526;
	add.s32 	%r528, %r139, %r527;
	add.s32 	%r529, %r140, %r528;
	add.s32 	%r530, %r141, %r529;
	add.s32 	%r531, %r142, %r530;
	bar.sync 	0;
	st.shared.u32 	[%r124], %r1002;
	st.shared.u32 	[%r124+4], %r514;
	st.shared.u32 	[%r124+8], %r515;
	st.shared.u32 	[%r124+12], %r516;
	st.shared.u32 	[%r124+16], %r517;
	st.shared.u32 	[%r124+20], %r518;
	st.shared.u32 	[%r124+24], %r519;
	st.shared.u32 	[%r124+28], %r520;
	st.shared.u32 	[%r124+32], %r521;
	st.shared.u32 	[%r124+36], %r522;
	st.shared.u32 	[%r124+40], %r523;
	st.shared.u32 	[%r124+44], %r524;
	st.shared.u32 	[%r124+48], %r525;
	st.shared.u32 	[%r124+52], %r526;
	st.shared.u32 	[%r124+56], %r527;
	st.shared.u32 	[%r124+60], %r528;
	st.shared.u32 	[%r124+64], %r529;
	st.shared.u32 	[%r124+68], %r530;
	st.shared.u32 	[%r124+72], %r531;
	bar.warp.sync 	-1;
	ld.shared.u32 	%r185, [%r123];
	ld.shared.u32 	%r186, [%r123+128];
	ld.shared.u32 	%r187, [%r123+256];
	ld.shared.u32 	%r188, [%r123+384];
	ld.shared.u32 	%r189, [%r123+512];
	ld.shared.u32 	%r190, [%r123+640];
	ld.shared.u32 	%r191, [%r123+768];
	ld.shared.u32 	%r192, [%r123+896];
	ld.shared.u32 	%r193, [%r123+1024];
	ld.shared.u32 	%r194, [%r123+1152];
	ld.shared.u32 	%r195, [%r123+1280];
	ld.shared.u32 	%r196, [%r123+1408];
	ld.shared.u32 	%r197, [%r123+1536];
	ld.shared.u32 	%r198, [%r123+1664];
	ld.shared.u32 	%r199, [%r123+1792];
	ld.shared.u32 	%r200, [%r123+1920];
	ld.shared.u32 	%r201, [%r123+2048];
	ld.shared.u32 	%r202, [%r123+2176];
	ld.shared.u32 	%r203, [%r123+2304];
	setp.ne.s32 	%p80, %r76, 0;
	@%p80 bra 	$L__BB3_93;
	st.volatile.shared.u32 	[_ZZN3cub18CUB_300001_SM_10006detail4scan16DeviceScanKernelINS2_10policy_hubIiiimN4cuda3std3__44plusIvEEE10Policy1000EN6thrust24THRUST_300001_SM_1000_NS6detail15normal_iteratorINSD_10device_ptrIiEEEESI_NS0_13ScanTileStateIiLb1EEES9_NS1_10InputValueIiPiEEmiLb0EiEEvT0_T1_T2_iT3_T4_T5_E12temp_storage+31616], %r75;
$L__BB3_93:
	bar.sync 	0;
	ld.volatile.shared.u32 	%r204, [_ZZN3cub18CUB_300001_SM_10006detail4scan16DeviceScanKernelINS2_10policy_hubIiiimN4cuda3std3__44plusIvEEE10Policy1000EN6thrust24THRUST_300001_SM_1000_NS6detail15normal_iteratorINSD_10device_ptrIiEEEESI_NS0_13ScanTileStateIiLb1EEES9_NS1_10InputValueIiPiEEmiLb0EiEEvT0_T1_T2_iT3_T4_T5_E12temp_storage+31616];
	cvt.u64.u32 	%rd39, %r78;
	add.s64 	%rd40, %rd5, %rd39;
	setp.ge.s32 	%p81, %r78, %r204;
	shl.b64 	%rd41, %rd40, 2;
	add.s64 	%rd15, %rd4, %rd41;
	@%p81 bra 	$L__BB3_95;
	st.global.u32 	[%rd15], %r185;
$L__BB3_95:
	mov.u32 	%r532, %tid.x;
	and.b32  	%r533, %r532, 992;
	mul.lo.s32 	%r534, %r533, 19;
	and.b32  	%r535, %r532, 31;
	or.b32  	%r536, %r534, %r535;
	add.s32 	%r537, %r536, 32;
	setp.ge.s32 	%p82, %r537, %r204;
	@%p82 bra 	$L__BB3_97;
	st.global.u32 	[%rd15+128], %r186;
$L__BB3_97:
	add.s32 	%r543, %r536, 64;
	setp.ge.s32 	%p83, %r543, %r204;
	@%p83 bra 	$L__BB3_99;
	st.global.u32 	[%rd15+256], %r187;
$L__BB3_99:
	add.s32 	%r549, %r536, 96;
	setp.ge.s32 	%p84, %r549, %r204;
	@%p84 bra 	$L__BB3_101;
	st.global.u32 	[%rd15+384], %r188;
$L__BB3_101:
	add.s32 	%r555, %r536, 128;
	setp.ge.s32 	%p85, %r555, %r204;
	@%p85 bra 	$L__BB3_103;
	st.global.u32 	[%rd15+512], %r189;
$L__BB3_103:
	add.s32 	%r561, %r536, 160;
	setp.ge.s32 	%p86, %r561, %r204;
	@%p86 bra 	$L__BB3_105;
	st.global.u32 	[%rd15+640], %r190;
$L__BB3_105:
	add.s32 	%r567, %r536, 192;
	setp.ge.s32 	%p87, %r567, %r204;
	@%p87 bra 	$L__BB3_107;
	st.global.u32 	[%rd15+768], %r191;
$L__BB3_107:
	add.s32 	%r573, %r536, 224;
	setp.ge.s32 	%p88, %r573, %r204;
	@%p88 bra 	$L__BB3_109;
	st.global.u32 	[%rd15+896], %r192;
$L__BB3_109:
	setp.ge.s32 	%p89, %r95, %r204;
	@%p89 bra 	$L__BB3_111;
	st.global.u32 	[%rd15+1024], %r193;
$L__BB3_111:
	setp.ge.s32 	%p90, %r98, %r204;
	@%p90 bra 	$L__BB3_113;
	st.global.u32 	[%rd15+1152], %r194;
$L__BB3_113:
	add.s32 	%r579, %r536, 320;
	setp.ge.s32 	%p91, %r579, %r204;
	@%p91 bra 	$L__BB3_115;
	st.global.u32 	[%rd15+1280], %r195;
$L__BB3_115:
	add.s32 	%r585, %r536, 352;
	setp.ge.s32 	%p92, %r585, %r204;
	@%p92 bra 	$L__BB3_117;
	st.global.u32 	[%rd15+1408], %r196;
$L__BB3_117:
	add.s32 	%r591, %r536, 384;
	setp.ge.s32 	%p93, %r591, %r204;
	@%p93 bra 	$L__BB3_119;
	st.global.u32 	[%rd15+1536], %r197;
$L__BB3_119:
	add.s32 	%r597, %r536, 416;
	setp.ge.s32 	%p94, %r597, %r204;
	@%p94 bra 	$L__BB3_121;
	st.global.u32 	[%rd15+1664], %r198;
$L__BB3_121:
	add.s32 	%r603, %r536, 448;
	setp.ge.s32 	%p95, %r603, %r204;
	@%p95 bra 	$L__BB3_123;
	st.global.u32 	[%rd15+1792], %r199;
$L__BB3_123:
	add.s32 	%r609, %r536, 480;
	setp.ge.s32 	%p96, %r609, %r204;
	@%p96 bra 	$L__BB3_125;
	st.global.u32 	[%rd15+1920], %r200;
$L__BB3_125:
	add.s32 	%r615, %r536, 512;
	setp.ge.s32 	%p97, %r615, %r204;
	@%p97 bra 	$L__BB3_127;
	st.global.u32 	[%rd15+2048], %r201;
$L__BB3_127:
	setp.ge.s32 	%p98, %r115, %r204;
	@%p98 bra 	$L__BB3_129;
	st.global.u32 	[%rd15+2176], %r202;
$L__BB3_129:
	setp.ge.s32 	%p99, %r118, %r204;
	@%p99 bra 	$L__BB3_131;
	st.global.u32 	[%rd15+2304], %r203;
$L__BB3_131:
	ret;

}
	// .globl	_ZN3cub18CUB_300001_SM_10006detail10radix_sort31DeviceRadixSortSingleTileKernelINS1_5radix10policy_hubIlNS0_8NullTypeEyE10Policy1000ELNS0_9SortOrderE0ElS6_yNS1_21identity_decomposer_tEEEvPKT1_PSB_PKT2_PSF_T3_iiT4_
.visible .entry _ZN3cub18CUB_300001_SM_10006detail10radix_sort31DeviceRadixSortSingleTileKernelINS1_5radix10policy_hubIlNS0_8NullTypeEyE10Policy1000ELNS0_9SortOrderE0ElS6_yNS1_21identity_decomposer_tEEEvPKT1_PSB_PKT2_PSF_T3_iiT4_(
	.param .u64 .ptr .align 1 _ZN3cub18CUB_300001_SM_10006detail10radix_sort31DeviceRadixSortSingleTileKernelINS1_5radix10policy_hubIlNS0_8NullTypeEyE10Policy1000ELNS0_9SortOrderE0ElS6_yNS1_21identity_decomposer_tEEEvPKT1_PSB_PKT2_PSF_T3_iiT4__param_0,
	.param .u64 .ptr .align 1 _ZN3cub18CUB_300001_SM_10006detail10radix_sort31DeviceRadixSortSingleTileKernelINS1_5radix10policy_hubIlNS0_8NullTypeEyE10Policy1000ELNS0_9SortOrderE0ElS6_yNS1_21identity_decomposer_tEEEvPKT1_PSB_PKT2_PSF_T3_iiT4__param_1,
	.param .u64 .ptr .align 1 _ZN3cub18CUB_300001_SM_10006detail10radix_sort31DeviceRadixSortSingleTileKernelINS1_5radix10policy_hubIlNS0_8NullTypeEyE10Policy1000ELNS0_9SortOrderE0ElS6_yNS1_21identity_decomposer_tEEEvPKT1_PSB_PKT2_PSF_T3_iiT4__param_2,
	.param .u64 .ptr .align 1 _ZN3cub18CUB_300001_SM_10006detail10radix_sort31DeviceRadixSortSingleTileKernelINS1_5radix10policy_hubIlNS0_8NullTypeEyE10Policy1000ELNS0_9SortOrderE0ElS6_yNS1_21identity_decomposer_tEEEvPKT1_PSB_PKT2_PSF_T3_iiT4__param_3,
	.param .u64 _ZN3cub18CUB_300001_SM_10006detail10radix_sort31DeviceRadixSortSingleTileKernelINS1_5radix10policy_hubIlNS0_8NullTypeEyE10Policy1000ELNS0_9SortOrderE0ElS6_yNS1_21identity_decomposer_tEEEvPKT1_PSB_PKT2_PSF_T3_iiT4__param_4,
	.param .u32 _ZN3cub18CUB_300001_SM_10006detail10radix_sort31DeviceRadixSortSingleTileKernelINS1_5radix10policy_hubIlNS0_8NullTypeEyE10Policy1000ELNS0_9SortOrderE0ElS6_yNS1_21identity_decomposer_tEEEvPKT1_PSB_PKT2_PSF_T3_iiT4__param_5,
	.param .u32 _ZN3cub18CUB_300001_SM_10006detail10radix_sort31DeviceRadixSortSingleTileKernelINS1_5radix10policy_hubIlNS0_8NullTypeEyE10Policy1000ELNS0_9SortOrderE0ElS6_yNS1_21identity_decomposer_tEEEvPKT1_PSB_PKT2_PSF_T3_iiT4__param_6,
	.param .align 1 .b8 _ZN3cub18CUB_300001_SM_10006detail10radix_sort31DeviceRadixSortSingleTileKernelINS1_5radix10policy_hubIlNS0_8NullTypeEyE10Policy1000ELNS0_9SortOrderE0ElS6_yNS1_21identity_decomposer_tEEEvPKT1_PSB_PKT2_PSF_T3_iiT4__param_7[1]
)
.maxntid 256
.minnctapersm 1
{
	.reg .pred 	%p<32>;
	.reg .b16 	%rs<19>;
	.reg .b32 	%r<356>;
	.reg .b64 	%rd<131>;
	// demoted variable
	.shared .align 16 .b8 _ZZN3cub18CUB_300001_SM_10006detail10radix_sort31DeviceRadixSortSingleTileKernelINS1_5radix10policy_hubIlNS0_8NullTypeEyE10Policy1000ELNS0_9SortOrderE0ElS6_yNS1_21identity_decomposer_tEEEvPKT1_PSB_PKT2_PSF_T3_iiT4_E12temp_storage[33856];
	ld.param.u64 	%rd50, [_ZN3cub18CUB_300001_SM_10006detail10radix_sort31DeviceRadixSortSingleTileKernelINS1_5radix10policy_hubIlNS0_8NullTypeEyE10Policy1000ELNS0_9SortOrderE0ElS6_yNS1_21identity_decomposer_tEEEvPKT1_PSB_PKT2_PSF_T3_iiT4__param_0];
	ld.param.u64 	%rd47, [_ZN3cub18CUB_300001_SM_10006detail10radix_sort31DeviceRadixSortSingleTileKernelINS1_5radix10policy_hubIlNS0_8NullTypeEyE10Policy1000ELNS0_9SortOrderE0ElS6_yNS1_21identity_decomposer_tEEEvPKT1_PSB_PKT2_PSF_T3_iiT4__param_1];
	ld.param.u64 	%rd48, [_ZN3cub18CUB_300001_SM_10006detail10radix_sort31DeviceRadixSortSingleTileKernelINS1_5radix10policy_hubIlNS0_8NullTypeEyE10Policy1000ELNS0_9SortOrderE0ElS6_yNS1_21identity_decomposer_tEEEvPKT1_PSB_PKT2_PSF_T3_iiT4__param_4];
	ld.param.u32 	%r75, [_ZN3cub18CUB_300001_SM_10006detail10radix_sort31DeviceRadixSortSingleTileKernelINS1_5radix10policy_hubIlNS0_8NullTypeEyE10Policy1000ELNS0_9SortOrderE0ElS6_yNS1_21identity_decomposer_tEEEvPKT1_PSB_PKT2_PSF_T3_iiT4__param_5];
	ld.param.u32 	%r76, [_ZN3cub18CUB_300001_SM_10006detail10radix_sort31DeviceRadixSortSingleTileKernelINS1_5radix10policy_hubIlNS0_8NullTypeEyE10Policy1000ELNS0_9SortOrderE0ElS6_yNS1_21identity_decomposer_tEEEvPKT1_PSB_PKT2_PSF_T3_iiT4__param_6];
	cvta.to.global.u64 	%rd51, %rd50;
	cvt.u32.u64 	%r1, %rd48;
	mov.u32 	%r2, %tid.x;
	mul.lo.s32 	%r3, %r2, 9;
	setp.ge.s32 	%p1, %r3, %r1;
	mul.wide.u32 	%rd52, %r3, 8;
	add.s64 	%rd1, %rd51, %rd52;
	mov.b64 	%rd130, -1;
	@%p1 bra 	$L__BB4_2;
	ld.global.u64 	%rd53, [%rd1];
	xor.b64  	%rd130, %rd53, -9223372036854775808;
$L__BB4_2:
	add.s32 	%r77, %r3, 1;
	setp.ge.s32 	%p2, %r77, %r1;
	mov.b64 	%rd129, -1;
	@%p2 bra 	$L__BB4_4;
	ld.global.u64 	%rd55, [%rd1+8];
	xor.b64  	%rd129, %rd55, -9223372036854775808;
$L__BB4_4:
	add.s32 	%r78, %r3, 2;
	setp.ge.s32 	%p3, %r78, %r1;
	mov.b64 	%rd128, -1;
	@%p3 bra 	$L__BB4_6;
	ld.global.u64 	%rd57, [%rd1+16];
	xor.b64  	%rd128, %rd57, -9223372036854775808;
$L__BB4_6:
	add.s32 	%r79, %r3, 3;
	setp.ge.s32 	%p4, %r79, %r1;
	mov.b64 	%rd127, -1;
	@%p4 bra 	$L__BB4_8;
	ld.global.u64 	%rd59, [%rd1+24];
	xor.b64  	%rd127, %rd59, -9223372036854775808;
$L__BB4_8:
	add.s32 	%r80, %r3, 4;
	setp.ge.s32 	%p5, %r80, %r1;
	mov.b64 	%rd126, -1;
	@%p5 bra 	$L__BB4_10;
	ld.global.u64 	%rd61, [%rd1+32];
	xor.b64  	%rd126, %rd61, -9223372036854775808;
$L__BB4_10:
	add.s32 	%r81, %r3, 5;
	setp.ge.s32 	%p6, %r81, %r1;
	mov.b64 	%rd125, -1;
	@%p6 bra 	$L__BB4_12;
	ld.global.u64 	%rd63, [%rd1+40];
	xor.b64  	%rd125, %rd63, -9223372036854775808;
$L__BB4_12:
	add.s32 	%r82, %r3, 6;
	setp.ge.s32 	%p7, %r82, %r1;
	mov.b64 	%rd124, -1;
	@%p7 bra 	$L__BB4_14;
	ld.global.u64 	%rd65, [%rd1+48];
	xor.b64  	%rd124, %rd65, -9223372036854775808;
$L__BB4_14:
	add.s32 	%r83, %r3, 7;
	setp.ge.s32 	%p8, %r83, %r1;
	mov.b64 	%rd123, -1;
	@%p8 bra 	$L__BB4_16;
	ld.global.u64 	%rd67, [%rd1+56];
	xor.b64  	%rd123, %rd67, -9223372036854775808;
$L__BB4_16:
	add.s32 	%r84, %r3, 8;
	setp.ge.s32 	%p9, %r84, %r1;
	mov.b64 	%rd122, -1;
	@%p9 bra 	$L__BB4_18;
	ld.global.u64 	%rd69, [%rd1+64];
	xor.b64  	%rd122, %rd69, -9223372036854775808;
$L__BB4_18:
	bar.sync 	0;
	shr.u32 	%r4, %r2, 5;
	shl.b32 	%r86, %r2, 2;
	mov.u32 	%r87, _ZZN3cub18CUB_300001_SM_10006detail10radix_sort31DeviceRadixSortSingleTileKernelINS1_5radix10policy_hubIlNS0_8NullTypeEyE10Policy1000ELNS0_9SortOrderE0ElS6_yNS1_21identity_decomposer_tEEEvPKT1_PSB_PKT2_PSF_T3_iiT4_E12temp_storage;
	add.s32 	%r5, %r87, %r86;
	shl.b32 	%r88, %r2, 7;
	add.s32 	%r6, %r5, %r88;
	shl.b32 	%r89, %r4, 2;
	add.s32 	%r90, %r87, %r89;
	add.s32 	%r7, %r90, 33792;
	mad.lo.s32 	%r8, %r2, -60, %r6;
	add.s32 	%r353, %r75, 6;
	sub.s32 	%r352, %r76, %r75;
$L__BB4_19:
	add.s32 	%r101, %r353, -6;
	min.s32 	%r91, %r352, 6;
	mov.b32 	%r130, 0;
	st.shared.u32 	[%r5], %r130;
	st.shared.u32 	[%r5+1024], %r130;
	st.shared.u32 	[%r5+2048], %r130;
	st.shared.u32 	[%r5+3072], %r130;
	st.shared.u32 	[%r5+4096], %r130;
	st.shared.u32 	[%r5+5120], %r130;
	st.shared.u32 	[%r5+6144], %r130;
	st.shared.u32 	[%r5+7168], %r130;
	st.shared.u32 	[%r5+8192], %r130;
	st.shared.u32 	[%r5+9216], %r130;
	st.shared.u32 	[%r5+10240], %r130;
	st.shared.u32 	[%r5+11264], %r130;
	st.shared.u32 	[%r5+12288], %r130;
	st.shared.u32 	[%r5+13312], %r130;
	st.shared.u32 	[%r5+14336], %r130;
	st.shared.u32 	[%r5+15360], %r130;
	st.shared.u32 	[%r5+16384], %r130;
	st.shared.u32 	[%r5+17408], %r130;
	st.shared.u32 	[%r5+18432], %r130;
	st.shared.u32 	[%r5+19456], %r130;
	st.shared.u32 	[%r5+20480], %r130;
	st.shared.u32 	[%r5+21504], %r130;
	st.shared.u32 	[%r5+22528], %r130;
	st.shared.u32 	[%r5+23552], %r130;
	st.shared.u32 	[%r5+24576], %r130;
	st.shared.u32 	[%r5+25600], %r130;
	st.shared.u32 	[%r5+26624], %r130;
	st.shared.u32 	[%r5+27648], %r130;
	st.shared.u32 	[%r5+28672], %r130;
	st.shared.u32 	[%r5+29696], %r130;
	st.shared.u32 	[%r5+30720], %r130;
	st.shared.u32 	[%r5+31744], %r130;
	st.shared.u32 	[%r5+32768], %r130;
	mov.b64 	%rd71, 1;
	// begin inline asm
	shl.b64 %rd70, %rd71, %r91;
	// end inline asm
	add.s64 	%rd73, %rd70, -1;
	// begin inline asm
	shl.b64 %rd72, %rd73, %r130;
	// end inline asm
	// begin inline asm
	shr.b64 %rd74, %rd130, %r101;
	// end inline asm
	cvt.u32.u64 	%r133, %rd74;
	cvt.u32.u64 	%r134, %rd72;
	and.b32  	%r135, %r134, %r133;
	shl.b32 	%r136, %r135, 10;
	and.b32  	%r137, %r136, 31744;
	add.s32 	%r138, %r5, %r137;
	shr.u32 	%r139, %r135, 4;
	and.b32  	%r140, %r139, 268435454;
	add.s32 	%r14, %r138, %r140;
	ld.shared.u16 	%rs1, [%r14];
	add.s16 	%rs10, %rs1, 1;
	st.shared.u16 	[%r14], %rs10;
	// begin inline asm
	shr.b64 %rd76, %rd129, %r101;
	// end inline asm
	cvt.u32.u64 	%r141, %rd76;
	and.b32  	%r142, %r134, %r141;
	shl.b32 	%r143, %r142, 10;
	and.b32  	%r144, %r143, 31744;
	add.s32 	%r145, %r5, %r144;
	shr.u32 	%r146, %r142, 4;
	and.b32  	%r147, %r146, 268435454;
	add.s32 	%r15, %r145, %r147;
	ld.shared.u16 	%rs2, [%r15];
	add.s16 	%rs11, %rs2, 1;
	st.shared.u16 	[%r15], %rs11;
	// begin inline asm
	shr.b64 %rd78, %rd128, %r101;
	// end inline asm
	cvt.u32.u64 	%r148, %rd78;
	and.b32  	%r149, %r134, %r148;
	shl.b32 	%r150, %r149, 10;
	and.b32  	%r151, %r150, 31744;
	add.s32 	%r152, %r5, %r151;
	shr.u32 	%r153, %r149, 4;
	and.b32  	%r154, %r153, 268435454;
	add.s32 	%r16, %r152, %r154;
	ld.shared.u16 	%rs3, [%r16];
	add.s16 	%rs12, %rs3, 1;
	st.shared.u16 	[%r16], %rs12;
	// begin inline asm
	shr.b64 %rd80, %rd127, %r101;
	// end inline asm
	cvt.u32.u64 	%r155, %rd80;
	and.b32  	%r156, %r134, %r155;
	shl.b32 	%r157, %r156, 10;
	and.b32  	%r158, %r157, 31744;
	add.s32 	%r159, %r5, %r158;
	shr.u32 	%r160, %r156, 4;
	and.b32  	%r161, %r160, 268435454;
	add.s32 	%r17, %r159, %r161;
	ld.shared.u16 	%rs4, [%r17];
	add.s16 	%rs13, %rs4, 1;
	st.shared.u16 	[%r17], %rs13;
	// begin inline asm
	shr.b64 %rd82, %rd126, %r101;
	// end inline asm
	cvt.u32.u64 	%r162, %rd82;
	and.b32  	%r163, %r134, %r162;
	shl.b32 	%r164, %r163, 10;
	and.b32  	%r165, %r164, 31744;
	add.s32 	%r166, %r5, %r165;
	shr.u32 	%r167, %r163, 4;
	and.b32  	%r168, %r167, 268435454;
	add.s32 	%r18, %r166, %r168;
	ld.shared.u16 	%rs5, [%r18];
	add.s16 	%rs14, %rs5, 1;
	st.shared.u16 	[%r18], %rs14;
	// begin inline asm
	shr.b64 %rd84, %rd125, %r101;
	// end inline asm
	cvt.u32.u64 	%r169, %rd84;
	and.b32  	%r170, %r134, %r169;
	shl.b32 	%r171, %r170, 10;
	and.b32  	%r172, %r171, 31744;
	add.s32 	%r173, %r5, %r172;
	shr.u32 	%r174, %r170, 4;
	and.b32  	%r175, %r174, 268435454;
	add.s32 	%r19, %r173, %r175;
	ld.shared.u16 	%rs6, [%r19];
	add.s16 	%rs15, %rs6, 1;
	st.shared.u16 	[%r19], %rs15;
	// begin inline asm
	shr.b64 %rd86, %rd124, %r101;
	// end inline asm
	cvt.u32.u64 	%r176, %rd86;
	and.b32  	%r177, %r134, %r176;
	shl.b32 	%r178, %r177, 10;
	and.b32  	%r179, %r178, 31744;
	add.s32 	%r180, %r5, %r179;
	shr.u32 	%r181, %r177, 4;
	and.b32  	%r182, %r181, 268435454;
	add.s32 	%r20, %r180, %r182;
	ld.shared.u16 	%rs7, [%r20];
	add.s16 	%rs16, %rs7, 1;
	st.shared.u16 	[%r20], %rs16;
	// begin inline asm
	shr.b64 %rd88, %rd123, %r101;
	// end inline asm
	cvt.u32.u64 	%r183, %rd88;
	and.b32  	%r184, %r134, %r183;
	shl.b32 	%r185, %r184, 10;
	and.b32  	%r186, %r185, 31744;
	add.s32 	%r187, %r5, %r186;
	shr.u32 	%r188, %r184, 4;
	and.b32  	%r189, %r188, 268435454;
	add.s32 	%r21, %r187, %r189;
	ld.shared.u16 	%rs8, [%r21];
	add.s16 	%rs17, %rs8, 1;
	st.shared.u16 	[%r21], %rs17;
	// begin inline asm
	shr.b64 %rd90, %rd122, %r101;
	// end inline asm
	cvt.u32.u64 	%r190, %rd90;
	and.b32  	%r191, %r134, %r190;
	shl.b32 	%r192, %r191, 10;
	and.b32  	%r193, %r192, 31744;
	add.s32 	%r194, %r5, %r193;
	shr.u32 	%r195, %r191, 4;
	and.b32  	%r196, %r195, 268435454;
	add.s32 	%r22, %r194, %r196;
	ld.shared.u16 	%rs9, [%r22];
	add.s16 	%rs18, %rs9, 1;
	st.shared.u16 	[%r22], %rs18;
	bar.sync 	0;
	ld.shared.u32 	%r23, [%r6];
	ld.shared.u32 	%r197, [%r6+4];
	ld.shared.u32 	%r198, [%r6+8];
	ld.shared.u32 	%r199, [%r6+12];
	ld.shared.u32 	%r200, [%r6+16];
	ld.shared.u32 	%r201, [%r6+20];
	ld.shared.u32 	%r202, [%r6+24];
	ld.shared.u32 	%r203, [%r6+28];
	ld.shared.u32 	%r204, [%r6+32];
	ld.shared.u32 	%r205, [%r6+36];
	ld.shared.u32 	%r206, [%r6+40];
	ld.shared.u32 	%r207, [%r6+44];
	ld.shared.u32 	%r208, [%r6+48];
	ld.shared.u32 	%r209, [%r6+52];
	ld.shared.u32 	%r210, [%r6+56];
	ld.shared.u32 	%r211, [%r6+60];
	ld.shared.u32 	%r212, [%r6+64];
	ld.shared.u32 	%r213, [%r6+68];
	ld.shared.u32 	%r214, [%r6+72];
	ld.shared.u32 	%r215, [%r6+76];
	ld.shared.u32 	%r216, [%r6+80];
	ld.shared.u32 	%r217, [%r6+84];
	ld.shared.u32 	%r218, [%r6+88];
	ld.shared.u32 	%r219, [%r6+92];
	ld.shared.u32 	%r220, [%r6+96];
	ld.shared.u32 	%r221, [%r6+100];
	ld.shared.u32 	%r222, [%r6+104];
	ld.shared.u32 	%r223, [%r6+108];
	ld.shared.u32 	%r224, [%r6+112];
	ld.shared.u32 	%r225, [%r6+116];
	ld.shared.u32 	%r226, [%r6+120];
	ld.shared.u32 	%r227, [%r6+124];
	ld.shared.u32 	%r228, [%r6+128];
	add.s32 	%r24, %r197, %r23;
	add.s32 	%r25, %r198, %r24;
	add.s32 	%r26, %r199, %r25;
	add.s32 	%r27, %r200, %r26;
	add.s32 	%r28, %r201, %r27;
	add.s32 	%r29, %r202, %r28;
	add.s32 	%r30, %r203, %r29;
	add.s32 	%r31, %r204, %r30;
	add.s32 	%r32, %r205, %r31;
	add.s32 	%r33, %r206, %r32;
	add.s32 	%r34, %r207, %r33;
	add.s32 	%r35, %r208, %r34;
	add.s32 	%r36, %r209, %r35;
	add.s32 	%r37, %r210, %r36;
	add.s32 	%r38, %r211, %r37;
	add.s32 	%r39, %r212, %r38;
	add.s32 	%r40, %r213, %r39;
	add.s32 	%r41, %r214, %r40;
	add.s32 	%r42, %r215, %r41;
	add.s32 	%r43, %r216, %r42;
	add.s32 	%r44, %r217, %r43;
	add.s32 	%r45, %r218, %r44;
	add.s32 	%r46, %r219, %r45;
	add.s32 	%r47, %r220, %r46;
	add.s32 	%r48, %r221, %r47;
	add.s32 	%r49, %r222, %r48;
	add.s32 	%r50, %r223, %r49;
	add.s32 	%r51, %r224, %r50;
	add.s32 	%r52, %r225, %r51;
	add.s32 	%r53, %r226, %r52;
	add.s32 	%r54, %r227, %r53;
	add.s32 	%r107, %r228, %r54;
	// begin inline asm
	mov.u32 %r102, %laneid;
	// end inline asm
	mov.b32 	%r105, 1;
	mov.b32 	%r132, -1;
	// begin inline asm
	{  .reg .u32 r0;  .reg .pred p;  shfl.sync.up.b32 r0|p, %r107, %r105, %r130, %r132;  @p add.u32 r0, r0, %r107;  mov.u32 %r103, r0;}
	// end inline asm
	mov.b32 	%r111, 2;
	// begin inline asm
	{  .reg .u32 r0;  .reg .pred p;  shfl.sync.up.b32 r0|p, %r103, %r111, %r130, %r132;  @p add.u32 r0, r0, %r103;  mov.u32 %r109, r0;}
	// end inline asm
	mov.b32 	%r117, 4;
	// begin inline asm
	{  .reg .u32 r0;  .reg .pred p;  shfl.sync.up.b32 r0|p, %r109, %r117, %r130, %r132;  @p add.u32 r0, r0, %r109;  mov.u32 %r115, r0;}
	// end inline asm
	mov.b32 	%r123, 8;
	// begin inline asm
	{  .reg .u32 r0;  .reg .pred p;  shfl.sync.up.b32 r0|p, %r115, %r123, %r130, %r132;  @p add.u32 r0, r0, %r115;  mov.u32 %r121, r0;}
	// end inline asm
	mov.b32 	%r129, 16;
	// begin inline asm
	{  .reg .u32 r0;  .reg .pred p;  shfl.sync.up.b32 r0|p, %r121, %r129, %r130, %r132;  @p add.u32 r0, r0, %r121;  mov.u32 %r127, r0;}
	// end inline asm
	setp.ne.s32 	%p10, %r102, 31;
	@%p10 bra 	$L__BB4_21;
	st.shared.u32 	[%r7], %r127;
$L__BB4_21:
	sub.s32 	%r229, %r127, %r107;
	setp.gt.u32 	%p11, %r2, 31;
	setp.eq.s32 	%p12, %r4, 7;
	setp.eq.s32 	%p13, %r4, 6;
	setp.eq.s32 	%p14, %r4, 5;
	setp.eq.s32 	%p15, %r4, 4;
	setp.eq.s32 	%p16, %r4, 3;
	setp.eq.s32 	%p17, %r4, 2;
	setp.eq.s32 	%p18, %r4, 1;
	bar.sync 	0;
	ld.shared.v4.u32 	{%r230, %r231, %r232, %r233}, [_ZZN3cub18CUB_300001_SM_10006detail10radix_sort31DeviceRadixSortSingleTileKernelINS1_5radix10policy_hubIlNS0_8NullTypeEyE10Policy1000ELNS0_9SortOrderE0ElS6_yNS1_21identity_decomposer_tEEEvPKT1_PSB_PKT2_PSF_T3_iiT4_E12temp_storage+33792];
	selp.b32 	%r234, %r230, %r354, %p18;
	add.s32 	%r235, %r231, %r230;
	selp.b32 	%r236, %r235, %r234, %p17;
	add.s32 	%r237, %r235, %r232;
	selp.b32 	%r238, %r237, %r236, %p16;
	add.s32 	%r239, %r237, %r233;
	selp.b32 	%r240, %r239, %r238, %p15;
	ld.shared.v4.u32 	{%r241, %r242, %r243, %r244}, [_ZZN3cub18CUB_300001_SM_10006detail10radix_sort31DeviceRadixSortSingleTileKernelINS1_5radix10policy_hubIlNS0_8NullTypeEyE10Policy1000ELNS0_9SortOrderE0ElS6_yNS1_21identity_decomposer_tEEEvPKT1_PSB_PKT2_PSF_T3_iiT4_E12temp_storage+33808];
	add.s32 	%r245, %r239, %r241;
	selp.b32 	%r246, %r245, %r240, %p14;
	add.s32 	%r247, %r245, %r242;
	selp.b32 	%r248, %r247, %r246, %p13;
	add.s32 	%r249, %r247, %r243;
	selp.b32 	%r354, %r249, %r248, %p12;
	add.s32 	%r59, %r249, %r244;
	setp.ne.s32 	%p19, %r102, 0;
	selp.b32 	%r250, %r229, 0, %p19;
	add.s32 	%r251, %r354, %r250;
	or.pred  	%p20, %p11, %p19;
	selp.b32 	%r355, %r251, %r229, %p11;
	@%p20 bra 	$L__BB4_23;
	shl.b32 	%r355, %r59, 16;
	st.shared.u32 	[_ZZN3cub18CUB_300001_SM_10006detail10radix_sort31DeviceRadixSortSingleTileKernelINS1_5radix10policy_hubIlNS0_8NullTypeEyE10Policy1000ELNS0_9SortOrderE0ElS6_yNS1_21identity_decomposer_tEEEvPKT1_PSB_PKT2_PSF_T3_iiT4_E12temp_storage+33832], %r355;
$L__BB4_23:
	setp.eq.s32 	%p21, %r2, 0;
	bar.sync 	0;
	ld.shared.u32 	%r252, [_ZZN3cub18CUB_300001_SM_10006detail10radix_sort31DeviceRadixSortSingleTileKernelINS1_5radix10policy_hubIlNS0_8NullTypeEyE10Policy1000ELNS0_9SortOrderE0ElS6_yNS1_21identity_decomposer_tEEEvPKT1_PSB_PKT2_PSF_T3_iiT4_E12temp_storage+33832];
	selp.b32 	%r253, 0, %r252, %p21;
	add.s32 	%r254, %r355, %r253;
	add.s32 	%r255, %r23, %r254;
	add.s32 	%r256, %r24, %r254;
	add.s32 	%r257, %r25, %r254;
	add.s32 	%r258, %r26, %r254;
	add.s32 	%r259, %r27, %r254;
	add.s32 	%r260, %r28, %r254;
	add.s32 	%r261, %r29, %r254;
	add.s32 	%r262, %r30, %r254;
	add.s32 	%r263, %r31, %r254;
	add.s32 	%r264, %r32, %r254;
	add.s32 	%r265, %r33, %r254;
	add.s32 	%r266, %r34, %r254;
	add.s32 	%r267, %r35, %r254;
	add.s32 	%r268, %r36, %r254;
	add.s32 	%r269, %r37, %r254;
	add.s32 	%r270, %r38, %r254;
	add.s32 	%r271, %r39, %r254;
	add.s32 	%r272, %r40, %r254;
	add.s32 	%r273, %r41, %r254;
	add.s32 	%r274, %r42, %r254;
	add.s32 	%r275, %r43, %r254;
	add.s32 	%r276, %r44, %r254;
	add.s32 	%r277, %r45, %r254;
	add.s32 	%r278, %r46, %r254;
	add.s32 	%r279, %r47, %r254;
	add.s32 	%r280, %r48, %r254;
	add.s32 	%r281, %r49, %r254;
	add.s32 	%r282, %r50, %r254;
	add.s32 	%r283, %r51, %r254;
	add.s32 	%r284, %r52, %r254;
	add.s32 	%r285, %r53, %r254;
	add.s32 	%r286, %r54, %r254;
	st.shared.u32 	[%r6], %r254;
	st.shared.u32 	[%r6+4], %r255;
	st.shared.u32 	[%r6+8], %r256;
	st.shared.u32 	[%r6+12], %r257;
	st.shared.u32 	[%r6+16], %r258;
	st.shared.u32 	[%r6+20], %r259;
	st.shared.u32 	[%r6+24], %r260;
	st.shared.u32 	[%r6+28], %r261;
	st.shared.u32 	[%r6+32], %r262;
	st.shared.u32 	[%r6+36], %r263;
	st.shared.u32 	[%r6+40], %r264;
	st.shared.u32 	[%r6+44], %r265;
	st.shared.u32 	[%r6+48], %r266;
	st.shared.u32 	[%r6+52], %r267;
	st.shared.u32 	[%r6+56], %r268;
	st.shared.u32 	[%r6+60], %r269;
	st.shared.u32 	[%r6+64], %r270;
	st.shared.u32 	[%r6+68], %r271;
	st.shared.u32 	[%r6+72], %r272;
	st.shared.u32 	[%r6+76], %r273;
	st.shared.u32 	[%r6+80], %r274;
	st.shared.u32 	[%r6+84], %r275;
	st.shared.u32 	[%r6+88], %r276;
	st.shared.u32 	[%r6+92], %r277;
	st.shared.u32 	[%r6+96], %r278;
	st.shared.u32 	[%r6+100], %r279;
	st.shared.u32 	[%r6+104], %r280;
	st.shared.u32 	[%r6+108], %r281;
	st.shared.u32 	[%r6+112], %r282;
	st.shared.u32 	[%r6+116], %r283;
	st.shared.u32 	[%r6+120], %r284;
	st.shared.u32 	[%r6+124], %r285;
	st.shared.u32 	[%r6+128], %r286;
	bar.sync 	0;
	cvt.u32.u16 	%r287, %rs1;
	ld.shared.u16 	%r288, [%r14];
	add.s32 	%r63, %r288, %r287;
	cvt.u32.u16 	%r289, %rs2;
	ld.shared.u16 	%r290, [%r15];
	add.s32 	%r64, %r290, %r289;
	cvt.u32.u16 	%r291, %rs3;
	ld.shared.u16 	%r292, [%r16];
	add.s32 	%r65, %r292, %r291;
	cvt.u32.u16 	%r293, %rs4;
	ld.shared.u16 	%r294, [%r17];
	add.s32 	%r66, %r294, %r293;
	cvt.u32.u16 	%r295, %rs5;
	ld.shared.u16 	%r296, [%r18];
	add.s32 	%r67, %r296, %r295;
	cvt.u32.u16 	%r297, %rs6;
	ld.shared.u16 	%r298, [%r19];
	add.s32 	%r68, %r298, %r297;
	cvt.u32.u16 	%r299, %rs7;
	ld.shared.u16 	%r300, [%r20];
	add.s32 	%r69, %r300, %r299;
	cvt.u32.u16 	%r301, %rs8;
	ld.shared.u16 	%r302, [%r21];
	add.s32 	%r70, %r302, %r301;
	cvt.u32.u16 	%r303, %rs9;
	ld.shared.u16 	%r304, [%r22];
	add.s32 	%r71, %r304, %r303;
	bar.sync 	0;
	setp.lt.s32 	%p22, %r353, %r76;
	@%p22 bra 	$L__BB4_43;
	cvt.u64.u32 	%rd92, %r2;
	shl.b32 	%r305, %r63, 3;
	mov.u32 	%r306, _ZZN3cub18CUB_300001_SM_10006detail10radix_sort31DeviceRadixSortSingleTileKernelINS1_5radix10policy_hubIlNS0_8NullTypeEyE10Policy1000ELNS0_9SortOrderE0ElS6_yNS1_21identity_decomposer_tEEEvPKT1_PSB_PKT2_PSF_T3_iiT4_E12temp_storage;
	add.s32 	%r307, %r306, %r305;
	st.shared.u64 	[%r307], %rd130;
	shl.b32 	%r308, %r64, 3;
	add.s32 	%r309, %r306, %r308;
	st.shared.u64 	[%r309], %rd129;
	shl.b32 	%r310, %r65, 3;
	add.s32 	%r311, %r306, %r310;
	st.shared.u64 	[%r311], %rd128;
	shl.b32 	%r312, %r66, 3;
	add.s32 	%r313, %r306, %r312;
	st.shared.u64 	[%r313], %rd127;
	shl.b32 	%r314, %r67, 3;
	add.s32 	%r315, %r306, %r314;
	st.shared.u64 	[%r315], %rd126;
	shl.b32 	%r316, %r68, 3;
	add.s32 	%r317, %r306, %r316;
	st.shared.u64 	[%r317], %rd125;
	shl.b32 	%r318, %r69, 3;
	add.s32 	%r319, %r306, %r318;
	st.shared.u64 	[%r319], %rd124;
	shl.b32 	%r320, %r70, 3;
	add.s32 	%r321, %r306, %r320;
	st.shared.u64 	[%r321], %rd123;
	shl.b32 	%r322, %r71, 3;
	add.s32 	%r323, %r306, %r322;
	st.shared.u64 	[%r323], %rd122;
	bar.sync 	0;
	shl.b32 	%r324, %r2, 6;
	sub.s32 	%r72, %r8, %r324;
	ld.shared.u64 	%rd29, [%r72+2048];
	ld.shared.u64 	%rd30, [%r72+4096];
	ld.shared.u64 	%rd31, [%r72+6144];
	ld.shared.u64 	%rd32, [%r72+8192];
	ld.shared.u64 	%rd33, [%r72+10240];
	ld.shared.u64 	%rd34, [%r72+12288];
	ld.shared.u64 	%rd35, [%r72+14336];
	ld.shared.u64 	%rd36, [%r72+16384];
	setp.gt.u64 	%p23, %rd48, %rd92;
	cvta.to.global.u64 	%rd93, %rd47;
	mul.wide.u32 	%rd94, %r2, 8;
	add.s64 	%rd37, %rd93, %rd94;
	@%p23 bra 	$L__BB4_25;
	bra.uni 	$L__BB4_26;
$L__BB4_25:
	ld.shared.u64 	%rd95, [%r72];
	xor.b64  	%rd96, %rd95, -9223372036854775808;
	st.global.u64 	[%rd37], %rd96;
$L__BB4_26:
	add.s32 	%r325, %r2, 256;
	cvt.u64.u32 	%rd97, %r325;
	setp.le.u64 	%p24, %rd48, %rd97;
	@%p24 bra 	$L__BB4_28;
	xor.b64  	%rd98, %rd29, -9223372036854775808;
	st.global.u64 	[%rd37+2048], %rd98;
$L__BB4_28:
	add.s32 	%r326, %r2, 512;
	cvt.u64.u32 	%rd99, %r326;
	setp.le.u64 	%p25, %rd48, %rd99;
	@%p25 bra 	$L__BB4_30;
	xor.b64  	%rd100, %rd30, -9223372036854775808;
	st.global.u64 	[%rd37+4096], %rd100;
$L__BB4_30:
	add.s32 	%r327, %r2, 768;
	cvt.u64.u32 	%rd101, %r327;
	setp.le.u64 	%p26, %rd48, %rd101;
	@%p26 bra 	$L__BB4_32;
	xor.b64  	%rd102, %rd31, -9223372036854775808;
	st.global.u64 	[%rd37+6144], %rd102;
$L__BB4_32:
	or.b32  	%r328, %r2, 1024;
	cvt.u64.u32 	%rd103, %r328;
	setp.le.u64 	%p27, %rd48, %rd103;
	@%p27 bra 	$L__BB4_34;
	xor.b64  	%rd104, %rd32, -9223372036854775808;
	st.global.u64 	[%rd37+8192], %rd104;
$L__BB4_34:
	add.s32 	%r329, %r2, 1280;
	cvt.u64.u32 	%rd105, %r329;
	setp.le.u64 	%p28, %rd48, %rd105;
	@%p28 bra 	$L__BB4_36;
	xor.b64  	%rd106, %rd33, -9223372036854775808;
	st.global.u64 	[%rd37+10240], %rd106;
$L__BB4_36:
	add.s32 	%r330, %r2, 1536;
	cvt.u64.u32 	%rd107, %r330;
	setp.le.u64 	%p29, %rd48, %rd107;
	@%p29 bra 	$L__BB4_38;
	xor.b64  	%rd108, %rd34, -9223372036854775808;
	st.global.u64 	[%rd37+12288], %rd108;
$L__BB4_38:
	add.s32 	%r331, %r2, 1792;
	cvt.u64.u32 	%rd109, %r331;
	setp.le.u64 	%p30, %rd48, %rd109;
	@%p30 bra 	$L__BB4_40;
	xor.b64  	%rd110, %rd35, -9223372036854775808;
	st.global.u64 	[%rd37+14336], %rd110;
$L__BB4_40:
	or.b32  	%r332, %r2, 2048;
	cvt.u64.u32 	%rd111, %r332;
	setp.le.u64 	%p31, %rd48, %rd111;
	@%p31 bra 	$L__BB4_42;
	xor.b64  	%rd112, %rd36, -9223372036854775808;
	st.global.u64 	[%rd37+16384], %rd112;
$L__BB4_42:
	ret;
$L__BB4_43:
	shl.b32 	%r333, %r63, 3;
	mov.u32 	%r334, _ZZN3cub18CUB_300001_SM_10006detail10radix_sort31DeviceRadixSortSingleTileKernelINS1_5radix10policy_hubIlNS0_8NullTypeEyE10Policy1000ELNS0_9SortOrderE0ElS6_yNS1_21identity_decomposer_tEEEvPKT1_PSB_PKT2_PSF_T3_iiT4_E12temp_storage;
	add.s32 	%r335, %r334, %r333;
	st.shared.u64 	[%r335], %rd130;
	shl.b32 	%r336, %r64, 3;
	add.s32 	%r337, %r334, %r336;
	st.shared.u64 	[%r337], %rd129;
	shl.b32 	%r338, %r65, 3;
	add.s32 	%r339, %r334, %r338;
	st.shared.u64 	[%r339], %rd128;
	shl.b32 	%r340, %r66, 3;
	add.s32 	%r341, %r334, %r340;
	st.shared.u64 	[%r341], %rd127;
	shl.b32 	%r342, %r67, 3;
	add.s32 	%r343, %r334, %r342;
	st.shared.u64 	[%r343], %rd126;
	shl.b32 	%r344, %r68, 3;
	add.s32 	%r345, %r334, %r344;
	st.shared.u64 	[%r345], %rd125;
	shl.b32 	%r346, %r69, 3;
	add.s32 	%r347, %r334, %r346;
	st.shared.u64 	[%r347], %rd124;
	shl.b32 	%r348, %r70, 3;
	add.s32 	%r349, %r334, %r348;
	st.shared.u64 	[%r349], %rd123;
	shl.b32 	%r350, %r71, 3;
	add.s32 	%r351, %r334, %r350;
	st.shared.u64 	[%r351], %rd122;
	bar.sync 	0;
	ld.shared.u64 	%rd130, [%r8];
	ld.shared.u64 	%rd129, [%r8+8];
	ld.shared.u64 	%rd128, [%r8+16];
	ld.shared.u64 	%rd127, [%r8+24];
	ld.shared.u64 	%rd126, [%r8+32];
	ld.shared.u64 	%rd125, [%r8+40];
	ld.shared.u64 	%rd124, [%r8+48];
	ld.shared.u64 	%rd123, [%r8+56];
	ld.shared.u64 	%rd122, [%r8+64];
	bar.sync 	0;
	add.s32 	%r353, %r353, 6;
	add.s32 	%r352, %r352, -6;
	bra.uni 	$L__BB4_19;

}
	// .globl	_ZN3cub18CUB_300001_SM_10006detail10radix_sort30DeviceRadixSortHistogramKernelINS1_5radix10policy_hubIlNS0_8NullTypeEyE10Policy1000ELNS0_9SortOrderE0ElyNS1_21identity_decomposer_tEEEvPT2_PKT1_SB_iiT3_
.visible .entry _ZN3cub18CUB_300001_SM_10006detail10radix_sort30DeviceRadixSortHistogramKernelINS1_5radix10policy_hubIlNS0_8NullTypeEyE10Policy1000ELNS0_9SortOrderE0ElyNS1_21identity_decomposer_tEEEvPT2_PKT1_SB_iiT3_(
	.param .u64 .ptr .align 1 _ZN3cub18CUB_300001_SM_10006detail10radix_sort30DeviceRadixSortHistogramKernelINS1_5radix10policy_hubIlNS0_8NullTypeEyE10Policy1000ELNS0_9SortOrderE0ElyNS1_21identity_decomposer_tEEEvPT2_PKT1_SB_iiT3__param_0,
	.param .u64 .ptr .align 1 _ZN3cub18CUB_300001_SM_10006detail10radix_sort30DeviceRadixSortHistogramKernelINS1_5radix10policy_hubIlNS0_8NullTypeEyE10Policy1000ELNS0_9SortOrderE0ElyNS1_21identity_decomposer_tEEEvPT2_PKT1_SB_iiT3__param_1,
	.param .u64 _ZN3cub18CUB_300001_SM_10006detail10radix_sort30DeviceRadixSortHistogramKernelINS1_5radix10policy_hubIlNS0_8NullTypeEyE10Policy1000ELNS0_9SortOrderE0ElyNS1_21identity_decomposer_tEEEvPT2_PKT1_SB_iiT3__param_2,
	.param .u32 _ZN3cub18CUB_300001_SM_10006detail10radix_sort30DeviceRadixSortHistogramKernelINS1_5radix10policy_hubIlNS0_8NullTypeEyE10Policy1000ELNS0_9SortOrderE0ElyNS1_21identity_decomposer_tEEEvPT2_PKT1_SB_iiT3__param_3,
	.param .u32 _ZN3cub18CUB_300001_SM_10006detail10radix_sort30DeviceRadixSortHistogramKernelINS1_5radix10policy_hubIlNS0_8NullTypeEyE10Policy1000ELNS0_9SortOrderE0ElyNS1_21identity_decomposer_tEEEvPT2_PKT1_SB_iiT3__param_4,
	.param .align 1 .b8 _ZN3cub18CUB_300001_SM_10006detail10radix_sort30DeviceRadixSortHistogramKernelINS1_5radix10policy_hubIlNS0_8NullTypeEyE10Policy1000ELNS0_9SortOrderE0ElyNS1_21identity_decomposer_tEEEvPT2_PKT1_SB_iiT3__param_5[1]
)
.maxntid 128
{
	.reg .pred 	%p<91>;
	.reg .b32 	%r<362>;
	.reg .b64 	%rd<279>;
	// demoted variable
	.shared .align 4 .b8 _ZZN3cub18CUB_300001_SM_10006detail10radix_sort30DeviceRadixSortHistogramKernelINS1_5radix10policy_hubIlNS0_8NullTypeEyE10Policy1000ELNS0_9SortOrderE0ElyNS1_21identity_decomposer_tEEEvPT2_PKT1_SB_iiT3_E12temp_storage[8192];
	ld.param.u64 	%rd97, [_ZN3cub18CUB_300001_SM_10006detail10radix_sort30DeviceRadixSortHistogramKernelINS1_5radix10policy_hubIlNS0_8NullTypeEyE10Policy1000ELNS0_9SortOrderE0ElyNS1_21identity_decomposer_tEEEvPT2_PKT1_SB_iiT3__param_0];
	ld.param.u64 	%rd98, [_ZN3cub18CUB_300001_SM_10006detail10radix_sort30DeviceRadixSortHistogramKernelINS1_5radix10policy_hubIlNS0_8NullTypeEyE10Policy1000ELNS0_9SortOrderE0ElyNS1_21identity_decomposer_tEEEvPT2_PKT1_SB_iiT3__param_1];
	ld.param.u64 	%rd96, [_ZN3cub18CUB_300001_SM_10006detail10radix_sort30DeviceRadixSortHistogramKernelINS1_5radix10policy_hubIlNS0_8NullTypeEyE10Policy1000ELNS0_9SortOrderE0ElyNS1_21identity_decomposer_tEEEvPT2_PKT1_SB_iiT3__param_2];
	ld.param.u32 	%r93, [_ZN3cub18CUB_300001_SM_10006detail10radix_sort30DeviceRadixSortHistogramKernelINS1_5radix10policy_hubIlNS0_8NullTypeEyE10Policy1000ELNS0_9SortOrderE0ElyNS1_21identity_decomposer_tEEEvPT2_PKT1_SB_iiT3__param_3];
	ld.param.u32 	%r94, [_ZN3cub18CUB_300001_SM_10006detail10radix_sort30DeviceRadixSortHistogramKernelINS1_5radix10policy_hubIlNS0_8NullTypeEyE10Policy1000ELNS0_9SortOrderE0ElyNS1_21identity_decomposer_tEEEvPT2_PKT1_SB_iiT3__param_4];
	cvta.to.global.u64 	%rd1, %rd98;
	cvta.to.global.u64 	%rd2, %rd97;
	setp.eq.s64 	%p2, %rd96, 0;
	@%p2 bra 	$L__BB5_153;
	sub.s32 	%r95, %r94, %r93;
	add.s32 	%r96, %r95, 7;
	shr.s32 	%r97, %r96, 31;
	shr.u32 	%r98, %r97, 29;
	add.s32 	%r99, %r96, %r98;
	shr.s32 	%r100, %r99, 3;
	mov.u32 	%r101, %tid.x;
	setp.gt.u32 	%p3, %r101, 255;
	setp.lt.s32 	%p4, %r96, 8;
	mov.u32 	%r102, %ctaid.x;
	shl.b32 	%r103, %r102, 11;
	cvt.u64.u32 	%rd3, %r103;
	mov.u32 	%r104, %nctaid.x;
	shl.b32 	%r105, %r104, 11;
	cvt.u64.u32 	%rd4, %r105;
	add.s32 	%r1, %r100, -1;
	and.b32  	%r2, %r100, 15;
	and.b32  	%r3, %r100, 7;
	add.s32 	%r4, %r3, -1;
	and.b32  	%r5, %r100, 3;
	or.pred  	%p1, %p3, %p4;
	shl.b32 	%r106, %r101, 2;
	mov.u32 	%r107, _ZZN3cub18CUB_300001_SM_10006detail10radix_sort30DeviceRadixSortHistogramKernelINS1_5radix10policy_hubIlNS0_8NullTypeEyE10Policy1000ELNS0_9SortOrderE0ElyNS1_21identity_decomposer_tEEEvPT2_PKT1_SB_iiT3_E12temp_storage;
	add.s32 	%r6, %r107, %r106;
	and.b32  	%r7, %r100, 268435440;
	cvt.u64.u32 	%rd5, %r101;
	add.s32 	%r8, %r101, 128;
	add.s32 	%r9, %r101, 256;
	add.s32 	%r10, %r101, 512;
	add.s32 	%r11, %r101, 640;
	add.s32 	%r12, %r101, 768;
	add.s32 	%r13, %r101, 1920;
	and.b32  	%r14, %r100, 268435448;
	and.b32  	%r15, %r100, 1;
	neg.s32 	%r16, %r7;
	add.s32 	%r17, %r6, 8192;
	add.s64 	%rd100, %rd96, -1;
	shr.u64 	%rd101, %rd100, 30;
	add.s64 	%rd102, %rd101, 1;
	min.u64 	%rd6, %rd102, %rd96;
	mov.b64 	%rd246, 0;
$L__BB5_2:
	@%p1 bra 	$L__BB5_30;
	setp.lt.u32 	%p5, %r1, 15;
	mov.b32 	%r346, 0;
	@%p5 bra 	$L__BB5_6;
	mov.u32 	%r343, %r17;
	mov.u32 	%r344, %r16;
$L__BB5_5:
	.pragma "nounroll";
	mov.b32 	%r109, 0;
	st.shared.u32 	[%r343+-8192], %r109;
	st.shared.u32 	[%r343+-7168], %r109;
	st.shared.u32 	[%r343+-6144], %r109;
	st.shared.u32 	[%r343+-5120], %r109;
	st.shared.u32 	[%r343+-4096], %r109;
	st.shared.u32 	[%r343+-3072], %r109;
	st.shared.u32 	[%r343+-2048], %r109;
	st.shared.u32 	[%r343+-1024], %r109;
	st.shared.u32 	[%r343], %r109;
	st.shared.u32 	[%r343+1024], %r109;
	st.shared.u32 	[%r343+2048], %r109;
	st.shared.u32 	[%r343+3072], %r109;
	st.shared.u32 	[%r343+4096], %r109;
	st.shared.u32 	[%r343+5120], %r109;
	st.shared.u32 	[%r343+6144], %r109;
	st.shared.u32 	[%r343+7168], %r109;
	add.s32 	%r344, %r344, 16;
	add.s32 	%r343, %r343, 16384;
	setp.ne.s32 	%p6, %r344, 0;
	mov.u32 	%r346, %r7;
	@%p6 bra 	$L__BB5_5;
$L__BB5_6:
	add.s32 	%r23, %r2, -1;
	setp.eq.s32 	%p7, %r2, 0;
	@%p7 bra 	$L__BB5_16;
	setp.lt.u32 	%p8, %r23, 7;
	@%p8 bra 	$L__BB5_9;
	shl.b32 	%r110, %r346, 10;
	add.s32 	%r111, %r6, %r110;
	mov.b32 	%r112, 0;
	st.shared.u32 	[%r111], %r112;
	st.shared.u32 	[%r111+1024], %r112;
	st.shared.u32 	[%r111+2048], %r112;
	st.shared.u32 	[%r111+3072], %r112;
	st.shared.u32 	[%r111+4096], %r112;
	st.shared.u32 	[%r111+5120], %r112;
	st.shared.u32 	[%r111+6144], %r112;
	st.shared.u32 	[%r111+7168], %r112;
	add.s32 	%r346, %r346, 8;
$L__BB5_9:
	setp.eq.s32 	%p9, %r3, 0;
	@%p9 bra 	$L__BB5_16;
	setp.lt.u32 	%p10, %r4, 3;
	@%p10 bra 	$L__BB5_12;
	shl.b32 	%r113, %r346, 10;
	add.s32 	%r114, %r6, %r113;
	mov.b32 	%r115, 0;
	st.shared.u32 	[%r114], %r115;
	st.shared.u32 	[%r114+1024], %r115;
	st.shared.u32 	[%r114+2048], %r115;
	st.shared.u32 	[%r114+3072], %r115;
	add.s32 	%r346, %r346, 4;
$L__BB5_12:
	setp.eq.s32 	%p11, %r5, 0;
	@%p11 bra 	$L__BB5_16;
	setp.eq.s32 	%p12, %r5, 1;
	shl.b32 	%r116, %r346, 10;
	add.s32 	%r28, %r6, %r116;
	mov.b32 	%r117, 0;
	st.shared.u32 	[%r28], %r117;
	@%p12 bra 	$L__BB5_16;
	setp.eq.s32 	%p13, %r5, 2;
	mov.b32 	%r118, 0;
	st.shared.u32 	[%r28+1024], %r118;
	@%p13 bra 	$L__BB5_16;
	mov.b32 	%r119, 0;
	st.shared.u32 	[%r28+2048], %r119;
$L__BB5_16:
	cvt.u32.u64 	%r120, %rd5;
	setp.gt.u32 	%p14, %r120, 127;
	@%p14 bra 	$L__BB5_30;
	setp.lt.u32 	%p15, %r1, 15;
	mov.b32 	%r350, 0;
	@%p15 bra 	$L__BB5_20;
	mov.b32 	%r348, 0;
$L__BB5_19:
	.pragma "nounroll";
	shl.b32 	%r123, %r348, 10;
	add.s32 	%r124, %r6, %r123;
	mov.b32 	%r125, 0;
	st.shared.u32 	[%r124+512], %r125;
	st.shared.u32 	[%r124+1536], %r125;
	st.shared.u32 	[%r124+2560], %r125;
	st.shared.u32 	[%r124+3584], %r125;
	st.shared.u32 	[%r124+4608], %r125;
	st.shared.u32 	[%r124+5632], %r125;
	st.shared.u32 	[%r124+6656], %r125;
	st.shared.u32 	[%r124+7680], %r125;
	st.shared.u32 	[%r124+8704], %r125;
	st.shared.u32 	[%r124+9728], %r125;
	st.shared.u32 	[%r124+10752], %r125;
	st.shared.u32 	[%r124+11776], %r125;
	st.shared.u32 	[%r124+12800], %r125;
	st.shared.u32 	[%r124+13824], %r125;
	st.shared.u32 	[%r124+14848], %r125;
	st.shared.u32 	[%r124+15872], %r125;
	add.s32 	%r348, %r348, 16;
	setp.ne.s32 	%p16, %r348, %r7;
	mov.u32 	%r350, %r7;
	@%p16 bra 	$L__BB5_19;
$L__BB5_20:
	setp.eq.s32 	%p17, %r2, 0;
	@%p17 bra 	$L__BB5_30;
	setp.lt.u32 	%p18, %r23, 7;
	@%p18 bra 	$L__BB5_23;
	shl.b32 	%r126, %r350, 10;
	add.s32 	%r127, %r6, %r126;
	mov.b32 	%r128, 0;
	st.shared.u32 	[%r127+512], %r128;
	st.shared.u32 	[%r127+1536], %r128;
	st.shared.u32 	[%r127+2560], %r128;
	st.shared.u32 	[%r127+3584], %r128;
	st.shared.u32 	[%r127+4608], %r128;
	st.shared.u32 	[%r127+5632], %r128;
	st.shared.u32 	[%r127+6656], %r128;
	st.shared.u32 	[%r127+7680], %r128;
	add.s32 	%r350, %r350, 8;
$L__BB5_23:
	setp.eq.s32 	%p19, %r3, 0;
	@%p19 bra 	$L__BB5_30;
	setp.lt.u32 	%p20, %r4, 3;
	@%p20 bra 	$L__BB5_26;
	shl.b32 	%r129, %r350, 10;
	add.s32 	%r130, %r6, %r129;
	mov.b32 	%r131, 0;
	st.shared.u32 	[%r130+512], %r131;
	st.shared.u32 	[%r130+1536], %r131;
	st.shared.u32 	[%r130+2560], %r131;
	st.shared.u32 	[%r130+3584], %r131;
	add.s32 	%r350, %r350, 4;
$L__BB5_26:
	setp.eq.s32 	%p21, %r5, 0;
	@%p21 bra 	$L__BB5_30;
	setp.eq.s32 	%p22, %r5, 1;
	shl.b32 	%r132, %r350, 10;
	add.s32 	%r36, %r6, %r132;
	mov.b32 	%r133, 0;
	st.shared.u32 	[%r36+512], %r133;
	@%p22 bra 	$L__BB5_30;
	setp.eq.s32 	%p23, %r5, 2;
	mov.b32 	%r134, 0;
	st.shared.u32 	[%r36+1536], %r134;
	@%p23 bra 	$L__BB5_30;
	mov.b32 	%r135, 0;
	st.shared.u32 	[%r36+2560], %r135;
$L__BB5_30:
	bar.sync 	0;
	bar.sync 	0;
	shl.b64 	%rd8, %rd246, 30;
	sub.s64 	%rd103, %rd96, %rd8;
	min.u64 	%rd9, %rd103, 1073741824;
	setp.le.u64 	%p24, %rd9, %rd3;
	@%p24 bra 	$L__BB5_70;
	mov.u64 	%rd247, %rd3;
$L__BB5_32:
	add.s64 	%rd11, %rd247, %rd8;
	sub.s64 	%rd12, %rd96, %rd11;
	setp.lt.u64 	%p25, %rd12, 2048;
	@%p25 bra 	$L__BB5_34;
	add.s64 	%rd122, %rd11, %rd5;
	shl.b64 	%rd123, %rd122, 3;
	add.s64 	%rd124, %rd1, %rd123;
	ld.global.u64 	%rd278, [%rd124];
	ld.global.u64 	%rd277, [%rd124+1024];
	ld.global.u64 	%rd276, [%rd124+2048];
	ld.global.u64 	%rd275, [%rd124+3072];
	ld.global.u64 	%rd274, [%rd124+4096];
	ld.global.u64 	%rd273, [%rd124+5120];
	ld.global.u64 	%rd272, [%rd124+6144];
	ld.global.u64 	%rd271, [%rd124+7168];
	ld.global.u64 	%rd270, [%rd124+8192];
	ld.global.u64 	%rd269, [%rd124+9216];
	ld.global.u64 	%rd268, [%rd124+10240];
	ld.global.u64 	%rd267, [%rd124+11264];
	ld.global.u64 	%rd266, [%rd124+12288];
	ld.global.u64 	%rd265, [%rd124+13312];
	ld.global.u64 	%rd264, [%rd124+14336];
	ld.global.u64 	%rd263, [%rd124+15360];
	bra.uni 	$L__BB5_66;
$L__BB5_34:
	cvt.u32.u64 	%r136, %rd5;
	cvt.u32.u64 	%r37, %rd12;
	setp.ge.s32 	%p26, %r136, %r37;
	add.s64 	%rd105, %rd11, %rd5;
	shl.b64 	%rd106, %rd105, 3;
	add.s64 	%rd29, %rd1, %rd106;
	mov.b64 	%rd278, 9223372036854775807;
	@%p26 bra 	$L__BB5_36;
	ld.global.u64 	%rd278, [%rd29];
$L__BB5_36:
	setp.ge.s32 	%p27, %r8, %r37;
	mov.b64 	%rd277, 9223372036854775807;
	@%p27 bra 	$L__BB5_38;
	ld.global.u64 	%rd277, [%rd29+1024];
$L__BB5_38:
	setp.ge.s32 	%p28, %r9, %r37;
	mov.b64 	%rd276, 9223372036854775807;
	@%p28 bra 	$L__BB5_40;
	ld.global.u64 	%rd276, [%rd29+2048];
$L__BB5_40:
	mov.u32 	%r137, %tid.x;
	add.s32 	%r138, %r137, 384;
	setp.ge.s32 	%p29, %r138, %r37;
	mov.b64 	%rd275, 9223372036854775807;
	@%p29 bra 	$L__BB5_42;
	ld.global.u64 	%rd275, [%rd29+3072];
$L__BB5_42:
	setp.ge.s32 	%p30, %r10, %r37;
	mov.b64 	%rd274, 9223372036854775807;
	@%p30 bra 	$L__BB5_44;
	ld.global.u64 	%rd274, [%rd29+4096];
$L__BB5_44:
	setp.ge.s32 	%p31, %r11, %r37;
	mov.b64 	%rd273, 9223372036854775807;
	@%p31 bra 	$L__BB5_46;
	ld.global.u64 	%rd273, [%rd29+5120];
$L__BB5_46:
	setp.ge.s32 	%p32, %r12, %r37;
	mov.b64 	%rd272, 9223372036854775807;
	@%p32 bra 	$L__BB5_48;
	ld.global.u64 	%rd272, [%rd29+6144];
$L__BB5_48:
	add.s32 	%r140, %r137, 896;
	setp.ge.s32 	%p33, %r140, %r37;
	mov.b64 	%rd271, 9223372036854775807;
	@%p33 bra 	$L__BB5_50;
	ld.global.u64 	%rd271, [%rd29+7168];
$L__BB5_50:
	or.b32  	%r142, %r137, 1024;
	setp.ge.s32 	%p34, %r142, %r37;
	mov.b64 	%rd270, 9223372036854775807;
	@%p34 bra 	$L__BB5_52;
	ld.global.u64 	%rd270, [%rd29+8192];
$L__BB5_52:
	add.s32 	%r144, %r137, 1152;
	setp.ge.s32 	%p35, %r144, %r37;
	mov.b64 	%rd269, 9223372036854775807;
	@%p35 bra 	$L__BB5_54;
	ld.global.u64 	%rd269, [%rd29+9216];
$L__BB5_54:
	add.s32 	%r146, %r137, 1280;
	setp.ge.s32 	%p36, %r146, %r37;
	mov.b64 	%rd268, 9223372036854775807;
	@%p36 bra 	$L__BB5_56;
	ld.global.u64 	%rd268, [%rd29+10240];
$L__BB5_56:
	add.s32 	%r148, %r137, 1408;
	setp.ge.s32 	%p37, %r148, %r37;
	mov.b64 	%rd267, 9223372036854775807;
	@%p37 bra 	$L__BB5_58;
	ld.global.u64 	%rd267, [%rd29+11264];
$L__BB5_58:
	add.s32 	%r150, %r137, 1536;
	setp.ge.s32 	%p38, %r150, %r37;
	mov.b64 	%rd266, 9223372036854775807;
	@%p38 bra 	$L__BB5_60;
	ld.global.u64 	%rd266, [%rd29+12288];
$L__BB5_60:
	add.s32 	%r152, %r137, 1664;
	setp.ge.s32 	%p39, %r152, %r37;
	mov.b64 	%rd265, 9223372036854775807;
	@%p39 bra 	$L__BB5_62;
	ld.global.u64 	%rd265, [%rd29+13312];
$L__BB5_62:
	add.s32 	%r154, %r137, 1792;
	setp.ge.s32 	%p40, %r154, %r37;
	mov.b64 	%rd264, 9223372036854775807;
	@%p40 bra 	$L__BB5_64;
	ld.global.u64 	%rd264, [%rd29+14336];
$L__BB5_64:
	setp.ge.s32 	%p41, %r13, %r37;
	mov.b64 	%rd263, 9223372036854775807;
	@%p41 bra 	$L__BB5_66;
	ld.global.u64 	%rd263, [%rd29+15360];
$L__BB5_66:
	setp.le.s32 	%p42, %r94, %r93;
	@%p42 bra 	$L__BB5_69;
	xor.b64  	%rd77, %rd263, -9223372036854775808;
	xor.b64  	%rd78, %rd264, -9223372036854775808;
	xor.b64  	%rd79, %rd265, -9223372036854775808;
	xor.b64  	%rd80, %rd266, -9223372036854775808;
	xor.b64  	%rd81, %rd267, -9223372036854775808;
	xor.b64  	%rd82, %rd268, -9223372036854775808;
	xor.b64  	%rd83, %rd269, -9223372036854775808;
	xor.b64  	%rd84, %rd270, -9223372036854775808;
	xor.b64  	%rd85, %rd271, -9223372036854775808;
	xor.b64  	%rd86, %rd272, -9223372036854775808;
	xor.b64  	%rd87, %rd273, -9223372036854775808;
	xor.b64  	%rd88, %rd274, -9223372036854775808;
	xor.b64  	%rd89, %rd275, -9223372036854775808;
	xor.b64  	%rd90, %rd276, -9223372036854775808;
	xor.b64  	%rd91, %rd277, -9223372036854775808;
	xor.b64  	%rd92, %rd278, -9223372036854775808;
	mov.b32 	%r352, 0;
	mov.u32 	%r353, %r93;
$L__BB5_68:
	sub.s32 	%r156, %r94, %r353;
	shl.b32 	%r157, %r352, 10;
	mov.u32 	%r158, _ZZN3cub18CUB_300001_SM_10006detail10radix_sort30DeviceRadixSortHistogramKernelINS1_5radix10policy_hubIlNS0_8NullTypeEyE10Policy1000ELNS0_9SortOrderE0ElyNS1_21identity_decomposer_tEEEvPT2_PKT1_SB_iiT3_E12temp_storage;
	add.s32 	%r159, %r158, %r157;
	min.s32 	%r160, %r156, 8;
	mov.b32 	%r161, -1;
	shl.b32 	%r162, %r161, %r160;
	not.b32 	%r163, %r162;
	shr.u64 	%rd125, %rd92, %r353;
	cvt.u32.u64 	%r164, %rd125;
	and.b32  	%r165, %r164, %r163;
	shl.b32 	%r166, %r165, 2;
	add.s32 	%r167, %r159, %r166;
	atom.shared.add.u32 	%r168, [%r167], 1;
	shr.u64 	%rd126, %rd91, %r353;
	cvt.u32.u64 	%r169, %rd126;
	and.b32  	%r170, %r169, %r163;
	shl.b32 	%r171, %r170, 2;
	add.s32 	%r172, %r159, %r171;
	atom.shared.add.u32 	%r173, [%r172], 1;
	shr.u64 	%rd127, %rd90, %r353;
	cvt.u32.u64 	%r174, %rd127;
	and.b32  	%r175, %r174, %r163;
	shl.b32 	%r176, %r175, 2;
	add.s32 	%r177, %r159, %r176;
	atom.shared.add.u32 	%r178, [%r177], 1;
	shr.u64 	%rd128, %rd89, %r353;
	cvt.u32.u64 	%r179, %rd128;
	and.b32  	%r180, %r179, %r163;
	shl.b32 	%r181, %r180, 2;
	add.s32 	%r182, %r159, %r181;
	atom.shared.add.u32 	%r183, [%r182], 1;
	shr.u64 	%rd129, %rd88, %r353;
	cvt.u32.u64 	%r184, %rd129;
	and.b32  	%r185, %r184, %r163;
	shl.b32 	%r186, %r185, 2;
	add.s32 	%r187, %r159, %r186;
	atom.shared.add.u32 	%r188, [%r187], 1;
	shr.u64 	%rd130, %rd87, %r353;
	cvt.u32.u64 	%r189, %rd130;
	and.b32  	%r190, %r189, %r163;
	shl.b32 	%r191, %r190, 2;
	add.s32 	%r192, %r159, %r191;
	atom.shared.add.u32 	%r193, [%r192], 1;
	shr.u64 	%rd131, %rd86, %r353;
	cvt.u32.u64 	%r194, %rd131;
	and.b32  	%r195, %r194, %r163;
	shl.b32 	%r196, %r195, 2;
	add.s32 	%r197, %r159, %r196;
	atom.shared.add.u32 	%r198, [%r197], 1;
	shr.u64 	%rd132, %rd85, %r353;
	cvt.u32.u64 	%r199, %rd132;
	and.b32  	%r200, %r199, %r163;
	shl.b32 	%r201, %r200, 2;
	add.s32 	%r202, %r159, %r201;
	atom.shared.add.u32 	%r203, [%r202], 1;
	shr.u64 	%rd133, %rd84, %r353;
	cvt.u32.u64 	%r204, %rd133;
	and.b32  	%r205, %r204, %r163;
	shl.b32 	%r206, %r205, 2;
	add.s32 	%r207, %r159, %r206;
	atom.shared.add.u32 	%r208, [%r207], 1;
	shr.u64 	%rd134, %rd83, %r353;
	cvt.u32.u64 	%r209, %rd134;
	and.b32  	%r210, %r209, %r163;
	shl.b32 	%r211, %r210, 2;
	add.s32 	%r212, %r159, %r211;
	atom.shared.add.u32 	%r213, [%r212], 1;
	shr.u64 	%rd135, %rd82, %r353;
	cvt.u32.u64 	%r214, %rd135;
	and.b32  	%r215, %r214, %r163;
	shl.b32 	%r216, %r215, 2;
	add.s32 	%r217, %r159, %r216;
	atom.shared.add.u32 	%r218, [%r217], 1;
	shr.u64 	%rd136, %rd81, %r353;
	cvt.u32.u64 	%r219, %rd136;
	and.b32  	%r220, %r219, %r163;
	shl.b32 	%r221, %r220, 2;
	add.s32 	%r222, %r159, %r221;
	atom.shared.add.u32 	%r223, [%r222], 1;
	shr.u64 	%rd137, %rd80, %r353;
	cvt.u32.u64 	%r224, %rd137;
	and.b32  	%r225, %r224, %r163;
	shl.b32 	%r226, %r225, 2;
	add.s32 	%r227, %r159, %r226;
	atom.shared.add.u32 	%r228, [%r227], 1;
	shr.u64 	%rd138, %rd79, %r353;
	cvt.u32.u64 	%r229, %rd138;
	and.b32  	%r230, %r229, %r163;
	shl.b32 	%r231, %r230, 2;
	add.s32 	%r232, %r159, %r231;
	atom.shared.add.u32 	%r233, [%r232], 1;
	shr.u64 	%rd139, %rd78, %r353;
	cvt.u32.u64 	%r234, %rd139;
	and.b32  	%r235, %r234, %r163;
	shl.b32 	%r236, %r235, 2;
	add.s32 	%r237, %r159, %r236;
	atom.shared.add.u32 	%r238, [%r237], 1;
	shr.u64 	%rd140, %rd77, %r353;
	cvt.u32.u64 	%r239, %rd140;
	and.b32  	%r240, %r239, %r163;
	shl.b32 	%r241, %r240, 2;
	add.s32 	%r242, %r159, %r241;
	atom.shared.add.u32 	%r243, [%r242], 1;
	add.s32 	%r353, %r353, 8;
	add.s32 	%r352, %r352, 1;
	setp.lt.s32 	%p43, %r353, %r94;
	@%p43 bra 	$L__BB5_68;
$L__BB5_69:
	add.s64 	%rd247, %rd247, %rd4;
	setp.lt.u64 	%p44, %rd247, %rd9;
	@%p44 bra 	$L__BB5_32;
$L__BB5_70:
	bar.sync 	0;
	@%p1 bra 	$L__BB5_152;
	setp.lt.u32 	%p45, %r1, 7;
	mov.b32 	%r356, 0;
	@%p45 bra 	$L__BB5_90;
	mov.b32 	%r354, 0;
$L__BB5_73:
	.pragma "nounroll";
	shl.b32 	%r246, %r354, 10;
	add.s32 	%r43, %r6, %r246;
	ld.shared.u32 	%r44, [%r43];
	setp.eq.s32 	%p46, %r44, 0;
	@%p46 bra 	$L__BB5_75;
	cvt.u32.u64 	%r247, %rd5;
	shl.b32 	%r248, %r354, 8;
	add.s32 	%r249, %r248, %r247;
	mul.wide.u32 	%rd141, %r249, 8;
	add.s64 	%rd142, %rd2, %rd141;
	cvt.u64.u32 	%rd143, %r44;
	atom.global.add.u64 	%rd144, [%rd142], %rd143;
$L__BB5_75:
	ld.shared.u32 	%r45, [%r43+1024];
	setp.eq.s32 	%p47, %r45, 0;
	@%p47 bra 	$L__BB5_77;
	cvt.u32.u64 	%r250, %rd5;
	shl.b32 	%r251, %r354, 8;
	add.s32 	%r252, %r251, %r250;
	add.s32 	%r253, %r252, 256;
	mul.wide.u32 	%rd145, %r253, 8;
	add.s64 	%rd146, %rd2, %rd145;
	cvt.u64.u32 	%rd147, %r45;
	atom.global.add.u64 	%rd148, [%rd146], %rd147;
$L__BB5_77:
	ld.shared.u32 	%r46, [%r43+2048];
	setp.eq.s32 	%p48, %r46, 0;
	@%p48 bra 	$L__BB5_79;
	cvt.u32.u64 	%r254, %rd5;
	shl.b32 	%r255, %r354, 8;
	add.s32 	%r256, %r255, %r254;
	add.s32 	%r257, %r256, 512;
	mul.wide.u32 	%rd149, %r257, 8;
	add.s64 	%rd150, %rd2, %rd149;
	cvt.u64.u32 	%rd151, %r46;
	atom.global.add.u64 	%rd152, [%rd150], %rd151;
$L__BB5_79:
	ld.shared.u32 	%r47, [%r43+3072];
	setp.eq.s32 	%p49, %r47, 0;
	@%p49 bra 	$L__BB5_81;
	cvt.u32.u64 	%r258, %rd5;
	shl.b32 	%r259, %r354, 8;
	add.s32 	%r260, %r259, %r258;
	add.s32 	%r261, %r260, 768;
	mul.wide.u32 	%rd153, %r261, 8;
	add.s64 	%rd154, %rd2, %rd153;
	cvt.u64.u32 	%rd155, %r47;
	atom.global.add.u64 	%rd156, [%rd154], %rd155;
$L__BB5_81:
	ld.shared.u32 	%r48, [%r43+4096];
	setp.eq.s32 	%p50, %r48, 0;
	@%p50 bra 	$L__BB5_83;
	cvt.u32.u64 	%r262, %rd5;
	shl.b32 	%r263, %r354, 8;
	add.s32 	%r264, %r263, %r262;
	add.s32 	%r265, %r264, 1024;
	mul.wide.u32 	%rd157, %r265, 8;
	add.s64 	%rd158, %rd2, %rd157;
	cvt.u64.u32 	%rd159, %r48;
	atom.global.add.u64 	%rd160, [%rd158], %rd159;
$L__BB5_83:
	ld.shared.u32 	%r49, [%r43+5120];
	setp.eq.s32 	%p51, %r49, 0;
	@%p51 bra 	$L__BB5_85;
	cvt.u32.u64 	%r266, %rd5;
	shl.b32 	%r267, %r354, 8;
	add.s32 	%r268, %r267, %r266;
	add.s32 	%r269, %r268, 1280;
	mul.wide.u32 	%rd161, %r269, 8;
	add.s64 	%rd162, %rd2, %rd161;
	cvt.u64.u32 	%rd163, %r49;
	atom.global.add.u64 	%rd164, [%rd162], %rd163;
$L__BB5_85:
	ld.shared.u32 	%r50, [%r43+6144];
	setp.eq.s32 	%p52, %r50, 0;
	@%p52 bra 	$L__BB5_87;
	cvt.u32.u64 	%r270, %rd5;
	shl.b32 	%r271, %r354, 8;
	add.s32 	%r272, %r271, %r270;
	add.s32 	%r273, %r272, 1536;
	mul.wide.u32 	%rd165, %r273, 8;
	add.s64 	%rd166, %rd2, %rd165;
	cvt.u64.u32 	%rd167, %r50;
	atom.global.add.u64 	%rd168, [%rd166], %rd167;
$L__BB5_87:
	ld.shared.u32 	%r51, [%r43+7168];
	setp.eq.s32 	%p53, %r51, 0;
	@%p53 bra 	$L__BB5_89;
	cvt.u32.u64 	%r274, %rd5;
	shl.b32 	%r275, %r354, 8;
	add.s32 	%r276, %r275, %r274;
	add.s32 	%r277, %r276, 1792;
	mul.wide.u32 	%rd169, %r277, 8;
	add.s64 	%rd170, %rd2, %rd169;
	cvt.u64.u32 	%rd171, %r51;
	atom.global.add.u64 	%rd172, [%rd170], %rd171;
$L__BB5_89:
	add.s32 	%r354, %r354, 8;
	setp.ne.s32 	%p54, %r354, %r14;
	mov.u32 	%r356, %r14;
	@%p54 bra 	$L__BB5_73;
$L__BB5_90:
	add.s32 	%r54, %r5, -1;
	setp.eq.s32 	%p55, %r3, 0;
	@%p55 bra 	$L__BB5_111;
	setp.lt.u32 	%p56, %r4, 3;
	@%p56 bra 	$L__BB5_101;
	shl.b32 	%r278, %r356, 10;
	add.s32 	%r55, %r6, %r278;
	ld.shared.u32 	%r56, [%r55];
	setp.eq.s32 	%p57, %r56, 0;
	@%p57 bra 	$L__BB5_94;
	cvt.u32.u64 	%r279, %rd5;
	shl.b32 	%r280, %r356, 8;
	add.s32 	%r281, %r280, %r279;
	mul.wide.u32 	%rd173, %r281, 8;
	add.s64 	%rd174, %rd2, %rd173;
	cvt.u64.u32 	%rd175, %r56;
	atom.global.add.u64 	%rd176, [%rd174], %rd175;
$L__BB5_94:
	ld.shared.u32 	%r57, [%r55+1024];
	setp.eq.s32 	%p58, %r57, 0;
	@%p58 bra 	$L__BB5_96;
	cvt.u32.u64 	%r282, %rd5;
	shl.b32 	%r283, %r356, 8;
	add.s32 	%r284, %r283, %r282;
	add.s32 	%r285, %r284, 256;
	mul.wide.u32 	%rd177, %r285, 8;
	add.s64 	%rd178, %rd2, %rd177;
	cvt.u64.u32 	%rd179, %r57;
	atom.global.add.u64 	%rd180, [%rd178], %rd179;
$L__BB5_96:
	ld.shared.u32 	%r58, [%r55+2048];
	setp.eq.s32 	%p59, %r58, 0;
	@%p59 bra 	$L__BB5_98;
	cvt.u32.u64 	%r286, %rd5;
	shl.b32 	%r287, %r356, 8;
	add.s32 	%r288, %r287, %r286;
	add.s32 	%r289, %r288, 512;
	mul.wide.u32 	%rd181, %r289, 8;
	add.s64 	%rd182, %rd2, %rd181;
	cvt.u64.u32 	%rd183, %r58;
	atom.global.add.u64 	%rd184, [%rd182], %rd183;
$L__BB5_98:
	ld.shared.u32 	%r59, [%r55+3072];
	setp.eq.s32 	%p60, %r59, 0;
	@%p60 bra 	$L__BB5_100;
	cvt.u32.u64 	%r290, %rd5;
	shl.b32 	%r291, %r356, 8;
	add.s32 	%r292, %r291, %r290;
	add.s32 	%r293, %r292, 768;
	mul.wide.u32 	%rd185, %r293, 8;
	add.s64 	%rd186, %rd2, %rd185;
	cvt.u64.u32 	%rd187, %r59;
	atom.global.add.u64 	%rd188, [%rd186], %rd187;
$L__BB5_100:
	add.s32 	%r356, %r356, 4;
$L__BB5_101:
	setp.eq.s32 	%p61, %r5, 0;
	@%p61 bra 	$L__BB5_111;
	setp.eq.s32 	%p62, %r54, 0;
	@%p62 bra 	$L__BB5_108;
	shl.b32 	%r294, %r356, 10;
	add.s32 	%r62, %r6, %r294;
	ld.shared.u32 	%r63, [%r62];
	setp.eq.s32 	%p63, %r63, 0;
	@%p63 bra 	$L__BB5_105;
	cvt.u32.u64 	%r295, %rd5;
	shl.b32 	%r296, %r356, 8;
	add.s32 	%r297, %r296, %r295;
	mul.wide.u32 	%rd189, %r297, 8;
	add.s64 	%rd190, %rd2, %rd189;
	cvt.u64.u32 	%rd191, %r63;
	atom.global.add.u64 	%rd192, [%rd190], %rd191;
$L__BB5_105:
	ld.shared.u32 	%r64, [%r62+1024];
	setp.eq.s32 	%p64, %r64, 0;
	@%p64 bra 	$L__BB5_107;
	cvt.u32.u64 	%r298, %rd5;
	shl.b32 	%r299, %r356, 8;
	add.s32 	%r300, %r299, %r298;
	add.s32 	%r301, %r300, 256;
	mul.wide.u32 	%rd193, %r301, 8;
	add.s64 	%rd194, %rd2, %rd193;
	cvt.u64.u32 	%rd195, %r64;
	atom.global.add.u64 	%rd196, [%rd194], %rd195;
$L__BB5_107:
	add.s32 	%r356, %r356, 2;
$L__BB5_108:
	setp.eq.s32 	%p65, %r15, 0;
	@%p65 bra 	$L__BB5_111;
	shl.b32 	%r302, %r356, 10;
	add.s32 	%r303, %r6, %r302;
	ld.shared.u32 	%r67, [%r303];
	setp.eq.s32 	%p66, %r67, 0;
	@%p66 bra 	$L__BB5_111;
	cvt.u32.u64 	%r304, %rd5;
	shl.b32 	%r305, %r356, 8;
	add.s32 	%r306, %r305, %r304;
	mul.wide.u32 	%rd197, %r306, 8;
	add.s64 	%rd198, %rd2, %rd197;
	cvt.u64.u32 	%rd199, %r67;
	atom.global.add.u64 	%rd200, [%rd198], %rd199;
$L__BB5_111:
	cvt.u32.u64 	%r307, %rd5;
	setp.gt.u32 	%p67, %r307, 127;
	@%p67 bra 	$L__BB5_152;
	setp.lt.u32 	%p68, %r1, 7;
	mov.b32 	%r360, 0;
	@%p68 bra 	$L__BB5_131;
	mov.b32 	%r358, 0;
$L__BB5_114:
	.pragma "nounroll";
	shl.b32 	%r311, %r358, 10;
	add.s32 	%r69, %r6, %r311;
	ld.shared.u32 	%r70, [%r69+512];
	setp.eq.s32 	%p69, %r70, 0;
	shl.b32 	%r312, %r358, 8;
	add.s32 	%r313, %r312, %r307;
	mul.wide.u32 	%rd201, %r313, 8;
	add.s64 	%rd94, %rd2, %rd201;
	@%p69 bra 	$L__BB5_116;
	cvt.u64.u32 	%rd202, %r70;
	atom.global.add.u64 	%rd203, [%rd94+1024], %rd202;
$L__BB5_116:
	ld.shared.u32 	%r71, [%r69+1536];
	setp.eq.s32 	%p70, %r71, 0;
	@%p70 bra 	$L__BB5_118;
	cvt.u64.u32 	%rd204, %r71;
	atom.global.add.u64 	%rd205, [%rd94+3072], %rd204;
$L__BB5_118:
	ld.shared.u32 	%r72, [%r69+2560];
	setp.eq.s32 	%p71, %r72, 0;
	@%p71 bra 	$L__BB5_120;
	cvt.u64.u32 	%rd206, %r72;
	atom.global.add.u64 	%rd207, [%rd94+5120], %rd206;
$L__BB5_120:
	ld.shared.u32 	%r73, [%r69+3584];
	setp.eq.s32 	%p72, %r73, 0;
	@%p72 bra 	$L__BB5_122;
	cvt.u64.u32 	%rd208, %r73;
	atom.global.add.u64 	%rd209, [%rd94+7168], %rd208;
$L__BB5_122:
	ld.shared.u32 	%r74, [%r69+4608];
	setp.eq.s32 	%p73, %r74, 0;
	@%p73 bra 	$L__BB5_124;
	cvt.u64.u32 	%rd210, %r74;
	atom.global.add.u64 	%rd211, [%rd94+9216], %rd210;
$L__BB5_124:
	ld.shared.u32 	%r75, [%r69+5632];
	setp.eq.s32 	%p74, %r75, 0;
	@%p74 bra 	$L__BB5_126;
	cvt.u64.u32 	%rd212, %r75;
	atom.global.add.u64 	%rd213, [%rd94+11264], %rd212;
$L__BB5_126:
	ld.shared.u32 	%r76, [%r69+6656];
	setp.eq.s32 	%p75, %r76, 0;
	@%p75 bra 	$L__BB5_128;
	cvt.u64.u32 	%rd214, %r76;
	atom.global.add.u64 	%rd215, [%rd94+13312], %rd214;
$L__BB5_128:
	ld.shared.u32 	%r77, [%r69+7680];
	setp.eq.s32 	%p76, %r77, 0;
	@%p76 bra 	$L__BB5_130;
	cvt.u64.u32 	%rd216, %r77;
	atom.global.add.u64 	%rd217, [%rd94+15360], %rd216;
$L__BB5_130:
	add.s32 	%r358, %r358, 8;
	setp.ne.s32 	%p77, %r358, %r14;
	mov.u32 	%r360, %r14;
	@%p77 bra 	$L__BB5_114;
$L__BB5_131:
	setp.eq.s32 	%p78, %r3, 0;
	@%p78 bra 	$L__BB5_152;
	setp.lt.u32 	%p79, %r4, 3;
	@%p79 bra 	$L__BB5_142;
	shl.b32 	%r314, %r360, 10;
	add.s32 	%r80, %r6, %r314;
	ld.shared.u32 	%r81, [%r80+512];
	setp.eq.s32 	%p80, %r81, 0;
	@%p80 bra 	$L__BB5_135;
	shl.b32 	%r316, %r360, 8;
	add.s32 	%r317, %r316, %r307;
	mul.wide.u32 	%rd218, %r317, 8;
	add.s64 	%rd219, %rd2, %rd218;
	cvt.u64.u32 	%rd220, %r81;
	atom.global.add.u64 	%rd221, [%rd219+1024], %rd220;
$L__BB5_135:
	ld.shared.u32 	%r82, [%r80+1536];
	setp.eq.s32 	%p81, %r82, 0;
	@%p81 bra 	$L__BB5_137;
	shl.b32 	%r319, %r360, 8;
	add.s32 	%r320, %r319, %r307;
	add.s32 	%r321, %r320, 256;
	mul.wide.u32 	%rd222, %r321, 8;
	add.s64 	%rd223, %rd2, %rd222;
	cvt.u64.u32 	%rd224, %r82;
	atom.global.add.u64 	%rd225, [%rd223+1024], %rd224;
$L__BB5_137:
	ld.shared.u32 	%r83, [%r80+2560];
	setp.eq.s32 	%p82, %r83, 0;
	@%p82 bra 	$L__BB5_139;
	shl.b32 	%r323, %r360, 8;
	add.s32 	%r324, %r323, %r307;
	add.s32 	%r325, %r324, 512;
	mul.wide.u32 	%rd226, %r325, 8;
	add.s64 	%rd227, %rd2, %rd226;
	cvt.u64.u32 	%rd228, %r83;
	atom.global.add.u64 	%rd229, [%rd227+1024], %rd228;
$L__BB5_139:
	ld.shared.u32 	%r84, [%r80+3584];
	setp.eq.s32 	%p83, %r84, 0;
	@%p83 bra 	$L__BB5_141;
	shl.b32 	%r327, %r360, 8;
	add.s32 	%r328, %r327, %r307;
	add.s32 	%r329, %r328, 768;
	mul.wide.u32 	%rd230, %r329, 8;
	add.s64 	%rd231, %rd2, %rd230;
	cvt.u64.u32 	%rd232, %r84;
	atom.global.add.u64 	%rd233, [%rd231+1024], %rd232;
$L__BB5_141:
	add.s32 	%r360, %r360, 4;
$L__BB5_142:
	setp.eq.s32 	%p84, %r5, 0;
	@%p84 bra 	$L__BB5_152;
	setp.eq.s32 	%p85, %r54, 0;
	@%p85 bra 	$L__BB5_149;
	shl.b32 	%r330, %r360, 10;
	add.s32 	%r87, %r6, %r330;
	ld.shared.u32 	%r88, [%r87+512];
	setp.eq.s32 	%p86, %r88, 0;
	@%p86 bra 	$L__BB5_146;
	shl.b32 	%r332, %r360, 8;
	add.s32 	%r333, %r332, %r307;
	mul.wide.u32 	%rd234, %r333, 8;
	add.s64 	%rd235, %rd2, %rd234;
	cvt.u64.u32 	%rd236, %r88;
	atom.global.add.u64 	%rd237, [%rd235+1024], %rd236;
$L__BB5_146:
	ld.shared.u32 	%r89, [%r87+1536];
	setp.eq.s32 	%p87, %r89, 0;
	@%p87 bra 	$L__BB5_148;
	shl.b32 	%r335, %r360, 8;
	add.s32 	%r336, %r335, %r307;
	add.s32 	%r337, %r336, 256;
	mul.wide.u32 	%rd238, %r337, 8;
	add.s64 	%rd239, %rd2, %rd238;
	cvt.u64.u32 	%rd240, %r89;
	atom.global.add.u64 	%rd241, [%rd239+1024], %rd240;
$L__BB5_148:
	add.s32 	%r360, %r360, 2;
$L__BB5_149:
	setp.eq.s32 	%p88, %r15, 0;
	@%p88 bra 	$L__BB5_152;
	shl.b32 	%r338, %r360, 10;
	add.s32 	%r339, %r6, %r338;
	ld.shared.u32 	%r92, [%r339+512];
	setp.eq.s32 	%p89, %r92, 0;
	@%p89 bra 	$L__BB5_152;
	shl.b32 	%r341, %r360, 8;
	add.s32 	%r342, %r341, %r307;
	mul.wide.u32 	%rd242, %r342, 8;
	add.s64 	%rd243, %rd2, %rd242;
	cvt.u64.u32 	%rd244, %r92;
	atom.global.add.u64 	%rd245, [%rd243+1024], %rd244;
$L__BB5_152:
	bar.sync 	0;
	add.s64 	%rd246, %rd246, 1;
	setp.ne.s64 	%p90, %rd246, %rd6;
	@%p90 bra 	$L__BB5_2;
$L__BB5_153:
	ret;

}
	// .globl	_ZN3cub18CUB_300001_SM_10006detail10radix_sort33DeviceRadixSortExclusiveSumKernelINS1_5radix10policy_hubIlNS0_8NullTypeEyE10Policy1000EyEEvPT0_
.visible .entry _ZN3cub18CUB_300001_SM_10006detail10radix_sort33DeviceRadixSortExclusiveSumKernelINS1_5radix10policy_hubIlNS0_8NullTypeEyE10Policy1000EyEEvPT0_(
	.param .u64 .ptr .align 1 _ZN3cub18CUB_300001_SM_10006detail10radix_sort33DeviceRadixSortExclusiveSumKernelINS1_5radix10policy_hubIlNS0_8NullTypeEyE10Policy1000EyEEvPT0__param_0
)
{
	.reg .pred 	%p<4>;
	.reg .b32 	%r<28>;
	.reg .b64 	%rd<54>;
	// demoted variable
	.shared .align 16 .b8 _ZZN3cub18CUB_300001_SM_10006detail10radix_sort33DeviceRadixSortExclusiveSumKernelINS1_5radix10policy_hubIlNS0_8NullTypeEyE10Policy1000EyEEvPT0_E12temp_storage[2336];
	ld.param.u64 	%rd5, [_ZN3cub18CUB_300001_SM_10006detail10radix_sort33DeviceRadixSortExclusiveSumKernelINS1_5radix10policy_hubIlNS0_8NullTypeEyE10Policy1000EyEEvPT0__param_0];
	cvta.to.global.u64 	%rd6, %rd5;
	mov.u32 	%r3, %ctaid.x;
	shl.b32 	%r4, %r3, 8;
	mov.u32 	%r1, %tid.x;
	setp.gt.u32 	%p1, %r1, 255;
	add.s32 	%r5, %r4, %r1;
	mul.wide.s32 	%rd7, %r5, 8;
	add.s64 	%rd1, %rd6, %rd7;
	@%p1 bra 	$L__BB6_2;
	ld.global.u64 	%rd53, [%rd1];
$L__BB6_2:
	shr.u32 	%r6, %r1, 3;
	add.s32 	%r7, %r6, %r1;
	shl.b32 	%r8, %r7, 3;
	mov.u32 	%r9, _ZZN3cub18CUB_300001_SM_10006detail10radix_sort33DeviceRadixSortExclusiveSumKernelINS1_5radix10policy_hubIlNS0_8NullTypeEyE10Policy1000EyEEvPT0_E12temp_storage;
	add.s32 	%r10, %r9, %r8;
	add.s32 	%r2, %r10, 16;
	st.shared.u64 	[%r10+16], %rd53;
	bar.sync 	0;
	setp.gt.u32 	%p2, %r1, 31;
	@%p2 bra 	$L__BB6_4;
	mad.lo.s32 	%r27, %r1, 72, %r9;
	ld.shared.u64 	%rd23, [%r27+16];
	ld.shared.u64 	%rd24, [%r27+24];
	ld.shared.u64 	%rd25, [%r27+32];
	ld.shared.u64 	%rd26, [%r27+40];
	ld.shared.u64 	%rd27, [%r27+48];
	ld.shared.u64 	%rd28, [%r27+56];
	ld.shared.u64 	%rd29, [%r27+64];
	ld.shared.u64 	%rd30, [%r27+72];
	add.s64 	%rd31, %rd24, %rd23;
	add.s64 	%rd32, %rd31, %rd25;
	add.s64 	%rd33, %rd32, %rd26;
	add.s64 	%rd34, %rd33, %rd27;
	add.s64 	%rd35, %rd34, %rd28;
	add.s64 	%rd36, %rd35, %rd29;
	add.s64 	%rd10, %rd36, %rd30;
	mov.b32 	%r11, 1;
	mov.b32 	%r24, 0;
	mov.b32 	%r25, -1;
	// begin inline asm
	{  .reg .u64 r0;  .reg .u32 lo;  .reg .u32 hi;  .reg .pred p;  mov.b64 {lo, hi}, %rd10;  shfl.sync.up.b32 lo|p, lo, %r11, %r24, %r25;  shfl.sync.up.b32 hi|p, hi, %r11, %r24, %r25;  mov.b64 r0, {lo, hi};  @p add.u64 r0, r0, %rd10;  mov.u64 %rd8, r0;}
	// end inline asm
	mov.b32 	%r14, 2;
	// begin inline asm
	{  .reg .u64 r0;  .reg .u32 lo;  .reg .u32 hi;  .reg .pred p;  mov.b64 {lo, hi}, %rd8;  shfl.sync.up.b32 lo|p, lo, %r14, %r24, %r25;  shfl.sync.up.b32 hi|p, hi, %r14, %r24, %r25;  mov.b64 r0, {lo, hi};  @p add.u64 r0, r0, %rd8;  mov.u64 %rd11, r0;}
	// end inline asm
	mov.b32 	%r17, 4;
	// begin inline asm
	{  .reg .u64 r0;  .reg .u32 lo;  .reg .u32 hi;  .reg .pred p;  mov.b64 {lo, hi}, %rd11;  shfl.sync.up.b32 lo|p, lo, %r17, %r24, %r25;  shfl.sync.up.b32 hi|p, hi, %r17, %r24, %r25;  mov.b64 r0, {lo, hi};  @p add.u64 r0, r0, %rd11;  mov.u64 %rd14, r0;}
	// end inline asm
	mov.b32 	%r20, 8;
	// begin inline asm
	{  .reg .u64 r0;  .reg .u32 lo;  .reg .u32 hi;  .reg .pred p;  mov.b64 {lo, hi}, %rd14;  shfl.sync.up.b32 lo|p, lo, %r20, %r24, %r25;  shfl.sync.up.b32 hi|p, hi, %r20, %r24, %r25;  mov.b64 r0, {lo, hi};  @p add.u64 r0, r0, %rd14;  mov.u64 %rd17, r0;}
	// end inline asm
	mov.b32 	%r23, 16;
	// begin inline asm
	{  .reg .u64 r0;  .reg .u32 lo;  .reg .u32 hi;  .reg .pred p;  mov.b64 {lo, hi}, %rd17;  shfl.sync.up.b32 lo|p, lo, %r23, %r24, %r25;  shfl.sync.up.b32 hi|p, hi, %r23, %r24, %r25;  mov.b64 r0, {lo, hi};  @p add.u64 r0, r0, %rd17;  mov.u64 %rd20, r0;}
	// end inline asm
	sub.s64 	%rd37, %rd20, %rd10;
	ld.shared.u64 	%rd38, [%r27+16];
	ld.shared.u64 	%rd39, [%r27+24];
	ld.shared.u64 	%rd40, [%r27+32];
	ld.shared.u64 	%rd41, [%r27+40];
	ld.shared.u64 	%rd42, [%r27+48];
	ld.shared.u64 	%rd43, [%r27+56];
	ld.shared.u64 	%rd44, [%r27+64];
	add.s64 	%rd45, %rd38, %rd37;
	add.s64 	%rd46, %rd39, %rd45;
	add.s64 	%rd47, %rd40, %rd46;
	add.s64 	%rd48, %rd41, %rd47;
	add.s64 	%rd49, %rd42, %rd48;
	add.s64 	%rd50, %rd43, %rd49;
	add.s64 	%rd51, %rd44, %rd50;
	st.shared.u64 	[%r27+16], %rd37;
	st.shared.u64 	[%r27+24], %rd45;
	st.shared.u64 	[%r27+32], %rd46;
	st.shared.u64 	[%r27+40], %rd47;
	st.shared.u64 	[%r27+48], %rd48;
	st.shared.u64 	[%r27+56], %rd49;
	st.shared.u64 	[%r27+64], %rd50;
	st.shared.u64 	[%r27+72], %rd51;
$L__BB6_4:
	setp.gt.u32 	%p3, %r1, 255;
	bar.sync 	0;
	@%p3 bra 	$L__BB6_6;
	ld.shared.u64 	%rd52, [%r2];
	st.global.u64 	[%rd1], %rd52;
$L__BB6_6:
	ret;

}
	// .globl	_ZN3cub18CUB_300001_SM_10006detail10radix_sort29DeviceRadixSortOnesweepKernelINS1_5radix10policy_hubIlNS0_8NullTypeEyE10Policy1000ELNS0_9SortOrderE0ElS6_yiiNS1_21identity_decomposer_tEEEvPT5_SC_PT3_PKSD_PT1_PKSH_PT2_PKSL_T4_iiT6_
.visible .entry _ZN3cub18CUB_300001_SM_10006detail10radix_sort29DeviceRadixSortOnesweepKernelINS1_5radix10policy_hubIlNS0_8NullTypeEyE10Policy1000ELNS0_9SortOrderE0ElS6_yiiNS1_21identity_decomposer_tEEEvPT5_SC_PT3_PKSD_PT1_PKSH_PT2_PKSL_T4_iiT6_(
	.param .u64 .ptr .align 1 _ZN3cub18CUB_300001_SM_10006detail10radix_sort29DeviceRadixSortOnesweepKernelINS1_5radix10policy_hubIlNS0_8NullTypeEyE10Policy1000ELNS0_9SortOrderE0ElS6_yiiNS1_21identity_decomposer_tEEEvPT5_SC_PT3_PKSD_PT1_PKSH_PT2_PKSL_T4_iiT6__param_0,
	.param .u64 .ptr .align 1 _ZN3cub18CUB_300001_SM_10006detail10radix_sort29DeviceRadixSortOnesweepKernelINS1_5radix10policy_hubIlNS0_8NullTypeEyE10Policy1000ELNS0_9SortOrderE0ElS6_yiiNS1_21identity_decomposer_tEEEvPT5_SC_PT3_PKSD_PT1_PKSH_PT2_PKSL_T4_iiT6__param_1,
	.param .u64 .ptr .align 1 _ZN3cub18CUB_300001_SM_10006detail10radix_sort29DeviceRadixSortOnesweepKernelINS1_5radix10policy_hubIlNS0_8NullTypeEyE10Policy1000ELNS0_9SortOrderE0ElS6_yiiNS1_21identity_decomposer_tEEEvPT5_SC_PT3_PKSD_PT1_PKSH_PT2_PKSL_T4_iiT6__param_2,
	.param .u64 .ptr .align 1 _ZN3cub18CUB_300001_SM_10006detail10radix_sort29DeviceRadixSortOnesweepKernelINS1_5radix10policy_hubIlNS0_8NullTypeEyE10Policy1000ELNS0_9SortOrderE0ElS6_yiiNS1_21identity_decomposer_tEEEvPT5_SC_PT3_PKSD_PT1_PKSH_PT2_PKSL_T4_iiT6__param_3,
	.param .u64 .ptr .align 1 _ZN3cub18CUB_300001_SM_10006detail10radix_sort29DeviceRadixSortOnesweepKernelINS1_5radix10policy_hubIlNS0_8NullTypeEyE10Policy1000ELNS0_9SortOrderE0ElS6_yiiNS1_21identity_decomposer_tEEEvPT5_SC_PT3_PKSD_PT1_PKSH_PT2_PKSL_T4_iiT6__param_4,
	.param .u64 .ptr .align 1 _ZN3cub18CUB_300001_SM_10006detail10radix_sort29DeviceRadixSortOnesweepKernelINS1_5radix10policy_hubIlNS0_8NullTypeEyE10Policy1000ELNS0_9SortOrderE0ElS6_yiiNS1_21identity_decomposer_tEEEvPT5_SC_PT3_PKSD_PT1_PKSH_PT2_PKSL_T4_iiT6__param_5,
	.param .u64 .ptr .align 1 _ZN3cub18CUB_300001_SM_10006detail10radix_sort29DeviceRadixSortOnesweepKernelINS1_5radix10policy_hubIlNS0_8NullTypeEyE10Policy1000ELNS0_9SortOrderE0ElS6_yiiNS1_21identity_decomposer_tEEEvPT5_SC_PT3_PKSD_PT1_PKSH_PT2_PKSL_T4_iiT6__param_6,
	.param .u64 .ptr .align 1 _ZN3cub18CUB_300001_SM_10006detail10radix_sort29DeviceRadixSortOnesweepKernelINS1_5radix10policy_hubIlNS0_8NullTypeEyE10Policy1000ELNS0_9SortOrderE0ElS6_yiiNS1_21identity_decomposer_tEEEvPT5_SC_PT3_PKSD_PT1_PKSH_PT2_PKSL_T4_iiT6__param_7,
	.param .u32 _ZN3cub18CUB_300001_SM_10006detail10radix_sort29DeviceRadixSortOnesweepKernelINS1_5radix10policy_hubIlNS0_8NullTypeEyE10Policy1000ELNS0_9SortOrderE0ElS6_yiiNS1_21identity_decomposer_tEEEvPT5_SC_PT3_PKSD_PT1_PKSH_PT2_PKSL_T4_iiT6__param_8,
	.param .u32 _ZN3cub18CUB_300001_SM_10006detail10radix_sort29DeviceRadixSortOnesweepKernelINS1_5radix10policy_hubIlNS0_8NullTypeEyE10Policy1000ELNS0_9SortOrderE0ElS6_yiiNS1_21identity_decomposer_tEEEvPT5_SC_PT3_PKSD_PT1_PKSH_PT2_PKSL_T4_iiT6__param_9,
	.param .u32 _ZN3cub18CUB_300001_SM_10006detail10radix_sort29DeviceRadixSortOnesweepKernelINS1_5radix10policy_hubIlNS0_8NullTypeEyE10Policy1000ELNS0_9SortOrderE0ElS6_yiiNS1_21identity_decomposer_tEEEvPT5_SC_PT3_PKSD_PT1_PKSH_PT2_PKSL_T4_iiT6__param_10,
	.param .align 1 .b8 _ZN3cub18CUB_300001_SM_10006detail10radix_sort29DeviceRadixSortOnesweepKernelINS1_5radix10policy_hubIlNS0_8NullTypeEyE10Policy1000ELNS0_9SortOrderE0ElS6_yiiNS1_21identity_decomposer_tEEEvPT5_SC_PT3_PKSD_PT1_PKSH_PT2_PKSL_T4_iiT6__param_11[1]
)
.maxntid 384
{
	.reg .pred 	%p<122>;
	.reg .b32 	%r<1268>;
	.reg .b64 	%rd<469>;
	// demoted variable
	.shared .align 16 .b8 _ZZN3cub18CUB_300001_SM_10006detail10radix_sort29DeviceRadixSortOnesweepKernelINS1_5radix10policy_hubIlNS0_8NullTypeEyE10Policy1000ELNS0_9SortOrderE0ElS6_yiiNS1_21identity_decomposer_tEEEvPT5_SC_PT3_PKSD_PT1_PKSH_PT2_PKSL_T4_iiT6_E1s[48128];
	ld.param.u64 	%rd117, [_ZN3cub18CUB_300001_SM_10006detail10radix_sort29DeviceRadixSortOnesweepKernelINS1_5radix10policy_hubIlNS0_8NullTypeEyE10Policy1000ELNS0_9SortOrderE0ElS6_yiiNS1_21identity_decomposer_tEEEvPT5_SC_PT3_PKSD_PT1_PKSH_PT2_PKSL_T4_iiT6__param_0];
	ld.param.u64 	%rd114, [_ZN3cub18CUB_300001_SM_10006detail10radix_sort29DeviceRadixSortOnesweepKernelINS1_5radix10policy_hubIlNS0_8NullTypeEyE10Policy1000ELNS0_9SortOrderE0ElS6_yiiNS1_21identity_decomposer_tEEEvPT5_SC_PT3_PKSD_PT1_PKSH_PT2_PKSL_T4_iiT6__param_1];
	ld.param.u64 	%rd118, [_ZN3cub18CUB_300001_SM_10006detail10radix_sort29DeviceRadixSortOnesweepKernelINS1_5radix10policy_hubIlNS0_8NullTypeEyE10Policy1000ELNS0_9SortOrderE0ElS6_yiiNS1_21identity_decomposer_tEEEvPT5_SC_PT3_PKSD_PT1_PKSH_PT2_PKSL_T4_iiT6__param_4];
	ld.param.u64 	%rd119, [_ZN3cub18CUB_300001_SM_10006detail10radix_sort29DeviceRadixSortOnesweepKernelINS1_5radix10policy_hubIlNS0_8NullTypeEyE10Policy1000ELNS0_9SortOrderE0ElS6_yiiNS1_21identity_decomposer_tEEEvPT5_SC_PT3_PKSD_PT1_PKSH_PT2_PKSL_T4_iiT6__param_5];
	ld.param.u32 	%r150, [_ZN3cub18CUB_300001_SM_10006detail10radix_sort29DeviceRadixSortOnesweepKernelINS1_5radix10policy_hubIlNS0_8NullTypeEyE10Policy1000ELNS0_9SortOrderE0ElS6_yiiNS1_21identity_decomposer_tEEEvPT5_SC_PT3_PKSD_PT1_PKSH_PT2_PKSL_T4_iiT6__param_8];
	ld.param.u32 	%r152, [_ZN3cub18CUB_300001_SM_10006detail10radix_sort29DeviceRadixSortOnesweepKernelINS1_5radix10policy_hubIlNS0_8NullTypeEyE10Policy1000ELNS0_9SortOrderE0ElS6_yiiNS1_21identity_decomposer_tEEEvPT5_SC_PT3_PKSD_PT1_PKSH_PT2_PKSL_T4_iiT6__param_10];
	cvta.to.global.u64 	%rd1, %rd118;
	cvta.to.global.u64 	%rd2, %rd117;
	cvta.to.global.u64 	%rd3, %rd119;
	mov.u32 	%r1, %tid.x;
	// begin inline asm
	mov.u32 %r153, %laneid;
	// end inline asm
	setp.ne.s32 	%p1, %r1, 0;
	@%p1 bra 	$L__BB7_2;
	cvta.to.global.u64 	%rd120, %rd114;
	atom.global.add.u32 	%r154, [%rd120], 1;
	st.shared.u32 	[_ZZN3cub18CUB_300001_SM_10006detail10radix_sort29DeviceRadixSortOnesweepKernelINS1_5radix10policy_hubIlNS0_8NullTypeEyE10Policy1000ELNS0_9SortOrderE0ElS6_yiiNS1_21identity_decomposer_tEEEvPT5_SC_PT3_PKSD_PT1_PKSH_PT2_PKSL_T4_iiT6_E1s+46080], %r154;
$L__BB7_2:
	bar.sync 	0;
	ld.shared.u32 	%r3, [_ZZN3cub18CUB_300001_SM_10006detail10radix_sort29DeviceRadixSortOnesweepKernelINS1_5radix10policy_hubIlNS0_8NullTypeEyE10Policy1000ELNS0_9SortOrderE0ElS6_yiiNS1_21identity_decomposer_tEEEvPT5_SC_PT3_PKSD_PT1_PKSH_PT2_PKSL_T4_iiT6_E1s+46080];
	mul.lo.s32 	%r155, %r3, 5760;
	add.s32 	%r4, %r155, 5760;
	setp.gt.s32 	%p2, %r4, %r150;
	cvt.s64.s32 	%rd4, %r155;
	@%p2 bra 	$L__BB7_4;
	and.b32  	%r156, %r1, 31;
	and.b32  	%r157, %r1, 992;
	mul.lo.s32 	%r158, %r157, 15;
	or.b32  	%r159, %r158, %r156;
	cvt.u64.u32 	%rd121, %r159;
	add.s64 	%rd122, %rd121, %rd4;
	shl.b64 	%rd123, %rd122, 3;
	add.s64 	%rd124, %rd3, %rd123;
	ld.global.u64 	%rd437, [%rd124];
	ld.global.u64 	%rd438, [%rd124+256];
	ld.global.u64 	%rd439, [%rd124+512];
	ld.global.u64 	%rd440, [%rd124+768];
	ld.global.u64 	%rd441, [%rd124+1024];
	ld.global.u64 	%rd442, [%rd124+1280];
	ld.global.u64 	%rd443, [%rd124+1536];
	ld.global.u64 	%rd444, [%rd124+1792];
	ld.global.u64 	%rd445, [%rd124+2048];
	ld.global.u64 	%rd446, [%rd124+2304];
	ld.global.u64 	%rd447, [%rd124+2560];
	ld.global.u64 	%rd448, [%rd124+2816];
	ld.global.u64 	%rd449, [%rd124+3072];
	ld.global.u64 	%rd450, [%rd124+3328];
	ld.global.u64 	%rd451, [%rd124+3584];
	bra.uni 	$L__BB7_34;
$L__BB7_4:
	cvt.u32.u64 	%r160, %rd4;
	sub.s32 	%r5, %r150, %r160;
	and.b32  	%r161, %r1, 31;
	and.b32  	%r162, %r1, 992;
	mul.lo.s32 	%r163, %r162, 15;
	or.b32  	%r6, %r163, %r161;
	setp.ge.s32 	%p3, %r6, %r5;
	cvt.u64.u32 	%rd126, %r6;
	add.s64 	%rd127, %rd126, %rd4;
	shl.b64 	%rd128, %rd127, 3;
	add.s64 	%rd20, %rd3, %rd128;
	mov.b64 	%rd437, 9223372036854775807;
	@%p3 bra 	$L__BB7_6;
	ld.global.u64 	%rd437, [%rd20];
$L__BB7_6:
	add.s32 	%r164, %r6, 32;
	setp.ge.s32 	%p4, %r164, %r5;
	mov.b64 	%rd438, 9223372036854775807;
	@%p4 bra 	$L__BB7_8;
	ld.global.u64 	%rd438, [%rd20+256];
$L__BB7_8:
	add.s32 	%r165, %r6, 64;
	setp.ge.s32 	%p5, %r165, %r5;
	mov.b64 	%rd439, 9223372036854775807;
	@%p5 bra 	$L__BB7_10;
	ld.global.u64 	%rd439, [%rd20+512];
$L__BB7_10:
	add.s32 	%r166, %r6, 96;
	setp.ge.s32 	%p6, %r166, %r5;
	mov.b64 	%rd440, 9223372036854775807;
	@%p6 bra 	$L__BB7_12;
	ld.global.u64 	%rd440, [%rd20+768];
$L__BB7_12:
	add.s32 	%r167, %r6, 128;
	setp.ge.s32 	%p7, %r167, %r5;
	mov.b64 	%rd441, 9223372036854775807;
	@%p7 bra 	$L__BB7_14;
	ld.global.u64 	%rd441, [%rd20+1024];
$L__BB7_14:
	add.s32 	%r168, %r6, 160;
	setp.ge.s32 	%p8, %r168, %r5;
	mov.b64 	%rd442, 9223372036854775807;
	@%p8 bra 	$L__BB7_16;
	ld.global.u64 	%rd442, [%rd20+1280];
$L__BB7_16:
	add.s32 	%r169, %r6, 192;
	setp.ge.s32 	%p9, %r169, %r5;
	mov.b64 	%rd443, 9223372036854775807;
	@%p9 bra 	$L__BB7_18;
	ld.global.u64 	%rd443, [%rd20+1536];
$L__BB7_18:
	add.s32 	%r170, %r6, 224;
	setp.ge.s32 	%p10, %r170, %r5;
	mov.b64 	%rd444, 9223372036854775807;
	@%p10 bra 	$L__BB7_20;
	ld.global.u64 	%rd444, [%rd20+1792];
$L__BB7_20:
	add.s32 	%r171, %r6, 256;
	setp.ge.s32 	%p11, %r171, %r5;
	mov.b64 	%rd445, 9223372036854775807;
	@%p11 bra 	$L__BB7_22;
	ld.global.u64 	%rd445, [%rd20+2048];
$L__BB7_22:
	add.s32 	%r172, %r6, 288;
	setp.ge.s32 	%p12, %r172, %r5;
	mov.b64 	%rd446, 9223372036854775807;
	@%p12 bra 	$L__BB7_24;
	ld.global.u64 	%rd446, [%rd20+2304];
$L__BB7_24:
	add.s32 	%r173, %r6, 320;
	setp.ge.s32 	%p13, %r173, %r5;
	mov.b64 	%rd447, 9223372036854775807;
	@%p13 bra 	$L__BB7_26;
	ld.global.u64 	%rd447, [%rd20+2560];
$L__BB7_26:
	add.s32 	%r174, %r6, 352;
	setp.ge.s32 	%p14, %r174, %r5;
	mov.b64 	%rd448, 9223372036854775807;
	@%p14 bra 	$L__BB7_28;
	ld.global.u64 	%rd448, [%rd20+2816];
$L__BB7_28:
	add.s32 	%r175, %r6, 384;
	setp.ge.s32 	%p15, %r175, %r5;
	mov.b64 	%rd449, 9223372036854775807;
	@%p15 bra 	$L__BB7_30;
	ld.global.u64 	%rd449, [%rd20+3072];
$L__BB7_30:
	add.s32 	%r176, %r6, 416;
	setp.ge.s32 	%p16, %r176, %r5;
	mov.b64 	%rd450, 9223372036854775807;
	@%p16 bra 	$L__BB7_32;
	ld.global.u64 	%rd450, [%rd20+3328];
$L__BB7_32:
	add.s32 	%r177, %r6, 448;
	setp.ge.s32 	%p17, %r177, %r5;
	mov.b64 	%rd451, 9223372036854775807;
	@%p17 bra 	$L__BB7_34;
	ld.global.u64 	%rd451, [%rd20+3584];
$L__BB7_34:
	xor.b64  	%rd459, %rd443, -9223372036854775808;
	xor.b64  	%rd460, %rd444, -9223372036854775808;
	xor.b64  	%rd461, %rd445, -9223372036854775808;
	mov.b32 	%r178, -1;
	shl.b32 	%r179, %r178, %r152;
	not.b32 	%r7, %r179;
	shr.u32 	%r8, %r1, 5;
	shl.b32 	%r180, %r8, 10;
	mov.u32 	%r181, _ZZN3cub18CUB_300001_SM_10006detail10radix_sort29DeviceRadixSortOnesweepKernelINS1_5radix10policy_hubIlNS0_8NullTypeEyE10Policy1000ELNS0_9SortOrderE0ElS6_yiiNS1_21identity_decomposer_tEEEvPT5_SC_PT3_PKSD_PT1_PKSH_PT2_PKSL_T4_iiT6_E1s;
	add.s32 	%r9, %r181, %r180;
	setp.gt.s32 	%p18, %r153, 255;
	@%p18 bra 	$L__BB7_47;
	max.s32 	%r182, %r153, 224;
	sub.s32 	%r183, %r182, %r153;
	add.s32 	%r184, %r183, 31;
	shr.u32 	%r185, %r184, 5;
	add.s32 	%r10, %r185, 1;
	and.b32  	%r11, %r10, 15;
	setp.lt.u32 	%p19, %r184, 480;
	mov.u32 	%r1239, %r153;
	@%p19 bra 	$L__BB7_38;
	and.b32  	%r186, %r10, 268435440;
	neg.s32 	%r1237, %r186;
	shl.b32 	%r188, %r153, 2;
	add.s32 	%r189, %r180, %r188;
	add.s32 	%r191, %r189, %r181;
	add.s32 	%r1236, %r191, 1024;
	mov.u32 	%r1239, %r153;
$L__BB7_37:
	.pragma "nounroll";
	mov.b32 	%r192, 0;
	st.shared.u32 	[%r1236+-1024], %r192;
	st.shared.u32 	[%r1236+-896], %r192;
	st.shared.u32 	[%r1236+-768], %r192;
	st.shared.u32 	[%r1236+-640], %r192;
	st.shared.u32 	[%r1236+-512], %r192;
	st.shared.u32 	[%r1236+-384], %r192;
	st.shared.u32 	[%r1236+-256], %r192;
	st.shared.u32 	[%r1236+-128], %r192;
	st.shared.u32 	[%r1236], %r192;
	st.shared.u32 	[%r1236+128], %r192;
	st.shared.u32 	[%r1236+256], %r192;
	st.shared.u32 	[%r1236+384], %r192;
	st.shared.u32 	[%r1236+512], %r192;
	st.shared.u32 	[%r1236+640], %r192;
	st.shared.u32 	[%r1236+768], %r192;
	st.shared.u32 	[%r1236+896], %r192;
	add.s32 	%r1239, %r1239, 512;
	add.s32 	%r1237, %r1237, 16;
	add.s32 	%r1236, %r1236, 2048;
	setp.ne.s32 	%p20, %r1237, 0;
	@%p20 bra 	$L__BB7_37;
$L__BB7_38:
	setp.eq.s32 	%p21, %r11, 0;
	@%p21 bra 	$L__BB7_47;
	and.b32  	%r21, %r10, 7;
	setp.lt.u32 	%p22, %r11, 8;
	@%p22 bra 	$L__BB7_41;
	shl.b32 	%r193, %r1239, 2;
	add.s32 	%r194, %r9, %r193;
	mov.b32 	%r195, 0;
	st.shared.u32 	[%r194], %r195;
	st.shared.u32 	[%r194+128], %r195;
	st.shared.u32 	[%r194+256], %r195;
	st.shared.u32 	[%r194+384], %r195;
	st.shared.u32 	[%r194+512], %r195;
	st.shared.u32 	[%r194+640], %r195;
	st.shared.u32 	[%r194+768], %r195;
	st.shared.u32 	[%r194+896], %r195;
	add.s32 	%r1239, %r1239, 256;
$L__BB7_41:
	setp.eq.s32 	%p23, %r21, 0;
	@%p23 bra 	$L__BB7_47;
	and.b32  	%r24, %r10, 3;
	setp.lt.u32 	%p24, %r21, 4;
	@%p24 bra 	$L__BB7_44;
	shl.b32 	%r196, %r1239, 2;
	add.s32 	%r197, %r9, %r196;
	mov.b32 	%r198, 0;
	st.shared.u32 	[%r197], %r198;
	st.shared.u32 	[%r197+128], %r198;
	st.shared.u32 	[%r197+256], %r198;
	st.shared.u32 	[%r197+384], %r198;
	add.s32 	%r1239, %r1239, 128;
$L__BB7_44:
	setp.eq.s32 	%p25, %r24, 0;
	@%p25 bra 	$L__BB7_47;
	shl.b32 	%r200, %r1239, 2;
	add.s32 	%r201, %r180, %r200;
	add.s32 	%r1243, %r181, %r201;
	neg.s32 	%r1242, %r24;
$L__BB7_46:
	.pragma "nounroll";
	mov.b32 	%r203, 0;
	st.shared.u32 	[%r1243], %r203;
	add.s32 	%r1243, %r1243, 128;
	add.s32 	%r1242, %r1242, 1;
	setp.ne.s32 	%p26, %r1242, 0;
	@%p26 bra 	$L__BB7_46;
$L__BB7_47:
	ld.param.u32 	%r1235, [_ZN3cub18CUB_300001_SM_10006detail10radix_sort29DeviceRadixSortOnesweepKernelINS1_5radix10policy_hubIlNS0_8NullTypeEyE10Policy1000ELNS0_9SortOrderE0ElS6_yiiNS1_21identity_decomposer_tEEEvPT5_SC_PT3_PKSD_PT1_PKSH_PT2_PKSL_T4_iiT6__param_9];
	bar.warp.sync 	-1;
	cvt.u64.u32 	%rd68, %r1235;
	xor.b64  	%rd143, %rd437, -9223372036854775808;
	shr.u64 	%rd144, %rd143, %r1235;
	cvt.u32.u64 	%r205, %rd144;
	and.b32  	%r33, %r205, %r7;
	shl.b32 	%r206, %r33, 2;
	add.s32 	%r207, %r9, %r206;
	atom.shared.add.u32 	%r208, [%r207], 1;
	xor.b64  	%rd145, %rd438, -9223372036854775808;
	shr.u64 	%rd146, %rd145, %r1235;
	cvt.u32.u64 	%r209, %rd146;
	and.b32  	%r210, %r209, %r7;
	shl.b32 	%r211, %r210, 2;
	add.s32 	%r212, %r9, %r211;
	atom.shared.add.u32 	%r213, [%r212], 1;
	xor.b64  	%rd147, %rd439, -9223372036854775808;
	shr.u64 	%rd148, %rd147, %r1235;
	cvt.u32.u64 	%r214, %rd148;
	and.b32  	%r215, %r214, %r7;
	shl.b32 	%r216, %r215, 2;
	add.s32 	%r217, %r9, %r216;
	atom.shared.add.u32 	%r218, [%r217], 1;
	xor.b64  	%rd149, %rd440, -9223372036854775808;
	shr.u64 	%rd150, %rd149, %r1235;
	cvt.u32.u64 	%r219, %rd150;
	and.b32  	%r220, %r219, %r7;
	shl.b32 	%r221, %r220, 2;
	add.s32 	%r222, %r9, %r221;
	atom.shared.add.u32 	%r223, [%r222], 1;
	xor.b64  	%rd151, %rd441, -9223372036854775808;
	shr.u64 	%rd152, %rd151, %r1235;
	cvt.u32.u64 	%r224, %rd152;
	and.b32  	%r225, %r224, %r7;
	shl.b32 	%r226, %r225, 2;
	add.s32 	%r227, %r9, %r226;
	atom.shared.add.u32 	%r228, [%r227], 1;
	xor.b64  	%rd153, %rd442, -9223372036854775808;
	shr.u64 	%rd154, %rd153, %r1235;
	cvt.u32.u64 	%r229, %rd154;
	and.b32  	%r230, %r229, %r7;
	shl.b32 	%r231, %r230, 2;
	add.s32 	%r232, %r9, %r231;
	atom.shared.add.u32 	%r233, [%r232], 1;
	shr.u64 	%rd155, %rd459, %r1235;
	cvt.u32.u64 	%r234, %rd155;
	and.b32  	%r235, %r234, %r7;
	shl.b32 	%r236, %r235, 2;
	add.s32 	%r237, %r9, %r236;
	atom.shared.add.u32 	%r238, [%r237], 1;
	shr.u64 	%rd156, %rd460, %r1235;
	cvt.u32.u64 	%r239, %rd156;
	and.b32  	%r240, %r239, %r7;
	shl.b32 	%r241, %r240, 2;
	add.s32 	%r242, %r9, %r241;
	atom.shared.add.u32 	%r243, [%r242], 1;
	shr.u64 	%rd157, %rd461, %r1235;
	cvt.u32.u64 	%r244, %rd157;
	and.b32  	%r245, %r244, %r7;
	shl.b32 	%r246, %r245, 2;
	add.s32 	%r247, %r9, %r246;
	atom.shared.add.u32 	%r248, [%r247], 1;
	xor.b64  	%rd158, %rd446, -9223372036854775808;
	shr.u64 	%rd159, %rd158, %r1235;
	cvt.u32.u64 	%r249, %rd159;
	and.b32  	%r250, %r249, %r7;
	shl.b32 	%r251, %r250, 2;
	add.s32 	%r252, %r9, %r251;
	atom.shared.add.u32 	%r253, [%r252], 1;
	xor.b64  	%rd463, %rd447, -9223372036854775808;
	shr.u64 	%rd160, %rd463, %r1235;
	cvt.u32.u64 	%r254, %rd160;
	and.b32  	%r255, %r254, %r7;
	shl.b32 	%r256, %r255, 2;
	add.s32 	%r257, %r9, %r256;
	atom.shared.add.u32 	%r258, [%r257], 1;
	xor.b64  	%rd464, %rd448, -9223372036854775808;
	shr.u64 	%rd161, %rd464, %r1235;
	cvt.u32.u64 	%r259, %rd161;
	and.b32  	%r260, %r259, %r7;
	shl.b32 	%r261, %r260, 2;
	add.s32 	%r262, %r9, %r261;
	atom.shared.add.u32 	%r263, [%r262], 1;
	xor.b64  	%rd465, %rd449, -9223372036854775808;
	shr.u64 	%rd162, %rd465, %r1235;
	cvt.u32.u64 	%r264, %rd162;
	and.b32  	%r265, %r264, %r7;
	shl.b32 	%r266, %r265, 2;
	add.s32 	%r267, %r9, %r266;
	atom.shared.add.u32 	%r268, [%r267], 1;
	xor.b64  	%rd163, %rd450, -9223372036854775808;
	shr.u64 	%rd164, %rd163, %r1235;
	cvt.u32.u64 	%r269, %rd164;
	and.b32  	%r270, %r269, %r7;
	shl.b32 	%r271, %r270, 2;
	add.s32 	%r272, %r9, %r271;
	atom.shared.add.u32 	%r273, [%r272], 1;
	xor.b64  	%rd165, %rd451, -9223372036854775808;
	shr.u64 	%rd166, %rd165, %r1235;
	cvt.u32.u64 	%r274, %rd166;
	and.b32  	%r275, %r274, %r7;
	shl.b32 	%r276, %r275, 2;
	add.s32 	%r277, %r9, %r276;
	atom.shared.add.u32 	%r278, [%r277], 1;
	bar.sync 	0;
	setp.gt.u32 	%p27, %r1, 255;
	shl.b32 	%r279, %r1, 2;
	add.s32 	%r34, %r181, %r279;
	mov.b32 	%r1244, 0;
	@%p27 bra 	$L__BB7_49;
	ld.shared.u32 	%r281, [%r34];
	mov.b32 	%r282, 0;
	st.shared.u32 	[%r34], %r282;
	ld.shared.u32 	%r283, [%r34+1024];
	st.shared.u32 	[%r34+1024], %r281;
	add.s32 	%r284, %r283, %r281;
	ld.shared.u32 	%r285, [%r34+2048];
	st.shared.u32 	[%r34+2048], %r284;
	add.s32 	%r286, %r285, %r284;
	ld.shared.u32 	%r287, [%r34+3072];
	st.shared.u32 	[%r34+3072], %r286;
	add.s32 	%r288, %r287, %r286;
	ld.shared.u32 	%r289, [%r34+4096];
	st.shared.u32 	[%r34+4096], %r288;
	add.s32 	%r290, %r289, %r288;
	ld.shared.u32 	%r291, [%r34+5120];
	st.shared.u32 	[%r34+5120], %r290;
	add.s32 	%r292, %r291, %r290;
	ld.shared.u32 	%r293, [%r34+6144];
	st.shared.u32 	[%r34+6144], %r292;
	add.s32 	%r294, %r293, %r292;
	ld.shared.u32 	%r295, [%r34+7168];
	st.shared.u32 	[%r34+7168], %r294;
	add.s32 	%r296, %r295, %r294;
	ld.shared.u32 	%r297, [%r34+8192];
	st.shared.u32 	[%r34+8192], %r296;
	add.s32 	%r298, %r297, %r296;
	ld.shared.u32 	%r299, [%r34+9216];
	st.shared.u32 	[%r34+9216], %r298;
	add.s32 	%r300, %r299, %r298;
	ld.shared.u32 	%r301, [%r34+10240];
	st.shared.u32 	[%r34+10240], %r300;
	add.s32 	%r302, %r301, %r300;
	ld.shared.u32 	%r303, [%r34+11264];
	st.shared.u32 	[%r34+11264], %r302;
	add.s32 	%r1244, %r303, %r302;
$L__BB7_49:
	setp.gt.u32 	%p28, %r1, 255;
	shl.b32 	%r304, %r3, 8;
	add.s32 	%r305, %r304, %r1;
	mul.wide.s32 	%rd167, %r305, 4;
	add.s64 	%rd72, %rd2, %rd167;
	@%p28 bra 	$L__BB7_51;
	or.b32  	%r306, %r1244, 1073741824;
	st.volatile.global.u32 	[%rd72], %r306;
$L__BB7_51:
	ld.param.u64 	%rd422, [_ZN3cub18CUB_300001_SM_10006detail10radix_sort29DeviceRadixSortOnesweepKernelINS1_5radix10policy_hubIlNS0_8NullTypeEyE10Policy1000ELNS0_9SortOrderE0ElS6_yiiNS1_21identity_decomposer_tEEEvPT5_SC_PT3_PKSD_PT1_PKSH_PT2_PKSL_T4_iiT6__param_3];
	ld.param.u64 	%rd419, [_ZN3cub18CUB_300001_SM_10006detail10radix_sort29DeviceRadixSortOnesweepKernelINS1_5radix10policy_hubIlNS0_8NullTypeEyE10Policy1000ELNS0_9SortOrderE0ElS6_yiiNS1_21identity_decomposer_tEEEvPT5_SC_PT3_PKSD_PT1_PKSH_PT2_PKSL_T4_iiT6__param_2];
	xor.b64  	%rd462, %rd446, -9223372036854775808;
	xor.b64  	%rd458, %rd442, -9223372036854775808;
	xor.b64  	%rd467, %rd451, -9223372036854775808;
	xor.b64  	%rd466, %rd450, -9223372036854775808;
	xor.b64  	%rd455, %rd439, -9223372036854775808;
	xor.b64  	%rd457, %rd441, -9223372036854775808;
	xor.b64  	%rd456, %rd440, -9223372036854775808;
	xor.b64  	%rd454, %rd438, -9223372036854775808;
	xor.b64  	%rd453, %rd437, -9223372036854775808;
	setp.lt.u32 	%p29, %r1, 256;
	setp.eq.s32 	%p30, %r1244, 5760;
	and.pred  	%p31, %p29, %p30;
	selp.u32 	%r307, 1, 0, %p31;
	{ 
	.reg .pred 	%p1; 
	.reg .pred 	%p2; 
	setp.ne.u32 	%p1, %r307, 0; 
	bar.red.or.pred 	%p2, 0, %p1; 
	selp.u32 	%r308, 1, 0, %p2; 
	}
	setp.eq.s32 	%p32, %r308, 0;
	cvt.u64.u32 	%rd82, %r1;
	cvta.to.global.u64 	%rd168, %rd419;
	mul.wide.u32 	%rd169, %r1, 8;
	add.s64 	%rd83, %rd168, %rd169;
	cvta.to.global.u64 	%rd170, %rd422;
	add.s64 	%rd84, %rd170, %rd169;
	@%p32 bra 	$L__BB7_95;
	setp.gt.u32 	%p33, %r1, 255;
	setp.gt.u32 	%p34, %r1, %r33;
	selp.b32 	%r37, 5760, 0, %p34;
	shl.b32 	%r309, %r1, 3;
	mov.u32 	%r310, _ZZN3cub18CUB_300001_SM_10006detail10radix_sort29DeviceRadixSortOnesweepKernelINS1_5radix10policy_hubIlNS0_8NullTypeEyE10Policy1000ELNS0_9SortOrderE0ElS6_yiiNS1_21identity_decomposer_tEEEvPT5_SC_PT3_PKSD_PT1_PKSH_PT2_PKSL_T4_iiT6_E1s;
	add.s32 	%r311, %r310, %r309;
	add.s32 	%r38, %r311, 46080;
	@%p33 bra 	$L__BB7_60;
	ld.global.u64 	%rd171, [%rd84];
	cvt.u64.u32 	%rd172, %r37;
	sub.s64 	%rd452, %rd171, %rd172;
	st.shared.u64 	[%r38], %rd452;
	setp.lt.s32 	%p35, %r3, 1;
	mov.u32 	%r1248, %r1244;
	@%p35 bra 	$L__BB7_59;
	mov.b32 	%r1246, -1;
	mov.u32 	%r1245, %r3;
	mov.u32 	%r1248, %r1244;
$L__BB7_55:
	add.s32 	%r42, %r1245, -1;
	shl.b32 	%r313, %r42, 8;
	add.s32 	%r314, %r313, %r1;
	mul.wide.s32 	%rd173, %r314, 4;
	add.s64 	%rd86, %rd2, %rd173;
$L__BB7_56:
	membar.cta;
	ld.volatile.global.u32 	%r43, [%rd86];
	setp.eq.s32 	%p36, %r43, 0;
	@%p36 bra 	$L__BB7_56;
	and.b32  	%r315, %r43, 1073741823;
	add.s32 	%r1248, %r315, %r1248;
	setp.gt.s32 	%p37, %r43, -1;
	vote.sync.ballot.b32 	%r1246, %p37, %r1246;
	setp.gt.u32 	%p39, %r1245, 1;
	and.pred  	%p40, %p37, %p39;
	mov.u32 	%r1245, %r42;
	@%p40 bra 	$L__BB7_55;
	ld.shared.u64 	%rd452, [%r38];
$L__BB7_59:
	or.b32  	%r316, %r1248, -2147483648;
	st.volatile.global.u32 	[%rd72], %r316;
	sub.s32 	%r317, %r1248, %r1244;
	cvt.s64.s32 	%rd174, %r317;
	add.s64 	%rd175, %rd452, %rd174;
	st.shared.u64 	[%r38], %rd175;
$L__BB7_60:
	ld.param.u64 	%rd420, [_ZN3cub18CUB_300001_SM_10006detail10radix_sort29DeviceRadixSortOnesweepKernelINS1_5radix10policy_hubIlNS0_8NullTypeEyE10Policy1000ELNS0_9SortOrderE0ElS6_yiiNS1_21identity_decomposer_tEEEvPT5_SC_PT3_PKSD_PT1_PKSH_PT2_PKSL_T4_iiT6__param_2];
	setp.gt.u32 	%p41, %r1, 255;
	setp.lt.s32 	%p42, %r4, %r150;
	setp.eq.s64 	%p43, %rd420, 0;
	or.pred  	%p44, %p43, %p42;
	or.pred  	%p45, %p41, %p44;
	@%p45 bra 	$L__BB7_62;
	ld.shared.u64 	%rd176, [%r38];
	cvt.u64.u32 	%rd177, %r37;
	cvt.s64.s32 	%rd178, %r1244;
	add.s64 	%rd179, %rd177, %rd178;
	add.s64 	%rd180, %rd179, %rd176;
	st.global.u64 	[%rd83], %rd180;
$L__BB7_62:
	setp.gt.s32 	%p46, %r4, %r150;
	bar.sync 	0;
	shl.b32 	%r318, %r33, 3;
	add.s32 	%r320, %r310, %r318;
	ld.shared.u64 	%rd89, [%r320+46080];
	@%p46 bra 	$L__BB7_64;
	and.b32  	%r321, %r1, 31;
	and.b32  	%r322, %r1, 992;
	mul.lo.s32 	%r323, %r322, 15;
	or.b32  	%r324, %r323, %r321;
	cvt.u64.u32 	%rd181, %r324;
	add.s64 	%rd182, %rd89, %rd181;
	shl.b64 	%rd183, %rd182, 3;
	add.s64 	%rd184, %rd1, %rd183;
	st.global.u64 	[%rd184], %rd437;
	st.global.u64 	[%rd184+256], %rd438;
	st.global.u64 	[%rd184+512], %rd439;
	st.global.u64 	[%rd184+768], %rd440;
	st.global.u64 	[%rd184+1024], %rd441;
	st.global.u64 	[%rd184+1280], %rd442;
	st.global.u64 	[%rd184+1536], %rd443;
	st.global.u64 	[%rd184+1792], %rd444;
	st.global.u64 	[%rd184+2048], %rd445;
	st.global.u64 	[%rd184+2304], %rd446;
	st.global.u64 	[%rd184+2560], %rd447;
	st.global.u64 	[%rd184+2816], %rd448;
	st.global.u64 	[%rd184+3072], %rd449;
	st.global.u64 	[%rd184+3328], %rd450;
	st.global.u64 	[%rd184+3584], %rd451;
	bra.uni 	$L__BB7_94;
$L__BB7_64:
	mad.lo.s32 	%r47, %r3, -5760, %r150;
	and.b32  	%r325, %r1, 31;
	and.b32  	%r326, %r1, 992;
	mul.lo.s32 	%r327, %r326, 15;
	or.b32  	%r48, %r327, %r325;
	setp.ge.s32 	%p47, %r48, %r47;
	cvt.u64.u32 	%rd185, %r48;
	add.s64 	%rd186, %rd89, %rd185;
	shl.b64 	%rd187, %rd186, 3;
	add.s64 	%rd90, %rd1, %rd187;
	@%p47 bra 	$L__BB7_66;
	st.global.u64 	[%rd90], %rd437;
$L__BB7_66:
	add.s32 	%r328, %r48, 32;
	setp.ge.s32 	%p48, %r328, %r47;
	@%p48 bra 	$L__BB7_68;
	st.global.u64 	[%rd90+256], %rd438;
$L__BB7_68:
	add.s32 	%r329, %r48, 64;
	setp.ge.s32 	%p49, %r329, %r47;
	@%p49 bra 	$L__BB7_70;
	st.global.u64 	[%rd90+512], %rd439;
$L__BB7_70:
	add.s32 	%r330, %r48, 96;
	setp.ge.s32 	%p50, %r330, %r47;
	@%p50 bra 	$L__BB7_72;
	st.global.u64 	[%rd90+768], %rd440;
$L__BB7_72:
	add.s32 	%r331, %r48, 128;
	setp.ge.s32 	%p51, %r331, %r47;
	@%p51 bra 	$L__BB7_74;
	st.global.u64 	[%rd90+1024], %rd441;
$L__BB7_74:
	add.s32 	%r332, %r48, 160;
	setp.ge.s32 	%p52, %r332, %r47;
	@%p52 bra 	$L__BB7_76;
	st.global.u64 	[%rd90+1280], %rd442;
$L__BB7_76:
	add.s32 	%r333, %r48, 192;
	setp.ge.s32 	%p53, %r333, %r47;
	@%p53 bra 	$L__BB7_78;
	st.global.u64 	[%rd90+1536], %rd443;
$L__BB7_78:
	add.s32 	%r334, %r48, 224;
	setp.ge.s32 	%p54, %r334, %r47;
	@%p54 bra 	$L__BB7_80;
	st.global.u64 	[%rd90+1792], %rd444;
$L__BB7_80:
	add.s32 	%r335, %r48, 256;
	setp.ge.s32 	%p55, %r335, %r47;
	@%p55 bra 	$L__BB7_82;
	st.global.u64 	[%rd90+2048], %rd445;
$L__BB7_82:
	add.s32 	%r336, %r48, 288;
	setp.ge.s32 	%p56, %r336, %r47;
	@%p56 bra 	$L__BB7_84;
	st.global.u64 	[%rd90+2304], %rd446;
$L__BB7_84:
	add.s32 	%r337, %r48, 320;
	setp.ge.s32 	%p57, %r337, %r47;
	@%p57 bra 	$L__BB7_86;
	st.global.u64 	[%rd90+2560], %rd447;
$L__BB7_86:
	add.s32 	%r338, %r48, 352;
	setp.ge.s32 	%p58, %r338, %r47;
	@%p58 bra 	$L__BB7_88;
	st.global.u64 	[%rd90+2816], %rd448;
$L__BB7_88:
	add.s32 	%r339, %r48, 384;
	setp.ge.s32 	%p59, %r339, %r47;
	@%p59 bra 	$L__BB7_90;
	st.global.u64 	[%rd90+3072], %rd449;
$L__BB7_90:
	add.s32 	%r340, %r48, 416;
	setp.ge.s32 	%p60, %r340, %r47;
	@%p60 bra 	$L__BB7_92;
	st.global.u64 	[%rd90+3328], %rd450;
$L__BB7_92:
	add.s32 	%r341, %r48, 448;
	setp.ge.s32 	%p61, %r341, %r47;
	@%p61 bra 	$L__BB7_94;
	st.global.u64 	[%rd90+3584], %rd451;
$L__BB7_94:
	// begin inline asm
	exit;
	// end inline asm
	mov.u64 	%rd453, %rd437;
	mov.u64 	%rd454, %rd438;
	mov.u64 	%rd455, %rd439;
	mov.u64 	%rd456, %rd440;
	mov.u64 	%rd457, %rd441;
	mov.u64 	%rd458, %rd442;
	mov.u64 	%rd459, %rd443;
	mov.u64 	%rd460, %rd444;
	mov.u64 	%rd461, %rd445;
	mov.u64 	%rd462, %rd446;
	mov.u64 	%rd463, %rd447;
	mov.u64 	%rd464, %rd448;
	mov.u64 	%rd465, %rd449;
	mov.u64 	%rd466, %rd450;
	mov.u64 	%rd467, %rd451;
$L__BB7_95:
	mul.hi.u32 	%r342, %r1, 357913942;
	add.s32 	%r343, %r342, %r1;
	shl.b32 	%r344, %r343, 2;
	mov.u32 	%r345, _ZZN3cub18CUB_300001_SM_10006detail10radix_sort29DeviceRadixSortOnesweepKernelINS1_5radix10policy_hubIlNS0_8NullTypeEyE10Policy1000ELNS0_9SortOrderE0ElS6_yiiNS1_21identity_decomposer_tEEEvPT5_SC_PT3_PKSD_PT1_PKSH_PT2_PKSL_T4_iiT6_E1s;
	add.s32 	%r346, %r345, %r344;
	add.s32 	%r49, %r346, 13328;
	st.shared.u32 	[%r346+13328], %r1244;
	bar.sync 	0;
	setp.gt.u32 	%p62, %r1, 31;
	@%p62 bra 	$L__BB7_97;
	mad.lo.s32 	%r378, %r1, 52, %r345;
	ld.shared.u32 	%r379, [%r378+13328];
	ld.shared.u32 	%r380, [%r378+13332];
	ld.shared.u32 	%r381, [%r378+13336];
	ld.shared.u32 	%r382, [%r378+13340];
	ld.shared.u32 	%r383, [%r378+13344];
	ld.shared.u32 	%r384, [%r378+13348];
	ld.shared.u32 	%r385, [%r378+13352];
	ld.shared.u32 	%r386, [%r378+13356];
	ld.shared.u32 	%r387, [%r378+13360];
	ld.shared.u32 	%r388, [%r378+13364];
	ld.shared.u32 	%r389, [%r378+13368];
	ld.shared.u32 	%r390, [%r378+13372];
	add.s32 	%r391, %r380, %r379;
	add.s32 	%r392, %r391, %r381;
	add.s32 	%r393, %r392, %r382;
	add.s32 	%r394, %r393, %r383;
	add.s32 	%r395, %r394, %r384;
	add.s32 	%r396, %r395, %r385;
	add.s32 	%r397, %r396, %r386;
	add.s32 	%r398, %r397, %r387;
	add.s32 	%r399, %r398, %r388;
	add.s32 	%r400, %r399, %r389;
	add.s32 	%r351, %r400, %r390;
	mov.b32 	%r349, 1;
	mov.b32 	%r374, 0;
	mov.b32 	%r376, -1;
	// begin inline asm
	{  .reg .s32 r0;  .reg .pred p;  shfl.sync.up.b32 r0|p, %r351, %r349, %r374, %r376;  @p add.s32 r0, r0, %r351;  mov.s32 %r347, r0;}
	// end inline asm
	mov.b32 	%r355, 2;
	// begin inline asm
	{  .reg .s32 r0;  .reg .pred p;  shfl.sync.up.b32 r0|p, %r347, %r355, %r374, %r376;  @p add.s32 r0, r0, %r347;  mov.s32 %r353, r0;}
	// end inline asm
	mov.b32 	%r361, 4;
	// begin inline asm
	{  .reg .s32 r0;  .reg .pred p;  shfl.sync.up.b32 r0|p, %r353, %r361, %r374, %r376;  @p add.s32 r0, r0, %r353;  mov.s32 %r359, r0;}
	// end inline asm
	mov.b32 	%r367, 8;
	// begin inline asm
	{  .reg .s32 r0;  .reg .pred p;  shfl.sync.up.b32 r0|p, %r359, %r367, %r374, %r376;  @p add.s32 r0, r0, %r359;  mov.s32 %r365, r0;}
	// end inline asm
	mov.b32 	%r373, 16;
	// begin inline asm
	{  .reg .s32 r0;  .reg .pred p;  shfl.sync.up.b32 r0|p, %r365, %r373, %r374, %r376;  @p add.s32 r0, r0, %r365;  mov.s32 %r371, r0;}
	// end inline asm
	sub.s32 	%r401, %r371, %r351;
	add.s32 	%r402, %r379, %r401;
	add.s32 	%r403, %r380, %r402;
	add.s32 	%r404, %r381, %r403;
	add.s32 	%r405, %r382, %r404;
	add.s32 	%r406, %r383, %r405;
	add.s32 	%r407, %r384, %r406;
	add.s32 	%r408, %r385, %r407;
	add.s32 	%r409, %r386, %r408;
	add.s32 	%r410, %r387, %r409;
	add.s32 	%r411, %r388, %r410;
	add.s32 	%r412, %r389, %r411;
	st.shared.u32 	[%r378+13328], %r401;
	st.shared.u32 	[%r378+13332], %r402;
	st.shared.u32 	[%r378+13336], %r403;
	st.shared.u32 	[%r378+13340], %r404;
	st.shared.u32 	[%r378+13344], %r405;
	st.shared.u32 	[%r378+13348], %r406;
	st.shared.u32 	[%r378+13352], %r407;
	st.shared.u32 	[%r378+13356], %r408;
	st.shared.u32 	[%r378+13360], %r409;
	st.shared.u32 	[%r378+13364], %r410;
	st.shared.u32 	[%r378+13368], %r411;
	st.shared.u32 	[%r378+13372], %r412;
$L__BB7_97:
	setp.gt.u32 	%p63, %r1, 255;
	bar.sync 	0;
	ld.shared.s32 	%rd107, [%r49];
	@%p63 bra 	$L__BB7_99;
	cvt.u32.u64 	%r413, %rd107;
	shl.b32 	%r415, %r1, 2;
	add.s32 	%r417, %r345, %r415;
	ld.shared.u32 	%r418, [%r417];
	add.s32 	%r419, %r418, %r413;
	st.shared.u32 	[%r417], %r419;
	ld.shared.u32 	%r420, [%r417+1024];
	add.s32 	%r421, %r420, %r413;
	st.shared.u32 	[%r417+1024], %r421;
	ld.shared.u32 	%r422, [%r417+2048];
	add.s32 	%r423, %r422, %r413;
	st.shared.u32 	[%r417+2048], %r423;
	ld.shared.u32 	%r424, [%r417+3072];
	add.s32 	%r425, %r424, %r413;
	st.shared.u32 	[%r417+3072], %r425;
	ld.shared.u32 	%r426, [%r417+4096];
	add.s32 	%r427, %r426, %r413;
	st.shared.u32 	[%r417+4096], %r427;
	ld.shared.u32 	%r428, [%r417+5120];
	add.s32 	%r429, %r428, %r413;
	st.shared.u32 	[%r417+5120], %r429;
	ld.shared.u32 	%r430, [%r417+6144];
	add.s32 	%r431, %r430, %r413;
	st.shared.u32 	[%r417+6144], %r431;
	ld.shared.u32 	%r432, [%r417+7168];
	add.s32 	%r433, %r432, %r413;
	st.shared.u32 	[%r417+7168], %r433;
	ld.shared.u32 	%r434, [%r417+8192];
	add.s32 	%r435, %r434, %r413;
	st.shared.u32 	[%r417+8192], %r435;
	ld.shared.u32 	%r436, [%r417+9216];
	add.s32 	%r437, %r436, %r413;
	st.shared.u32 	[%r417+9216], %r437;
	ld.shared.u32 	%r438, [%r417+10240];
	add.s32 	%r439, %r438, %r413;
	st.shared.u32 	[%r417+10240], %r439;
	ld.shared.u32 	%r440, [%r417+11264];
	add.s32 	%r441, %r440, %r413;
	st.shared.u32 	[%r417+11264], %r441;
$L__BB7_99:
	bar.sync 	0;
	// begin inline asm
	mov.u32 %r442, %lanemask_le;
	// end inline asm
	cvt.u32.u64 	%r468, %rd68;
	shr.u64 	%rd188, %rd453, %r468;
	cvt.u32.u64 	%r469, %rd188;
	and.b32  	%r465, %r469, %r7;
	mov.b32 	%r445, 1;
	// begin inline asm
	{
    .reg .pred p;
    and.b32 %r443, %r465, %r445;    setp.ne.u32 p, %r443, 0;
    vote.ballot.sync.b32 %r443, p, 0xffffffff;
    @!p not.b32 %r443, %r443;
}

	// end inline asm
	mov.b32 	%r448, 2;
	// begin inline asm
	{
    .reg .pred p;
    and.b32 %r446, %r465, %r448;    setp.ne.u32 p, %r446, 0;
    vote.ballot.sync.b32 %r446, p, 0xffffffff;
    @!p not.b32 %r446, %r446;
}

	// end inline asm
	and.b32  	%r470, %r446, %r443;
	mov.b32 	%r451, 4;
	// begin inline asm
	{
    .reg .pred p;
    and.b32 %r449, %r465, %r451;    setp.ne.u32 p, %r449, 0;
    vote.ballot.sync.b32 %r449, p, 0xffffffff;
    @!p not.b32 %r449, %r449;
}

	// end inline asm
	and.b32  	%r471, %r449, %r470;
	mov.b32 	%r454, 8;
	// begin inline asm
	{
    .reg .pred p;
    and.b32 %r452, %r465, %r454;    setp.ne.u32 p, %r452, 0;
    vote.ballot.sync.b32 %r452, p, 0xffffffff;
    @!p not.b32 %r452, %r452;
}

	// end inline asm
	and.b32  	%r472, %r452, %r471;
	mov.b32 	%r457, 16;
	// begin inline asm
	{
    .reg .pred p;
    and.b32 %r455, %r465, %r457;    setp.ne.u32 p, %r455, 0;
    vote.ballot.sync.b32 %r455, p, 0xffffffff;
    @!p not.b32 %r455, %r455;
}

	// end inline asm
	and.b32  	%r473, %r455, %r472;
	mov.b32 	%r460, 32;
	// begin inline asm
	{
    .reg .pred p;
    and.b32 %r458, %r465, %r460;    setp.ne.u32 p, %r458, 0;
    vote.ballot.sync.b32 %r458, p, 0xffffffff;
    @!p not.b32 %r458, %r458;
}

	// end inline asm
	and.b32  	%r474, %r458, %r473;
	mov.b32 	%r463, 64;
	// begin inline asm
	{
    .reg .pred p;
    and.b32 %r461, %r465, %r463;    setp.ne.u32 p, %r461, 0;
    vote.ballot.sync.b32 %r461, p, 0xffffffff;
    @!p not.b32 %r461, %r461;
}

	// end inline asm
	and.b32  	%r475, %r461, %r474;
	mov.b32 	%r466, 128;
	// begin inline asm
	{
    .reg .pred p;
    and.b32 %r464, %r465, %r466;    setp.ne.u32 p, %r464, 0;
    vote.ballot.sync.b32 %r464, p, 0xffffffff;
    @!p not.b32 %r464, %r464;
}

	// end inline asm
	and.b32  	%r476, %r464, %r475;
	clz.b32 	%r477, %r476;
	sub.s32 	%r52, 31, %r477;
	and.b32  	%r478, %r442, %r476;
	popc.b32 	%r53, %r478;
	setp.ne.s32 	%p64, %r153, %r52;
	mov.b32 	%r1249, 0;
	@%p64 bra 	$L__BB7_101;
	shl.b32 	%r479, %r465, 2;
	add.s32 	%r480, %r9, %r479;
	atom.shared.add.u32 	%r1249, [%r480], %r53;
$L__BB7_101:
	shfl.sync.idx.b32	%r506|%p65, %r1249, %r52, 31, -1;
	add.s32 	%r56, %r53, %r506;
	shr.u64 	%rd189, %rd454, %r468;
	cvt.u32.u64 	%r508, %rd189;
	and.b32  	%r503, %r508, %r7;
	mov.b32 	%r483, 1;
	// begin inline asm
	{
    .reg .pred p;
    and.b32 %r481, %r503, %r483;    setp.ne.u32 p, %r481, 0;
    vote.ballot.sync.b32 %r481, p, 0xffffffff;
    @!p not.b32 %r481, %r481;
}

	// end inline asm
	mov.b32 	%r486, 2;
	// begin inline asm
	{
    .reg .pred p;
    and.b32 %r484, %r503, %r486;    setp.ne.u32 p, %r484, 0;
    vote.ballot.sync.b32 %r484, p, 0xffffffff;
    @!p not.b32 %r484, %r484;
}

	// end inline asm
	and.b32  	%r509, %r484, %r481;
	mov.b32 	%r489, 4;
	// begin inline asm
	{
    .reg .pred p;
    and.b32 %r487, %r503, %r489;    setp.ne.u32 p, %r487, 0;
    vote.ballot.sync.b32 %r487, p, 0xffffffff;
    @!p not.b32 %r487, %r487;
}

	// end inline asm
	and.b32  	%r510, %r487, %r509;
	mov.b32 	%r492, 8;
	// begin inline asm
	{
    .reg .pred p;
    and.b32 %r490, %r503, %r492;    setp.ne.u32 p, %r490, 0;
    vote.ballot.sync.b32 %r490, p, 0xffffffff;
    @!p not.b32 %r490, %r490;
}

	// end inline asm
	and.b32  	%r511, %r490, %r510;
	mov.b32 	%r495, 16;
	// begin inline asm
	{
    .reg .pred p;
    and.b32 %r493, %r503, %r495;    setp.ne.u32 p, %r493, 0;
    vote.ballot.sync.b32 %r493, p, 0xffffffff;
    @!p not.b32 %r493, %r493;
}

	// end inline asm
	and.b32  	%r512, %r493, %r511;
	mov.b32 	%r498, 32;
	// begin inline asm
	{
    .reg .pred p;
    and.b32 %r496, %r503, %r498;    setp.ne.u32 p, %r496, 0;
    vote.ballot.sync.b32 %r496, p, 0xffffffff;
    @!p not.b32 %r496, %r496;
}

	// end inline asm
	and.b32  	%r513, %r496, %r512;
	mov.b32 	%r501, 64;
	// begin inline asm
	{
    .reg .pred p;
    and.b32 %r499, %r503, %r501;    setp.ne.u32 p, %r499, 0;
    vote.ballot.sync.b32 %r499, p, 0xffffffff;
    @!p not.b32 %r499, %r499;
}

	// end inline asm
	and.b32  	%r514, %r499, %r513;
	mov.b32 	%r504, 128;
	// begin inline asm
	{
    .reg .pred p;
    and.b32 %r502, %r503, %r504;    setp.ne.u32 p, %r502, 0;
    vote.ballot.sync.b32 %r502, p, 0xffffffff;
    @!p not.b32 %r502, %r502;
}

	// end inline asm
	and.b32  	%r515, %r502, %r514;
	clz.b32 	%r516, %r515;
	sub.s32 	%r58, 31, %r516;
	and.b32  	%r517, %r442, %r515;
	popc.b32 	%r59, %r517;
	setp.ne.s32 	%p66, %r153, %r58;
	mov.b32 	%r1250, 0;
	@%p66 bra 	$L__BB7_103;
	shl.b32 	%r518, %r503, 2;
	add.s32 	%r519, %r9, %r518;
	atom.shared.add.u32 	%r1250, [%r519], %r59;
$L__BB7_103:
	shfl.sync.idx.b32	%r545|%p67, %r1250, %r58, 31, -1;
	add.s32 	%r62, %r59, %r545;
	shr.u64 	%rd190, %rd455, %r468;
	cvt.u32.u64 	%r547, %rd190;
	and.b32  	%r542, %r547, %r7;
	mov.b32 	%r522, 1;
	// begin inline asm
	{
    .reg .pred p;
    and.b32 %r520, %r542, %r522;    setp.ne.u32 p, %r520, 0;
    vote.ballot.sync.b32 %r520, p, 0xffffffff;
    @!p not.b32 %r520, %r520;
}

	// end inline asm
	mov.b32 	%r525, 2;
	// begin inline asm
	{
    .reg .pred p;
    and.b32 %r523, %r542, %r525;    setp.ne.u32 p, %r523, 0;
    vote.ballot.sync.b32 %r523, p, 0xffffffff;
    @!p not.b32 %r523, %r523;
}

	// end inline asm
	and.b32  	%r548, %r523, %r520;
	mov.b32 	%r528, 4;
	// begin inline asm
	{
    .reg .pred p;
    and.b32 %r526, %r542, %r528;    setp.ne.u32 p, %r526, 0;
    vote.ballot.sync.b32 %r526, p, 0xffffffff;
    @!p not.b32 %r526, %r526;
}

	// end inline asm
	and.b32  	%r549, %r526, %r548;
	mov.b32 	%r531, 8;
	// begin inline asm
	{
    .reg .pred p;
    and.b32 %r529, %r542, %r531;    setp.ne.u32 p, %r529, 0;
    vote.ballot.sync.b32 %r529, p, 0xffffffff;
    @!p not.b32 %r529, %r529;
}

	// end inline asm
	and.b32  	%r550, %r529, %r549;
	mov.b32 	%r534, 16;
	// begin inline asm
	{
    .reg .pred p;
    and.b32 %r532, %r542, %r534;    setp.ne.u32 p, %r532, 0;
    vote.ballot.sync.b32 %r532, p, 0xffffffff;
    @!p not.b32 %r532, %r532;
}

	// end inline asm
	and.b32  	%r551, %r532, %r550;
	mov.b32 	%r537, 32;
	// begin inline asm
	{
    .reg .pred p;
    and.b32 %r535, %r542, %r537;    setp.ne.u32 p, %r535, 0;
    vote.ballot.sync.b32 %r535, p, 0xffffffff;
    @!p not.b32 %r535, %r535;
}

	// end inline asm
	and.b32  	%r552, %r535, %r551;
	mov.b32 	%r540, 64;
	// begin inline asm
	{
    .reg .pred p;
    and.b32 %r538, %r542, %r540;    setp.ne.u32 p, %r538, 0;
    vote.ballot.sync.b32 %r538, p, 0xffffffff;
    @!p not.b32 %r538, %r538;
}

	// end inline asm
	and.b32  	%r553, %r538, %r552;
	mov.b32 	%r543, 128;
	// begin inline asm
	{
    .reg .pred p;
    and.b32 %r541, %r542, %r543;    setp.ne.u32 p, %r541, 0;
    vote.ballot.sync.b32 %r541, p, 0xffffffff;
    @!p not.b32 %r541, %r541;
}

	// end inline asm
	and.b32  	%r554, %r541, %r553;
	clz.b32 	%r555, %r554;
	sub.s32 	%r64, 31, %r555;
	and.b32  	%r556, %r442, %r554;
	popc.b32 	%r65, %r556;
	setp.ne.s32 	%p68, %r153, %r64;
	mov.b32 	%r1251, 0;
	@%p68 bra 	$L__BB7_105;
	shl.b32 	%r557, %r542, 2;
	add.s32 	%r558, %r9, %r557;
	atom.shared.add.u32 	%r1251, [%r558], %r65;
$L__BB7_105:
	shfl.sync.idx.b32	%r584|%p69, %r1251, %r64, 31, -1;
	add.s32 	%r68, %r65, %r584;
	shr.u64 	%rd191, %rd456, %r468;
	cvt.u32.u64 	%r586, %rd191;
	and.b32  	%r581, %r586, %r7;
	mov.b32 	%r561, 1;
	// begin inline asm
	{
    .reg .pred p;
    and.b32 %r559, %r581, %r561;    setp.ne.u32 p, %r559, 0;
    vote.ballot.sync.b32 %r559, p, 0xffffffff;
    @!p not.b32 %r559, %r559;
}

	// end inline asm
	mov.b32 	%r564, 2;
	// begin inline asm
	{
    .reg .pred p;
    and.b32 %r562, %r581, %r564;    setp.ne.u32 p, %r562, 0;
    vote.ballot.sync.b32 %r562, p, 0xffffffff;
    @!p not.b32 %r562, %r562;
}

	// end inline asm
	and.b32  	%r587, %r562, %r559;
	mov.b32 	%r567, 4;
	// begin inline asm
	{
    .reg .pred p;
    and.b32 %r565, %r581, %r567;    setp.ne.u32 p, %r565, 0;
    vote.ballot.sync.b32 %r565, p, 0xffffffff;
    @!p not.b32 %r565, %r565;
}

	// end inline asm
	and.b32  	%r588, %r565, %r587;
	mov.b32 	%r570, 8;
	// begin inline asm
	{
    .reg .pred p;
    and.b32 %r568, %r581, %r570;    setp.ne.u32 p, %r568, 0;
    vote.ballot.sync.b32 %r568, p, 0xffffffff;
    @!p not.b32 %r568, %r568;
}

	// end inline asm
	and.b32  	%r589, %r568, %r588;
	mov.b32 	%r573, 16;
	// begin inline asm
	{
    .reg .pred p;
    and.b32 %r571, %r581, %r573;    setp.ne.u32 p, %r571, 0;
    vote.ballot.sync.b32 %r571, p, 0xffffffff;
    @!p not.b32 %r571, %r571;
}

	// end inline asm
	and.b32  	%r590, %r571, %r589;
	mov.b32 	%r576, 32;
	// begin inline asm
	{
    .reg .pred p;
    and.b32 %r574, %r581, %r576;    setp.ne.u32 p, %r574, 0;
    vote.ballot.sync.b32 %r574, p, 0xffffffff;
    @!p not.b32 %r574, %r574;
}

	// end inline asm
	and.b32  	%r591, %r574, %r590;
	mov.b32 	%r579, 64;
	// begin inline asm
	{
    .reg .pred p;
    and.b32 %r577, %r581, %r579;    setp.ne.u32 p, %r577, 0;
    vote.ballot.sync.b32 %r577, p, 0xffffffff;
    @!p not.b32 %r577, %r577;
}

	// end inline asm
	and.b32  	%r592, %r577, %r591;
	mov.b32 	%r582, 128;
	// begin inline asm
	{
    .reg .pred p;
    and.b32 %r580, %r581, %r582;    setp.ne.u32 p, %r580, 0;
    vote.ballot.sync.b32 %r580, p, 0xffffffff;
    @!p not.b32 %r580, %r580;
}

	// end inline asm
	and.b32  	%r593, %r580, %r592;
	clz.b32 	%r594, %r593;
	sub.s32 	%r70, 31, %r594;
	and.b32  	%r595, %r442, %r593;
	popc.b32 	%r71, %r595;
	setp.ne.s32 	%p70, %r153, %r70;
	mov.b32 	%r1252, 0;
	@%p70 bra 	$L__BB7_107;
	shl.b32 	%r596, %r581, 2;
	add.s32 	%r597, %r9, %r596;
	atom.shared.add.u32 	%r1252, [%r597], %r71;
$L__BB7_107:
	shfl.sync.idx.b32	%r623|%p71, %r1252, %r70, 31, -1;
	add.s32 	%r74, %r71, %r623;
	shr.u64 	%rd192, %rd457, %r468;
	cvt.u32.u64 	%r625, %rd192;
	and.b32  	%r620, %r625, %r7;
	mov.b32 	%r600, 1;
	// begin inline asm
	{
    .reg .pred p;
    and.b32 %r598, %r620, %r600;    setp.ne.u32 p, %r598, 0;
    vote.ballot.sync.b32 %r598, p, 0xffffffff;
    @!p not.b32 %r598, %r598;
}

	// end inline asm
	mov.b32 	%r603, 2;
	// begin inline asm
	{
    .reg .pred p;
    and.b32 %r601, %r620, %r603;    setp.ne.u32 p, %r601, 0;
    vote.ballot.sync.b32 %r601, p, 0xffffffff;
    @!p not.b32 %r601, %r601;
}

	// end inline asm
	and.b32  	%r626, %r601, %r598;
	mov.b32 	%r606, 4;
	// begin inline asm
	{
    .reg .pred p;
    and.b32 %r604, %r620, %r606;    setp.ne.u32 p, %r604, 0;
    vote.ballot.sync.b32 %r604, p, 0xffffffff;
    @!p not.b32 %r604, %r604;
}

	// end inline asm
	and.b32  	%r627, %r604, %r626;
	mov.b32 	%r609, 8;
	// begin inline asm
	{
    .reg .pred p;
    and.b32 %r607, %r620, %r609;    setp.ne.u32 p, %r607, 0;
    vote.ballot.sync.b32 %r607, p, 0xffffffff;
    @!p not.b32 %r607, %r607;
}

	// end inline asm
	and.b32  	%r628, %r607, %r627;
	mov.b32 	%r612, 16;
	// begin inline asm
	{
    .reg .pred p;
    and.b32 %r610, %r620, %r612;    setp.ne.u32 p, %r610, 0;
    vote.ballot.sync.b32 %r610, p, 0xffffffff;
    @!p not.b32 %r610, %r610;
}

	// end inline asm
	and.b32  	%r629, %r610, %r628;
	mov.b32 	%r615, 32;
	// begin inline asm
	{
    .reg .pred p;
    and.b32 %r613, %r620, %r615;    setp.ne.u32 p, %r613, 0;
    vote.ballot.sync.b32 %r613, p, 0xffffffff;
    @!p not.b32 %r613, %r613;
}

	// end inline asm
	and.b32  	%r630, %r613, %r629;
	mov.b32 	%r618, 64;
	// begin inline asm
	{
    .reg .pred p;
    and.b32 %r616, %r620, %r618;    setp.ne.u32 p, %r616, 0;
    vote.ballot.sync.b32 %r616, p, 0xffffffff;
    @!p not.b32 %r616, %r616;
}

	// end inline asm
	and.b32  	%r631, %r616, %r630;
	mov.b32 	%r621, 128;
	// begin inline asm
	{
    .reg .pred p;
    and.b32 %r619, %r620, %r621;    setp.ne.u32 p, %r619, 0;
    vote.ballot.sync.b32 %r619, p, 0xffffffff;
    @!p not.b32 %r619, %r619;
}

	// end inline asm
	and.b32  	%r632, %r619, %r631;
	clz.b32 	%r633, %r632;
	sub.s32 	%r76, 31, %r633;
	and.b32  	%r634, %r442, %r632;
	popc.b32 	%r77, %r634;
	setp.ne.s32 	%p72, %r153, %r76;
	mov.b32 	%r1253, 0;
	@%p72 bra 	$L__BB7_109;
	shl.b32 	%r635, %r620, 2;
	add.s32 	%r636, %r9, %r635;
	atom.shared.add.u32 	%r1253, [%r636], %r77;
$L__BB7_109:
	shfl.sync.idx.b32	%r662|%p73, %r1253, %r76, 31, -1;
	add.s32 	%r80, %r77, %r662;
	shr.u64 	%rd193, %rd458, %r468;
	cvt.u32.u64 	%r664, %rd193;
	and.b32  	%r659, %r664, %r7;
	mov.b32 	%r639, 1;
	// begin inline asm
	{
    .reg .pred p;
    and.b32 %r637, %r659, %r639;    setp.ne.u32 p, %r637, 0;
    vote.ballot.sync.b32 %r637, p, 0xffffffff;
    @!p not.b32 %r637, %r637;
}

	// end inline asm
	mov.b32 	%r642, 2;
	// begin inline asm
	{
    .reg .pred p;
    and.b32 %r640, %r659, %r642;    setp.ne.u32 p, %r640, 0;
    vote.ballot.sync.b32 %r640, p, 0xffffffff;
    @!p not.b32 %r640, %r640;
}

	// end inline asm
	and.b32  	%r665, %r640, %r637;
	mov.b32 	%r645, 4;
	// begin inline asm
	{
    .reg .pred p;
    and.b32 %r643, %r659, %r645;    setp.ne.u32 p, %r643, 0;
    vote.ballot.sync.b32 %r643, p, 0xffffffff;
    @!p not.b32 %r643, %r643;
}

	// end inline asm
	and.b32  	%r666, %r643, %r665;
	mov.b32 	%r648, 8;
	// begin inline asm
	{
    .reg .pred p;
    and.b32 %r646, %r659, %r648;    setp.ne.u32 p, %r646, 0;
    vote.ballot.sync.b32 %r646, p, 0xffffffff;
    @!p not.b32 %r646, %r646;
}

	// end inline asm
	and.b32  	%r667, %r646, %r666;
	mov.b32 	%r651, 16;
	// begin inline asm
	{
    .reg .pred p;
    and.b32 %r649, %r659, %r651;    setp.ne.u32 p, %r649, 0;
    vote.ballot.sync.b32 %r649, p, 0xffffffff;
    @!p not.b32 %r649, %r649;
}

	// end inline asm
	and.b32  	%r668, %r649, %r667;
	mov.b32 	%r654, 32;
	// begin inline asm
	{
    .reg .pred p;
    and.b32 %r652, %r659, %r654;    setp.ne.u32 p, %r652, 0;
    vote.ballot.sync.b32 %r652, p, 0xffffffff;
    @!p not.b32 %r652, %r652;
}

	// end inline asm
	and.b32  	%r669, %r652, %r668;
	mov.b32 	%r657, 64;
	// begin inline asm
	{
    .reg .pred p;
    and.b32 %r655, %r659, %r657;    setp.ne.u32 p, %r655, 0;
    vote.ballot.sync.b32 %r655, p, 0xffffffff;
    @!p not.b32 %r655, %r655;
}

	// end inline asm
	and.b32  	%r670, %r655, %r669;
	mov.b32 	%r660, 128;
	// begin inline asm
	{
    .reg .pred p;
    and.b32 %r658, %r659, %r660;    setp.ne.u32 p, %r658, 0;
    vote.ballot.sync.b32 %r658, p, 0xffffffff;
    @!p not.b32 %r658, %r658;
}

	// end inline asm
	and.b32  	%r671, %r658, %r670;
	clz.b32 	%r672, %r671;
	sub.s32 	%r82, 31, %r672;
	and.b32  	%r673, %r442, %r671;
	popc.b32 	%r83, %r673;
	setp.ne.s32 	%p74, %r153, %r82;
	mov.b32 	%r1254, 0;
	@%p74 bra 	$L__BB7_111;
	shl.b32 	%r674, %r659, 2;
	add.s32 	%r675, %r9, %r674;
	atom.shared.add.u32 	%r1254, [%r675], %r83;
$L__BB7_111:
	shfl.sync.idx.b32	%r701|%p75, %r1254, %r82, 31, -1;
	add.s32 	%r86, %r83, %r701;
	shr.u64 	%rd194, %rd459, %r468;
	cvt.u32.u64 	%r703, %rd194;
	and.b32  	%r698, %r703, %r7;
	mov.b32 	%r678, 1;
	// begin inline asm
	{
    .reg .pred p;
    and.b32 %r676, %r698, %r678;    setp.ne.u32 p, %r676, 0;
    vote.ballot.sync.b32 %r676, p, 0xffffffff;
    @!p not.b32 %r676, %r676;
}

	// end inline asm
	mov.b32 	%r681, 2;
	// begin inline asm
	{
    .reg .pred p;
    and.b32 %r679, %r698, %r681;    setp.ne.u32 p, %r679, 0;
    vote.ballot.sync.b32 %r679, p, 0xffffffff;
    @!p not.b32 %r679, %r679;
}

	// end inline asm
	and.b32  	%r704, %r679, %r676;
	mov.b32 	%r684, 4;
	// begin inline asm
	{
    .reg .pred p;
    and.b32 %r682, %r698, %r684;    setp.ne.u32 p, %r682, 0;
    vote.ballot.sync.b32 %r682, p, 0xffffffff;
    @!p not.b32 %r682, %r682;
}

	// end inline asm
	and.b32  	%r705, %r682, %r704;
	mov.b32 	%r687, 8;
	// begin inline asm
	{
    .reg .pred p;
    and.b32 %r685, %r698, %r687;    setp.ne.u32 p, %r685, 0;
    vote.ballot.sync.b32 %r685, p, 0xffffffff;
    @!p not.b32 %r685, %r685;
}

	// end inline asm
	and.b32  	%r706, %r685, %r705;
	mov.b32 	%r690, 16;
	// begin inline asm
	{
    .reg .pred p;
    and.b32 %r688, %r698, %r690;    setp.ne.u32 p, %r688, 0;
    vote.ballot.sync.b32 %r688, p, 0xffffffff;
    @!p not.b32 %r688, %r688;
}

	// end inline asm
	and.b32  	%r707, %r688, %r706;
	mov.b32 	%r693, 32;
	// begin inline asm
	{
    .reg .pred p;
    and.b32 %r691, %r698, %r693;    setp.ne.u32 p, %r691, 0;
    vote.ballot.sync.b32 %r691, p, 0xffffffff;
    @!p not.b32 %r691, %r691;
}

	// end inline asm
	and.b32  	%r708, %r691, %r707;
	mov.b32 	%r696, 64;
	// begin inline asm
	{
    .reg .pred p;
    and.b32 %r694, %r698, %r696;    setp.ne.u32 p, %r694, 0;
    vote.ballot.sync.b32 %r694, p, 0xffffffff;
    @!p not.b32 %r694, %r694;
}

	// end inline asm
	and.b32  	%r709, %r694, %r708;
	mov.b32 	%r699, 128;
	// begin inline asm
	{
    .reg .pred p;
    and.b32 %r697, %r698, %r699;    setp.ne.u32 p, %r697, 0;
    vote.ballot.sync.b32 %r697, p, 0xffffffff;
    @!p not.b32 %r697, %r697;
}

	// end inline asm
	and.b32  	%r710, %r697, %r709;
	clz.b32 	%r711, %r710;
	sub.s32 	%r88, 31, %r711;
	and.b32  	%r712, %r442, %r710;
	popc.b32 	%r89, %r712;
	setp.ne.s32 	%p76, %r153, %r88;
	mov.b32 	%r1255, 0;
	@%p76 bra 	$L__BB7_113;
	shl.b32 	%r713, %r698, 2;
	add.s32 	%r714, %r9, %r713;
	atom.shared.add.u32 	%r1255, [%r714], %r89;
$L__BB7_113:
	shfl.sync.idx.b32	%r740|%p77, %r1255, %r88, 31, -1;
	add.s32 	%r92, %r89, %r740;
	shr.u64 	%rd195, %rd460, %r468;
	cvt.u32.u64 	%r742, %rd195;
	and.b32  	%r737, %r742, %r7;
	mov.b32 	%r717, 1;
	// begin inline asm
	{
    .reg .pred p;
    and.b32 %r715, %r737, %r717;    setp.ne.u32 p, %r715, 0;
    vote.ballot.sync.b32 %r715, p, 0xffffffff;
    @!p not.b32 %r715, %r715;
}

	// end inline asm
	mov.b32 	%r720, 2;
	// begin inline asm
	{
    .reg .pred p;
    and.b32 %r718, %r737, %r720;    setp.ne.u32 p, %r718, 0;
    vote.ballot.sync.b32 %r718, p, 0xffffffff;
    @!p not.b32 %r718, %r718;
}

	// end inline asm
	and.b32  	%r743, %r718, %r715;
	mov.b32 	%r723, 4;
	// begin inline asm
	{
    .reg .pred p;
    and.b32 %r721, %r737, %r723;    setp.ne.u32 p, %r721, 0;
    vote.ballot.sync.b32 %r721, p, 0xffffffff;
    @!p not.b32 %r721, %r721;
}

	// end inline asm
	and.b32  	%r744, %r721, %r743;
	mov.b32 	%r726, 8;
	// begin inline asm
	{
    .reg .pred p;
    and.b32 %r724, %r737, %r726;    setp.ne.u32 p, %r724, 0;
    vote.ballot.sync.b32 %r724, p, 0xffffffff;
    @!p not.b32 %r724, %r724;
}

	// end inline asm
	and.b32  	%r745, %r724, %r744;
	mov.b32 	%r729, 16;
	// begin inline asm
	{
    .reg .pred p;
    and.b32 %r727, %r737, %r729;    setp.ne.u32 p, %r727, 0;
    vote.ballot.sync.b32 %r727, p, 0xffffffff;
    @!p not.b32 %r727, %r727;
}

	// end inline asm
	and.b32  	%r746, %r727, %r745;
	mov.b32 	%r732, 32;
	// begin inline asm
	{
    .reg .pred p;
    and.b32 %r730, %r737, %r732;    setp.ne.u32 p, %r730, 0;
    vote.ballot.sync.b32 %r730, p, 0xffffffff;
    @!p not.b32 %r730, %r730;
}

	// end inline asm
	and.b32  	%r747, %r730, %r746;
	mov.b32 	%r735, 64;
	// begin inline asm
	{
    .reg .pred p;
    and.b32 %r733, %r737, %r735;    setp.ne.u32 p, %r733, 0;
    vote.ballot.sync.b32 %r733, p, 0xffffffff;
    @!p not.b32 %r733, %r733;
}

	// end inline asm
	and.b32  	%r748, %r733, %r747;
	mov.b32 	%r738, 128;
	// begin inline asm
	{
    .reg .pred p;
    and.b32 %r736, %r737, %r738;    setp.ne.u32 p, %r736, 0;
    vote.ballot.sync.b32 %r736, p, 0xffffffff;
    @!p not.b32 %r736, %r736;
}

	// end inline asm
	and.b32  	%r749, %r736, %r748;
	clz.b32 	%r750, %r749;
	sub.s32 	%r94, 31, %r750;
	and.b32  	%r751, %r442, %r749;
	popc.b32 	%r95, %r751;
	setp.ne.s32 	%p78, %r153, %r94;
	mov.b32 	%r1256, 0;
	@%p78 bra 	$L__BB7_115;
	shl.b32 	%r752, %r737, 2;
	add.s32 	%r753, %r9, %r752;
	atom.shared.add.u32 	%r1256, [%r753], %r95;
$L__BB7_115:
	shfl.sync.idx.b32	%r779|%p79, %r1256, %r94, 31, -1;
	add.s32 	%r98, %r95, %r779;
	shr.u64 	%rd196, %rd461, %r468;
	cvt.u32.u64 	%r781, %rd196;
	and.b32  	%r776, %r781, %r7;
	mov.b32 	%r756, 1;
	// begin inline asm
	{
    .reg .pred p;
    and.b32 %r754, %r776, %r756;    setp.ne.u32 p, %r754, 0;
    vote.ballot.sync.b32 %r754, p, 0xffffffff;
    @!p not.b32 %r754, %r754;
}

	// end inline asm
	mov.b32 	%r759, 2;
	// begin inline asm
	{
    .reg .pred p;
    and.b32 %r757, %r776, %r759;    setp.ne.u32 p, %r757, 0;
    vote.ballot.sync.b32 %r757, p, 0xffffffff;
    @!p not.b32 %r757, %r757;
}

	// end inline asm
	and.b32  	%r782, %r757, %r754;
	mov.b32 	%r762, 4;
	// begin inline asm
	{
    .reg .pred p;
    and.b32 %r760, %r776, %r762;    setp.ne.u32 p, %r760, 0;
    vote.ballot.sync.b32 %r760, p, 0xffffffff;
    @!p not.b32 %r760, %r760;
}

	// end inline asm
	and.b32  	%r783, %r760, %r782;
	mov.b32 	%r765, 8;
	// begin inline asm
	{
    .reg .pred p;
    and.b32 %r763, %r776, %r765;    setp.ne.u32 p, %r763, 0;
    vote.ballot.sync.b32 %r763, p, 0xffffffff;
    @!p not.b32 %r763, %r763;
}

	// end inline asm
	and.b32  	%r784, %r763, %r783;
	mov.b32 	%r768, 16;
	// begin inline asm
	{
    .reg .pred p;
    and.b32 %r766, %r776, %r768;    setp.ne.u32 p, %r766, 0;
    vote.ballot.sync.b32 %r766, p, 0xffffffff;
    @!p not.b32 %r766, %r766;
}

	// end inline asm
	and.b32  	%r785, %r766, %r784;
	mov.b32 	%r771, 32;
	// begin inline asm
	{
    .reg .pred p;
    and.b32 %r769, %r776, %r771;    setp.ne.u32 p, %r769, 0;
    vote.ballot.sync.b32 %r769, p, 0xffffffff;
    @!p not.b32 %r769, %r769;
}

	// end inline asm
	and.b32  	%r786, %r769, %r785;
	mov.b32 	%r774, 64;
	// begin inline asm
	{
    .reg .pred p;
    and.b32 %r772, %r776, %r774;    setp.ne.u32 p, %r772, 0;
    vote.ballot.sync.b32 %r772, p, 0xffffffff;
    @!p not.b32 %r772, %r772;
}

	// end inline asm
	and.b32  	%r787, %r772, %r786;
	mov.b32 	%r777, 128;
	// begin inline asm
	{
    .reg .pred p;
    and.b32 %r775, %r776, %r777;    setp.ne.u32 p, %r775, 0;
    vote.ballot.sync.b32 %r775, p, 0xffffffff;
    @!p not.b32 %r775, %r775;
}

	// end inline asm
	and.b32  	%r788, %r775, %r787;
	clz.b32 	%r789, %r788;
	sub.s32 	%r100, 31, %r789;
	and.b32  	%r790, %r442, %r788;
	popc.b32 	%r101, %r790;
	setp.ne.s32 	%p80, %r153, %r100;
	mov.b32 	%r1257, 0;
	@%p80 bra 	$L__BB7_117;
	shl.b32 	%r791, %r776, 2;
	add.s32 	%r792, %r9, %r791;
	atom.shared.add.u32 	%r1257, [%r792], %r101;
$L__BB7_117:
	shfl.sync.idx.b32	%r818|%p81, %r1257, %r100, 31, -1;
	add.s32 	%r104, %r101, %r818;
	shr.u64 	%rd197, %rd462, %r468;
	cvt.u32.u64 	%r820, %rd197;
	and.b32  	%r815, %r820, %r7;
	mov.b32 	%r795, 1;
	// begin inline asm
	{
    .reg .pred p;
    and.b32 %r793, %r815, %r795;    setp.ne.u32 p, %r793, 0;
    vote.ballot.sync.b32 %r793, p, 0xffffffff;
    @!p not.b32 %r793, %r793;
}

	// end inline asm
	mov.b32 	%r798, 2;
	// begin inline asm
	{
    .reg .pred p;
    and.b32 %r796, %r815, %r798;    setp.ne.u32 p, %r796, 0;
    vote.ballot.sync.b32 %r796, p, 0xffffffff;
    @!p not.b32 %r796, %r796;
}

	// end inline asm
	and.b32  	%r821, %r796, %r793;
	mov.b32 	%r801, 4;
	// begin inline asm
	{
    .reg .pred p;
    and.b32 %r799, %r815, %r801;    setp.ne.u32 p, %r799, 0;
    vote.ballot.sync.b32 %r799, p, 0xffffffff;
    @!p not.b32 %r799, %r799;
}

	// end inline asm
	and.b32  	%r822, %r799, %r821;
	mov.b32 	%r804, 8;
	// begin inline asm
	{
    .reg .pred p;
    and.b32 %r802, %r815, %r804;    setp.ne.u32 p, %r802, 0;
    vote.ballot.sync.b32 %r802, p, 0xffffffff;
    @!p not.b32 %r802, %r802;
}

	// end inline asm
	and.b32  	%r823, %r802, %r822;
	mov.b32 	%r807, 16;
	// begin inline asm
	{
    .reg .pred p;
    and.b32 %r805, %r815, %r807;    setp.ne.u32 p, %r805, 0;
    vote.ballot.sync.b32 %r805, p, 0xffffffff;
    @!p not.b32 %r805, %r805;
}

	// end inline asm
	and.b32  	%r824, %r805, %r823;
	mov.b32 	%r810, 32;
	// begin inline asm
	{
    .reg .pred p;
    and.b32 %r808, %r815, %r810;    setp.ne.u32 p, %r808, 0;
    vote.ballot.sync.b32 %r808, p, 0xffffffff;
    @!p not.b32 %r808, %r808;
}

	// end inline asm
	and.b32  	%r825, %r808, %r824;
	mov.b32 	%r813, 64;
	// begin inline asm
	{
    .reg .pred p;
    and.b32 %r811, %r815, %r813;    setp.ne.u32 p, %r811, 0;
    vote.ballot.sync.b32 %r811, p, 0xffffffff;
    @!p not.b32 %r811, %r811;
}

	// end inline asm
	and.b32  	%r826, %r811, %r825;
	mov.b32 	%r816, 128;
	// begin inline asm
	{
    .reg .pred p;
    and.b32 %r814, %r815, %r816;    setp.ne.u32 p, %r814, 0;
    vote.ballot.sync.b32 %r814, p, 0xffffffff;
    @!p not.b32 %r814, %r814;
}

	// end inline asm
	and.b32  	%r827, %r814, %r826;
	clz.b32 	%r828, %r827;
	sub.s32 	%r106, 31, %r828;
	and.b32  	%r829, %r442, %r827;
	popc.b32 	%r107, %r829;
	setp.ne.s32 	%p82, %r153, %r106;
	mov.b32 	%r1258, 0;
	@%p82 bra 	$L__BB7_119;
	shl.b32 	%r830, %r815, 2;
	add.s32 	%r831, %r9, %r830;
	atom.shared.add.u32 	%r1258, [%r831], %r107;
$L__BB7_119:
	shfl.sync.idx.b32	%r857|%p83, %r1258, %r106, 31, -1;
	add.s32 	%r110, %r107, %r857;
	shr.u64 	%rd198, %rd463, %r468;
	cvt.u32.u64 	%r859, %rd198;
	and.b32  	%r854, %r859, %r7;
	mov.b32 	%r834, 1;
	// begin inline asm
	{
    .reg .pred p;
    and.b32 %r832, %r854, %r834;    setp.ne.u32 p, %r832, 0;
    vote.ballot.sync.b32 %r832, p, 0xffffffff;
    @!p not.b32 %r832, %r832;
}

	// end inline asm
	mov.b32 	%r837, 2;
	// begin inline asm
	{
    .reg .pred p;
    and.b32 %r835, %r854, %r837;    setp.ne.u32 p, %r835, 0;
    vote.ballot.sync.b32 %r835, p, 0xffffffff;
    @!p not.b32 %r835, %r835;
}

	// end inline asm
	and.b32  	%r860, %r835, %r832;
	mov.b32 	%r840, 4;
	// begin inline asm
	{
    .reg .pred p;
    and.b32 %r838, %r854, %r840;    setp.ne.u32 p, %r838, 0;
    vote.ballot.sync.b32 %r838, p, 0xffffffff;
    @!p not.b32 %r838, %r838;
}

	// end inline asm
	and.b32  	%r861, %r838, %r860;
	mov.b32 	%r843, 8;
	// begin inline asm
	{
    .reg .pred p;
    and.b32 %r841, %r854, %r843;    setp.ne.u32 p, %r841, 0;
    vote.ballot.sync.b32 %r841, p, 0xffffffff;
    @!p not.b32 %r841, %r841;
}

	// end inline asm
	and.b32  	%r862, %r841, %r861;
	mov.b32 	%r846, 16;
	// begin inline asm
	{
    .reg .pred p;
    and.b32 %r844, %r854, %r846;    setp.ne.u32 p, %r844, 0;
    vote.ballot.sync.b32 %r844, p, 0xffffffff;
    @!p not.b32 %r844, %r844;
}

	// end inline asm
	and.b32  	%r863, %r844, %r862;
	mov.b32 	%r849, 32;
	// begin inline asm
	{
    .reg .pred p;
    and.b32 %r847, %r854, %r849;    setp.ne.u32 p, %r847, 0;
    vote.ballot.sync.b32 %r847, p, 0xffffffff;
    @!p not.b32 %r847, %r847;
}

	// end inline asm
	and.b32  	%r864, %r847, %r863;
	mov.b32 	%r852, 64;
	// begin inline asm
	{
    .reg .pred p;
    and.b32 %r850, %r854, %r852;    setp.ne.u32 p, %r850, 0;
    vote.ballot.sync.b32 %r850, p, 0xffffffff;
    @!p not.b32 %r850, %r850;
}

	// end inline asm
	and.b32  	%r865, %r850, %r864;
	mov.b32 	%r855, 128;
	// begin inline asm
	{
    .reg .pred p;
    and.b32 %r853, %r854, %r855;    setp.ne.u32 p, %r853, 0;
    vote.ballot.sync.b32 %r853, p, 0xffffffff;
    @!p not.b32 %r853, %r853;
}

	// end inline asm
	and.b32  	%r866, %r853, %r865;
	clz.b32 	%r867, %r866;
	sub.s32 	%r112, 31, %r867;
	and.b32  	%r868, %r442, %r866;
	popc.b32 	%r113, %r868;
	setp.ne.s32 	%p84, %r153, %r112;
	mov.b32 	%r1259, 0;
	@%p84 bra 	$L__BB7_121;
	shl.b32 	%r869, %r854, 2;
	add.s32 	%r870, %r9, %r869;
	atom.shared.add.u32 	%r1259, [%r870], %r113;
$L__BB7_121:
	shfl.sync.idx.b32	%r896|%p85, %r1259, %r112, 31, -1;
	add.s32 	%r116, %r113, %r896;
	shr.u64 	%rd199, %rd464, %r468;
	cvt.u32.u64 	%r898, %rd199;
	and.b32  	%r893, %r898, %r7;
	mov.b32 	%r873, 1;
	// begin inline asm
	{
    .reg .pred p;
    and.b32 %r871, %r893, %r873;    setp.ne.u32 p, %r871, 0;
    vote.ballot.sync.b32 %r871, p, 0xffffffff;
    @!p not.b32 %r871, %r871;
}

	// end inline asm
	mov.b32 	%r876, 2;
	// begin inline asm
	{
    .reg .pred p;
    and.b32 %r874, %r893, %r876;    setp.ne.u32 p, %r874, 0;
    vote.ballot.sync.b32 %r874, p, 0xffffffff;
    @!p not.b32 %r874, %r874;
}

	// end inline asm
	and.b32  	%r899, %r874, %r871;
	mov.b32 	%r879, 4;
	// begin inline asm
	{
    .reg .pred p;
    and.b32 %r877, %r893, %r879;    setp.ne.u32 p, %r877, 0;
    vote.ballot.sync.b32 %r877, p, 0xffffffff;
    @!p not.b32 %r877, %r877;
}

	// end inline asm
	and.b32  	%r900, %r877, %r899;
	mov.b32 	%r882, 8;
	// begin inline asm
	{
    .reg .pred p;
    and.b32 %r880, %r893, %r882;    setp.ne.u32 p, %r880, 0;
    vote.ballot.sync.b32 %r880, p, 0xffffffff;
    @!p not.b32 %r880, %r880;
}

	// end inline asm
	and.b32  	%r901, %r880, %r900;
	mov.b32 	%r885, 16;
	// begin inline asm
	{
    .reg .pred p;
    and.b32 %r883, %r893, %r885;    setp.ne.u32 p, %r883, 0;
    vote.ballot.sync.b32 %r883, p, 0xffffffff;
    @!p not.b32 %r883, %r883;
}

	// end inline asm
	and.b32  	%r902, %r883, %r901;
	mov.b32 	%r888, 32;
	// begin inline asm
	{
    .reg .pred p;
    and.b32 %r886, %r893, %r888;    setp.ne.u32 p, %r886, 0;
    vote.ballot.sync.b32 %r886, p, 0xffffffff;
    @!p not.b32 %r886, %r886;
}

	// end inline asm
	and.b32  	%r903, %r886, %r902;
	mov.b32 	%r891, 64;
	// begin inline asm
	{
    .reg .pred p;
    and.b32 %r889, %r893, %r891;    setp.ne.u32 p, %r889, 0;
    vote.ballot.sync.b32 %r889, p, 0xffffffff;
    @!p not.b32 %r889, %r889;
}

	// end inline asm
	and.b32  	%r904, %r889, %r903;
	mov.b32 	%r894, 128;
	// begin inline asm
	{
    .reg .pred p;
    and.b32 %r892, %r893, %r894;    setp.ne.u32 p, %r892, 0;
    vote.ballot.sync.b32 %r892, p, 0xffffffff;
    @!p not.b32 %r892, %r892;
}

	// end inline asm
	and.b32  	%r905, %r892, %r904;
	clz.b32 	%r906, %r905;
	sub.s32 	%r118, 31, %r906;
	and.b32  	%r907, %r442, %r905;
	popc.b32 	%r119, %r907;
	setp.ne.s32 	%p86, %r153, %r118;
	mov.b32 	%r1260, 0;
	@%p86 bra 	$L__BB7_123;
	shl.b32 	%r908, %r893, 2;
	add.s32 	%r909, %r9, %r908;
	atom.shared.add.u32 	%r1260, [%r909], %r119;
$L__BB7_123:
	shfl.sync.idx.b32	%r935|%p87, %r1260, %r118, 31, -1;
	add.s32 	%r122, %r119, %r935;
	shr.u64 	%rd200, %rd465, %r468;
	cvt.u32.u64 	%r937, %rd200;
	and.b32  	%r932, %r937, %r7;
	mov.b32 	%r912, 1;
	// begin inline asm
	{
    .reg .pred p;
    and.b32 %r910, %r932, %r912;    setp.ne.u32 p, %r910, 0;
    vote.ballot.sync.b32 %r910, p, 0xffffffff;
    @!p not.b32 %r910, %r910;
}

	// end inline asm
	mov.b32 	%r915, 2;
	// begin inline asm
	{
    .reg .pred p;
    and.b32 %r913, %r932, %r915;    setp.ne.u32 p, %r913, 0;
    vote.ballot.sync.b32 %r913, p, 0xffffffff;
    @!p not.b32 %r913, %r913;
}

	// end inline asm
	and.b32  	%r938, %r913, %r910;
	mov.b32 	%r918, 4;
	// begin inline asm
	{
    .reg .pred p;
    and.b32 %r916, %r932, %r918;    setp.ne.u32 p, %r916, 0;
    vote.ballot.sync.b32 %r916, p, 0xffffffff;
    @!p not.b32 %r916, %r916;
}

	// end inline asm
	and.b32  	%r939, %r916, %r938;
	mov.b32 	%r921, 8;
	// begin inline asm
	{
    .reg .pred p;
    and.b32 %r919, %r932, %r921;    setp.ne.u32 p, %r919, 0;
    vote.ballot.sync.b32 %r919, p, 0xffffffff;
    @!p not.b32 %r919, %r919;
}

	// end inline asm
	and.b32  	%r940, %r919, %r939;
	mov.b32 	%r924, 16;
	// begin inline asm
	{
    .reg .pred p;
    and.b32 %r922, %r932, %r924;    setp.ne.u32 p, %r922, 0;
    vote.ballot.sync.b32 %r922, p, 0xffffffff;
    @!p not.b32 %r922, %r922;
}

	// end inline asm
	and.b32  	%r941, %r922, %r940;
	mov.b32 	%r927, 32;
	// begin inline asm
	{
    .reg .pred p;
    and.b32 %r925, %r932, %r927;    setp.ne.u32 p, %r925, 0;
    vote.ballot.sync.b32 %r925, p, 0xffffffff;
    @!p not.b32 %r925, %r925;
}

	// end inline asm
	and.b32  	%r942, %r925, %r941;
	mov.b32 	%r930, 64;
	// begin inline asm
	{
    .reg .pred p;
    and.b32 %r928, %r932, %r930;    setp.ne.u32 p, %r928, 0;
    vote.ballot.sync.b32 %r928, p, 0xffffffff;
    @!p not.b32 %r928, %r928;
}

	// end inline asm
	and.b32  	%r943, %r928, %r942;
	mov.b32 	%r933, 128;
	// begin inline asm
	{
    .reg .pred p;
    and.b32 %r931, %r932, %r933;    setp.ne.u32 p, %r931, 0;
    vote.ballot.sync.b32 %r931, p, 0xffffffff;
    @!p not.b32 %r931, %r931;
}

	// end inline asm
	and.b32  	%r944, %r931, %r943;
	clz.b32 	%r945, %r944;
	sub.s32 	%r124, 31, %r945;
	and.b32  	%r946, %r442, %r944;
	popc.b32 	%r125, %r946;
	setp.ne.s32 	%p88, %r153, %r124;
	mov.b32 	%r1261, 0;
	@%p88 bra 	$L__BB7_125;
	shl.b32 	%r947, %r932, 2;
	add.s32 	%r948, %r9, %r947;
	atom.shared.add.u32 	%r1261, [%r948], %r125;
$L__BB7_125:
	shfl.sync.idx.b32	%r974|%p89, %r1261, %r124, 31, -1;
	add.s32 	%r128, %r125, %r974;
	shr.u64 	%rd201, %rd466, %r468;
	cvt.u32.u64 	%r976, %rd201;
	and.b32  	%r971, %r976, %r7;
	mov.b32 	%r951, 1;
	// begin inline asm
	{
    .reg .pred p;
    and.b32 %r949, %r971, %r951;    setp.ne.u32 p, %r949, 0;
    vote.ballot.sync.b32 %r949, p, 0xffffffff;
    @!p not.b32 %r949, %r949;
}

	// end inline asm
	mov.b32 	%r954, 2;
	// begin inline asm
	{
    .reg .pred p;
    and.b32 %r952, %r971, %r954;    setp.ne.u32 p, %r952, 0;
    vote.ballot.sync.b32 %r952, p, 0xffffffff;
    @!p not.b32 %r952, %r952;
}

	// end inline asm
	and.b32  	%r977, %r952, %r949;
	mov.b32 	%r957, 4;
	// begin inline asm
	{
    .reg .pred p;
    and.b32 %r955, %r971, %r957;    setp.ne.u32 p, %r955, 0;
    vote.ballot.sync.b32 %r955, p, 0xffffffff;
    @!p not.b32 %r955, %r955;
}

	// end inline asm
	and.b32  	%r978, %r955, %r977;
	mov.b32 	%r960, 8;
	// begin inline asm
	{
    .reg .pred p;
    and.b32 %r958, %r971, %r960;    setp.ne.u32 p, %r958, 0;
    vote.ballot.sync.b32 %r958, p, 0xffffffff;
    @!p not.b32 %r958, %r958;
}

	// end inline asm
	and.b32  	%r979, %r958, %r978;
	mov.b32 	%r963, 16;
	// begin inline asm
	{
    .reg .pred p;
    and.b32 %r961, %r971, %r963;    setp.ne.u32 p, %r961, 0;
    vote.ballot.sync.b32 %r961, p, 0xffffffff;
    @!p not.b32 %r961, %r961;
}

	// end inline asm
	and.b32  	%r980, %r961, %r979;
	mov.b32 	%r966, 32;
	// begin inline asm
	{
    .reg .pred p;
    and.b32 %r964, %r971, %r966;    setp.ne.u32 p, %r964, 0;
    vote.ballot.sync.b32 %r964, p, 0xffffffff;
    @!p not.b32 %r964, %r964;
}

	// end inline asm
	and.b32  	%r981, %r964, %r980;
	mov.b32 	%r969, 64;
	// begin inline asm
	{
    .reg .pred p;
    and.b32 %r967, %r971, %r969;    setp.ne.u32 p, %r967, 0;
    vote.ballot.sync.b32 %r967, p, 0xffffffff;
    @!p not.b32 %r967, %r967;
}

	// end inline asm
	and.b32  	%r982, %r967, %r981;
	mov.b32 	%r972, 128;
	// begin inline asm
	{
    .reg .pred p;
    and.b32 %r970, %r971, %r972;    setp.ne.u32 p, %r970, 0;
    vote.ballot.sync.b32 %r970, p, 0xffffffff;
    @!p not.b32 %r970, %r970;
}

	// end inline asm
	and.b32  	%r983, %r970, %r982;
	clz.b32 	%r984, %r983;
	sub.s32 	%r130, 31, %r984;
	and.b32  	%r985, %r442, %r983;
	popc.b32 	%r131, %r985;
	setp.ne.s32 	%p90, %r153, %r130;
	mov.b32 	%r1262, 0;
	@%p90 bra 	$L__BB7_127;
	shl.b32 	%r986, %r971, 2;
	add.s32 	%r987, %r9, %r986;
	atom.shared.add.u32 	%r1262, [%r987], %r131;
$L__BB7_127:
	shfl.sync.idx.b32	%r1013|%p91, %r1262, %r130, 31, -1;
	add.s32 	%r134, %r131, %r1013;
	shr.u64 	%rd202, %rd467, %r468;
	cvt.u32.u64 	%r1015, %rd202;
	and.b32  	%r1010, %r1015, %r7;
	mov.b32 	%r990, 1;
	// begin inline asm
	{
    .reg .pred p;
    and.b32 %r988, %r1010, %r990;    setp.ne.u32 p, %r988, 0;
    vote.ballot.sync.b32 %r988, p, 0xffffffff;
    @!p not.b32 %r988, %r988;
}

	// end inline asm
	mov.b32 	%r993, 2;
	// begin inline asm
	{
    .reg .pred p;
    and.b32 %r991, %r1010, %r993;    setp.ne.u32 p, %r991, 0;
    vote.ballot.sync.b32 %r991, p, 0xffffffff;
    @!p not.b32 %r991, %r991;
}

	// end inline asm
	and.b32  	%r1016, %r991, %r988;
	mov.b32 	%r996, 4;
	// begin inline asm
	{
    .reg .pred p;
    and.b32 %r994, %r1010, %r996;    setp.ne.u32 p, %r994, 0;
    vote.ballot.sync.b32 %r994, p, 0xffffffff;
    @!p not.b32 %r994, %r994;
}

	// end inline asm
	and.b32  	%r1017, %r994, %r1016;
	mov.b32 	%r999, 8;
	// begin inline asm
	{
    .reg .pred p;
    and.b32 %r997, %r1010, %r999;    setp.ne.u32 p, %r997, 0;
    vote.ballot.sync.b32 %r997, p, 0xffffffff;
    @!p not.b32 %r997, %r997;
}

	// end inline asm
	and.b32  	%r1018, %r997, %r1017;
	mov.b32 	%r1002, 16;
	// begin inline asm
	{
    .reg .pred p;
    and.b32 %r1000, %r1010, %r1002;    setp.ne.u32 p, %r1000, 0;
    vote.ballot.sync.b32 %r1000, p, 0xffffffff;
    @!p not.b32 %r1000, %r1000;
}

	// end inline asm
	and.b32  	%r1019, %r1000, %r1018;
	mov.b32 	%r1005, 32;
	// begin inline asm
	{
    .reg .pred p;
    and.b32 %r1003, %r1010, %r1005;    setp.ne.u32 p, %r1003, 0;
    vote.ballot.sync.b32 %r1003, p, 0xffffffff;
    @!p not.b32 %r1003, %r1003;
}

	// end inline asm
	and.b32  	%r1020, %r1003, %r1019;
	mov.b32 	%r1008, 64;
	// begin inline asm
	{
    .reg .pred p;
    and.b32 %r1006, %r1010, %r1008;    setp.ne.u32 p, %r1006, 0;
    vote.ballot.sync.b32 %r1006, p, 0xffffffff;
    @!p not.b32 %r1006, %r1006;
}

	// end inline asm
	and.b32  	%r1021, %r1006, %r1020;
	mov.b32 	%r1011, 128;
	// begin inline asm
	{
    .reg .pred p;
    and.b32 %r1009, %r1010, %r1011;    setp.ne.u32 p, %r1009, 0;
    vote.ballot.sync.b32 %r1009, p, 0xffffffff;
    @!p not.b32 %r1009, %r1009;
}

	// end inline asm
	and.b32  	%r1022, %r1009, %r1021;
	clz.b32 	%r1023, %r1022;
	sub.s32 	%r136, 31, %r1023;
	and.b32  	%r1024, %r442, %r1022;
	popc.b32 	%r137, %r1024;
	setp.ne.s32 	%p92, %r153, %r136;
	mov.b32 	%r1263, 0;
	@%p92 bra 	$L__BB7_129;
	shl.b32 	%r1025, %r1010, 2;
	add.s32 	%r1026, %r9, %r1025;
	atom.shared.add.u32 	%r1263, [%r1026], %r137;
$L__BB7_129:
	setp.gt.u32 	%p93, %r1, 255;
	shfl.sync.idx.b32	%r1027|%p94, %r1263, %r136, 31, -1;
	add.s32 	%r1028, %r137, %r1027;
	bar.sync 	0;
	shl.b32 	%r1029, %r56, 3;
	add.s32 	%r1031, %r345, %r1029;
	st.shared.u64 	[%r1031+-8], %rd453;
	shl.b32 	%r1032, %r62, 3;
	add.s32 	%r1033, %r345, %r1032;
	st.shared.u64 	[%r1033+-8], %rd454;
	shl.b32 	%r1034, %r68, 3;
	add.s32 	%r1035, %r345, %r1034;
	st.shared.u64 	[%r1035+-8], %rd455;
	shl.b32 	%r1036, %r74, 3;
	add.s32 	%r1037, %r345, %r1036;
	st.shared.u64 	[%r1037+-8], %rd456;
	shl.b32 	%r1038, %r80, 3;
	add.s32 	%r1039, %r345, %r1038;
	st.shared.u64 	[%r1039+-8], %rd457;
	shl.b32 	%r1040, %r86, 3;
	add.s32 	%r1041, %r345, %r1040;
	st.shared.u64 	[%r1041+-8], %rd458;
	shl.b32 	%r1042, %r92, 3;
	add.s32 	%r1043, %r345, %r1042;
	st.shared.u64 	[%r1043+-8], %rd459;
	shl.b32 	%r1044, %r98, 3;
	add.s32 	%r1045, %r345, %r1044;
	st.shared.u64 	[%r1045+-8], %rd460;
	shl.b32 	%r1046, %r104, 3;
	add.s32 	%r1047, %r345, %r1046;
	st.shared.u64 	[%r1047+-8], %rd461;
	shl.b32 	%r1048, %r110, 3;
	add.s32 	%r1049, %r345, %r1048;
	st.shared.u64 	[%r1049+-8], %rd462;
	shl.b32 	%r1050, %r116, 3;
	add.s32 	%r1051, %r345, %r1050;
	st.shared.u64 	[%r1051+-8], %rd463;
	shl.b32 	%r1052, %r122, 3;
	add.s32 	%r1053, %r345, %r1052;
	st.shared.u64 	[%r1053+-8], %rd464;
	shl.b32 	%r1054, %r128, 3;
	add.s32 	%r1055, %r345, %r1054;
	st.shared.u64 	[%r1055+-8], %rd465;
	shl.b32 	%r1056, %r134, 3;
	add.s32 	%r1057, %r345, %r1056;
	st.shared.u64 	[%r1057+-8], %rd466;
	shl.b32 	%r1058, %r1028, 3;
	add.s32 	%r1059, %r345, %r1058;
	st.shared.u64 	[%r1059+-8], %rd467;
	shl.b32 	%r1060, %r1, 3;
	add.s32 	%r1061, %r345, %r1060;
	add.s32 	%r140, %r1061, 46080;
	@%p93 bra 	$L__BB7_137;
	ld.global.u64 	%rd203, [%rd84];
	sub.s64 	%rd468, %rd203, %rd107;
	st.shared.u64 	[%r140], %rd468;
	setp.lt.s32 	%p95, %r3, 1;
	mov.u32 	%r1267, %r1244;
	@%p95 bra 	$L__BB7_136;
	mov.b32 	%r1265, -1;
	mov.u32 	%r1264, %r3;
	mov.u32 	%r1267, %r1244;
$L__BB7_132:
	add.s32 	%r144, %r1264, -1;
	shl.b32 	%r1063, %r144, 8;
	add.s32 	%r1064, %r1063, %r1;
	mul.wide.s32 	%rd204, %r1064, 4;
	add.s64 	%rd109, %rd2, %rd204;
$L__BB7_133:
	membar.cta;
	ld.volatile.global.u32 	%r145, [%rd109];
	setp.eq.s32 	%p96, %r145, 0;
	@%p96 bra 	$L__BB7_133;
	and.b32  	%r1065, %r145, 1073741823;
	add.s32 	%r1267, %r1065, %r1267;
	setp.gt.s32 	%p97, %r145, -1;
	vote.sync.ballot.b32 	%r1265, %p97, %r1265;
	setp.gt.u32 	%p99, %r1264, 1;
	and.pred  	%p100, %p97, %p99;
	mov.u32 	%r1264, %r144;
	@%p100 bra 	$L__BB7_132;
	ld.shared.u64 	%rd468, [%r140];
$L__BB7_136:
	or.b32  	%r1066, %r1267, -2147483648;
	st.volatile.global.u32 	[%rd72], %r1066;
	sub.s32 	%r1067, %r1267, %r1244;
	cvt.s64.s32 	%rd205, %r1067;
	add.s64 	%rd206, %rd468, %rd205;
	st.shared.u64 	[%r140], %rd206;
$L__BB7_137:
	ld.param.u64 	%rd421, [_ZN3cub18CUB_300001_SM_10006detail10radix_sort29DeviceRadixSortOnesweepKernelINS1_5radix10policy_hubIlNS0_8NullTypeEyE10Policy1000ELNS0_9SortOrderE0ElS6_yiiNS1_21identity_decomposer_tEEEvPT5_SC_PT3_PKSD_PT1_PKSH_PT2_PKSL_T4_iiT6__param_2];
	setp.gt.u32 	%p101, %r1, 255;
	setp.lt.s32 	%p102, %r4, %r150;
	setp.eq.s64 	%p103, %rd421, 0;
	or.pred  	%p104, %p103, %p102;
	or.pred  	%p105, %p101, %p104;
	@%p105 bra 	$L__BB7_139;
	ld.shared.u64 	%rd207, [%r140];
	cvt.s64.s32 	%rd208, %r1244;
	add.s64 	%rd209, %rd107, %rd208;
	add.s64 	%rd210, %rd209, %rd207;
	st.global.u64 	[%rd83], %rd210;
$L__BB7_139:
	setp.gt.s32 	%p106, %r4, %r150;
	bar.sync 	0;
	@%p106 bra 	$L__BB7_141;
	ld.shared.u64 	%rd211, [%r140+-46080];
	shr.u64 	%rd212, %rd211, %r468;
	cvt.u32.u64 	%r1069, %rd212;
	and.b32  	%r1070, %r1069, %r7;
	shl.b32 	%r1071, %r1070, 3;
	add.s32 	%r1073, %r345, 46080;
	add.s32 	%r1074, %r1073, %r1071;
	ld.shared.u64 	%rd213, [%r1074];
	add.s64 	%rd214, %rd213, %rd82;
	xor.b64  	%rd215, %rd211, -9223372036854775808;
	shl.b64 	%rd216, %rd214, 3;
	add.s64 	%rd217, %rd1, %rd216;
	st.global.u64 	[%rd217], %rd215;
	bar.warp.sync 	-1;
	ld.shared.u64 	%rd218, [%r140+-43008];
	shr.u64 	%rd219, %rd218, %r468;
	cvt.u32.u64 	%r1075, %rd219;
	and.b32  	%r1076, %r1075, %r7;
	shl.b32 	%r1077, %r1076, 3;
	add.s32 	%r1078, %r1073, %r1077;
	ld.shared.u64 	%rd220, [%r1078];
	add.s64 	%rd221, %rd220, %rd82;
	xor.b64  	%rd222, %rd218, -9223372036854775808;
	shl.b64 	%rd223, %rd221, 3;
	add.s64 	%rd224, %rd1, %rd223;
	st.global.u64 	[%rd224+3072], %rd222;
	bar.warp.sync 	-1;
	ld.shared.u64 	%rd225, [%r140+-39936];
	shr.u64 	%rd226, %rd225, %r468;
	cvt.u32.u64 	%r1079, %rd226;
	and.b32  	%r1080, %r1079, %r7;
	shl.b32 	%r1081, %r1080, 3;
	add.s32 	%r1082, %r1073, %r1081;
	ld.shared.u64 	%rd227, [%r1082];
	add.s64 	%rd228, %rd227, %rd82;
	xor.b64  	%rd229, %rd225, -9223372036854775808;
	shl.b64 	%rd230, %rd228, 3;
	add.s64 	%rd231, %rd1, %rd230;
	st.global.u64 	[%rd231+6144], %rd229;
	bar.warp.sync 	-1;
	ld.shared.u64 	%rd232, [%r140+-36864];
	shr.u64 	%rd233, %rd232, %r468;
	cvt.u32.u64 	%r1083, %rd233;
	and.b32  	%r1084, %r1083, %r7;
	shl.b32 	%r1085, %r1084, 3;
	add.s32 	%r1086, %r1073, %r1085;
	ld.shared.u64 	%rd234, [%r1086];
	add.s64 	%rd235, %rd234, %rd82;
	xor.b64  	%rd236, %rd232, -9223372036854775808;
	shl.b64 	%rd237, %rd235, 3;
	add.s64 	%rd238, %rd1, %rd237;
	st.global.u64 	[%rd238+9216], %rd236;
	bar.warp.sync 	-1;
	ld.shared.u64 	%rd239, [%r140+-33792];
	shr.u64 	%rd240, %rd239, %r468;
	cvt.u32.u64 	%r1087, %rd240;
	and.b32  	%r1088, %r1087, %r7;
	shl.b32 	%r1089, %r1088, 3;
	add.s32 	%r1090, %r1073, %r1089;
	ld.shared.u64 	%rd241, [%r1090];
	add.s64 	%rd242, %rd241, %rd82;
	xor.b64  	%rd243, %rd239, -9223372036854775808;
	shl.b64 	%rd244, %rd242, 3;
	add.s64 	%rd245, %rd1, %rd244;
	st.global.u64 	[%rd245+12288], %rd243;
	bar.warp.sync 	-1;
	ld.shared.u64 	%rd246, [%r140+-30720];
	shr.u64 	%rd247, %rd246, %r468;
	cvt.u32.u64 	%r1091, %rd247;
	and.b32  	%r1092, %r1091, %r7;
	shl.b32 	%r1093, %r1092, 3;
	add.s32 	%r1094, %r1073, %r1093;
	ld.shared.u64 	%rd248, [%r1094];
	add.s64 	%rd249, %rd248, %rd82;
	xor.b64  	%rd250, %rd246, -9223372036854775808;
	shl.b64 	%rd251, %rd249, 3;
	add.s64 	%rd252, %rd1, %rd251;
	st.global.u64 	[%rd252+15360], %rd250;
	bar.warp.sync 	-1;
	ld.shared.u64 	%rd253, [%r140+-27648];
	shr.u64 	%rd254, %rd253, %r468;
	cvt.u32.u64 	%r1095, %rd254;
	and.b32  	%r1096, %r1095, %r7;
	shl.b32 	%r1097, %r1096, 3;
	add.s32 	%r1098, %r1073, %r1097;
	ld.shared.u64 	%rd255, [%r1098];
	add.s64 	%rd256, %rd255, %rd82;
	xor.b64  	%rd257, %rd253, -9223372036854775808;
	shl.b64 	%rd258, %rd256, 3;
	add.s64 	%rd259, %rd1, %rd258;
	st.global.u64 	[%rd259+18432], %rd257;
	bar.warp.sync 	-1;
	ld.shared.u64 	%rd260, [%r140+-24576];
	shr.u64 	%rd261, %rd260, %r468;
	cvt.u32.u64 	%r1099, %rd261;
	and.b32  	%r1100, %r1099, %r7;
	shl.b32 	%r1101, %r1100, 3;
	add.s32 	%r1102, %r1073, %r1101;
	ld.shared.u64 	%rd262, [%r1102];
	add.s64 	%rd263, %rd262, %rd82;
	xor.b64  	%rd264, %rd260, -9223372036854775808;
	shl.b64 	%rd265, %rd263, 3;
	add.s64 	%rd266, %rd1, %rd265;
	st.global.u64 	[%rd266+21504], %rd264;
	bar.warp.sync 	-1;
	ld.shared.u64 	%rd267, [%r140+-21504];
	shr.u64 	%rd268, %rd267, %r468;
	cvt.u32.u64 	%r1103, %rd268;
	and.b32  	%r1104, %r1103, %r7;
	shl.b32 	%r1105, %r1104, 3;
	add.s32 	%r1106, %r1073, %r1105;
	ld.shared.u64 	%rd269, [%r1106];
	add.s64 	%rd270, %rd269, %rd82;
	xor.b64  	%rd271, %rd267, -9223372036854775808;
	shl.b64 	%rd272, %rd270, 3;
	add.s64 	%rd273, %rd1, %rd272;
	st.global.u64 	[%rd273+24576], %rd271;
	bar.warp.sync 	-1;
	ld.shared.u64 	%rd274, [%r140+-18432];
	shr.u64 	%rd275, %rd274, %r468;
	cvt.u32.u64 	%r1107, %rd275;
	and.b32  	%r1108, %r1107, %r7;
	shl.b32 	%r1109, %r1108, 3;
	add.s32 	%r1110, %r1073, %r1109;
	ld.shared.u64 	%rd276, [%r1110];
	add.s64 	%rd277, %rd276, %rd82;
	xor.b64  	%rd278, %rd274, -9223372036854775808;
	shl.b64 	%rd279, %rd277, 3;
	add.s64 	%rd280, %rd1, %rd279;
	st.global.u64 	[%rd280+27648], %rd278;
	bar.warp.sync 	-1;
	ld.shared.u64 	%rd281, [%r140+-15360];
	shr.u64 	%rd282, %rd281, %r468;
	cvt.u32.u64 	%r1111, %rd282;
	and.b32  	%r1112, %r1111, %r7;
	shl.b32 	%r1113, %r1112, 3;
	add.s32 	%r1114, %r1073, %r1113;
	ld.shared.u64 	%rd283, [%r1114];
	add.s64 	%rd284, %rd283, %rd82;
	xor.b64  	%rd285, %rd281, -9223372036854775808;
	shl.b64 	%rd286, %rd284, 3;
	add.s64 	%rd287, %rd1, %rd286;
	st.global.u64 	[%rd287+30720], %rd285;
	bar.warp.sync 	-1;
	ld.shared.u64 	%rd288, [%r140+-12288];
	shr.u64 	%rd289, %rd288, %r468;
	cvt.u32.u64 	%r1115, %rd289;
	and.b32  	%r1116, %r1115, %r7;
	shl.b32 	%r1117, %r1116, 3;
	add.s32 	%r1118, %r1073, %r1117;
	ld.shared.u64 	%rd290, [%r1118];
	add.s64 	%rd291, %rd290, %rd82;
	xor.b64  	%rd292, %rd288, -9223372036854775808;
	shl.b64 	%rd293, %rd291, 3;
	add.s64 	%rd294, %rd1, %rd293;
	st.global.u64 	[%rd294+33792], %rd292;
	bar.warp.sync 	-1;
	ld.shared.u64 	%rd295, [%r140+-9216];
	shr.u64 	%rd296, %rd295, %r468;
	cvt.u32.u64 	%r1119, %rd296;
	and.b32  	%r1120, %r1119, %r7;
	shl.b32 	%r1121, %r1120, 3;
	add.s32 	%r1122, %r1073, %r1121;
	ld.shared.u64 	%rd297, [%r1122];
	add.s64 	%rd298, %rd297, %rd82;
	xor.b64  	%rd299, %rd295, -9223372036854775808;
	shl.b64 	%rd300, %rd298, 3;
	add.s64 	%rd301, %rd1, %rd300;
	st.global.u64 	[%rd301+36864], %rd299;
	bar.warp.sync 	-1;
	ld.shared.u64 	%rd302, [%r140+-6144];
	shr.u64 	%rd303, %rd302, %r468;
	cvt.u32.u64 	%r1123, %rd303;
	and.b32  	%r1124, %r1123, %r7;
	shl.b32 	%r1125, %r1124, 3;
	add.s32 	%r1126, %r1073, %r1125;
	ld.shared.u64 	%rd304, [%r1126];
	add.s64 	%rd305, %rd304, %rd82;
	xor.b64  	%rd306, %rd302, -9223372036854775808;
	shl.b64 	%rd307, %rd305, 3;
	add.s64 	%rd308, %rd1, %rd307;
	st.global.u64 	[%rd308+39936], %rd306;
	bar.warp.sync 	-1;
	ld.shared.u64 	%rd309, [%r140+-3072];
	shr.u64 	%rd310, %rd309, %r468;
	cvt.u32.u64 	%r1127, %rd310;
	and.b32  	%r1128, %r1127, %r7;
	shl.b32 	%r1129, %r1128, 3;
	add.s32 	%r1130, %r1073, %r1129;
	ld.shared.u64 	%rd311, [%r1130];
	add.s64 	%rd312, %rd311, %rd82;
	xor.b64  	%rd313, %rd309, -9223372036854775808;
	shl.b64 	%rd314, %rd312, 3;
	add.s64 	%rd315, %rd1, %rd314;
	st.global.u64 	[%rd315+43008], %rd313;
	bar.warp.sync 	-1;
	bra.uni 	$L__BB7_172;
$L__BB7_141:
	mad.lo.s32 	%r149, %r3, -5760, %r150;
	setp.ge.s32 	%p107, %r1, %r149;
	@%p107 bra 	$L__BB7_143;
	ld.shared.u64 	%rd316, [%r140+-46080];
	shr.u64 	%rd317, %rd316, %r468;
	cvt.u32.u64 	%r1132, %rd317;
	and.b32  	%r1133, %r1132, %r7;
	shl.b32 	%r1134, %r1133, 3;
	add.s32 	%r1136, %r345, %r1134;
	ld.shared.u64 	%rd318, [%r1136+46080];
	xor.b64  	%rd319, %rd316, -9223372036854775808;
	add.s64 	%rd320, %rd318, %rd82;
	shl.b64 	%rd321, %rd320, 3;
	add.s64 	%rd322, %rd1, %rd321;
	st.global.u64 	[%rd322], %rd319;
$L__BB7_143:
	bar.warp.sync 	-1;
	add.s32 	%r1137, %r1, 384;
	setp.ge.s32 	%p108, %r1137, %r149;
	@%p108 bra 	$L__BB7_145;
	ld.shared.u64 	%rd323, [%r140+-43008];
	shr.u64 	%rd324, %rd323, %r468;
	cvt.u32.u64 	%r1139, %rd324;
	and.b32  	%r1140, %r1139, %r7;
	shl.b32 	%r1141, %r1140, 3;
	add.s32 	%r1143, %r345, %r1141;
	ld.shared.u64 	%rd325, [%r1143+46080];
	xor.b64  	%rd326, %rd323, -9223372036854775808;
	add.s64 	%rd327, %rd325, %rd82;
	shl.b64 	%rd328, %rd327, 3;
	add.s64 	%rd329, %rd1, %rd328;
	st.global.u64 	[%rd329+3072], %rd326;
$L__BB7_145:
	bar.warp.sync 	-1;
	add.s32 	%r1144, %r1, 768;
	setp.ge.s32 	%p109, %r1144, %r149;
	@%p109 bra 	$L__BB7_147;
	ld.shared.u64 	%rd330, [%r140+-39936];
	shr.u64 	%rd331, %rd330, %r468;
	cvt.u32.u64 	%r1146, %rd331;
	and.b32  	%r1147, %r1146, %r7;
	shl.b32 	%r1148, %r1147, 3;
	add.s32 	%r1150, %r345, %r1148;
	ld.shared.u64 	%rd332, [%r1150+46080];
	xor.b64  	%rd333, %rd330, -9223372036854775808;
	add.s64 	%rd334, %rd332, %rd82;
	shl.b64 	%rd335, %rd334, 3;
	add.s64 	%rd336, %rd1, %rd335;
	st.global.u64 	[%rd336+6144], %rd333;
$L__BB7_147:
	bar.warp.sync 	-1;
	add.s32 	%r1151, %r1, 1152;
	setp.ge.s32 	%p110, %r1151, %r149;
	@%p110 bra 	$L__BB7_149;
	ld.shared.u64 	%rd337, [%r140+-36864];
	shr.u64 	%rd338, %rd337, %r468;
	cvt.u32.u64 	%r1153, %rd338;
	and.b32  	%r1154, %r1153, %r7;
	shl.b32 	%r1155, %r1154, 3;
	add.s32 	%r1157, %r345, %r1155;
	ld.shared.u64 	%rd339, [%r1157+46080];
	xor.b64  	%rd340, %rd337, -9223372036854775808;
	add.s64 	%rd341, %rd339, %rd82;
	shl.b64 	%rd342, %rd341, 3;
	add.s64 	%rd343, %rd1, %rd342;
	st.global.u64 	[%rd343+9216], %rd340;
$L__BB7_149:
	bar.warp.sync 	-1;
	add.s32 	%r1158, %r1, 1536;
	setp.ge.s32 	%p111, %r1158, %r149;
	@%p111 bra 	$L__BB7_151;
	ld.shared.u64 	%rd344, [%r140+-33792];
	shr.u64 	%rd345, %rd344, %r468;
	cvt.u32.u64 	%r1160, %rd345;
	and.b32  	%r1161, %r1160, %r7;
	shl.b32 	%r1162, %r1161, 3;
	add.s32 	%r1164, %r345, %r1162;
	ld.shared.u64 	%rd346, [%r1164+46080];
	xor.b64  	%rd347, %rd344, -9223372036854775808;
	add.s64 	%rd348, %rd346, %rd82;
	shl.b64 	%rd349, %rd348, 3;
	add.s64 	%rd350, %rd1, %rd349;
	st.global.u64 	[%rd350+12288], %rd347;
$L__BB7_151:
	bar.warp.sync 	-1;
	add.s32 	%r1165, %r1, 1920;
	setp.ge.s32 	%p112, %r1165, %r149;
	@%p112 bra 	$L__BB7_153;
	ld.shared.u64 	%rd351, [%r140+-30720];
	shr.u64 	%rd352, %rd351, %r468;
	cvt.u32.u64 	%r1167, %rd352;
	and.b32  	%r1168, %r1167, %r7;
	shl.b32 	%r1169, %r1168, 3;
	add.s32 	%r1171, %r345, %r1169;
	ld.shared.u64 	%rd353, [%r1171+46080];
	xor.b64  	%rd354, %rd351, -9223372036854775808;
	add.s64 	%rd355, %rd353, %rd82;
	shl.b64 	%rd356, %rd355, 3;
	add.s64 	%rd357, %rd1, %rd356;
	st.global.u64 	[%rd357+15360], %rd354;
$L__BB7_153:
	bar.warp.sync 	-1;
	add.s32 	%r1172, %r1, 2304;
	setp.ge.s32 	%p113, %r1172, %r149;
	@%p113 bra 	$L__BB7_155;
	ld.shared.u64 	%rd358, [%r140+-27648];
	shr.u64 	%rd359, %rd358, %r468;
	cvt.u32.u64 	%r1174, %rd359;
	and.b32  	%r1175, %r1174, %r7;
	shl.b32 	%r1176, %r1175, 3;
	add.s32 	%r1178, %r345, %r1176;
	ld.shared.u64 	%rd360, [%r1178+46080];
	xor.b64  	%rd361, %rd358, -9223372036854775808;
	add.s64 	%rd362, %rd360, %rd82;
	shl.b64 	%rd363, %rd362, 3;
	add.s64 	%rd364, %rd1, %rd363;
	st.global.u64 	[%rd364+18432], %rd361;
$L__BB7_155:
	bar.warp.sync 	-1;
	add.s32 	%r1179, %r1, 2688;
	setp.ge.s32 	%p114, %r1179, %r149;
	@%p114 bra 	$L__BB7_157;
	ld.shared.u64 	%rd365, [%r140+-24576];
	shr.u64 	%rd366, %rd365, %r468;
	cvt.u32.u64 	%r1181, %rd366;
	and.b32  	%r1182, %r1181, %r7;
	shl.b32 	%r1183, %r1182, 3;
	add.s32 	%r1185, %r345, %r1183;
	ld.shared.u64 	%rd367, [%r1185+46080];
	xor.b64  	%rd368, %rd365, -9223372036854775808;
	add.s64 	%rd369, %rd367, %rd82;
	shl.b64 	%rd370, %rd369, 3;
	add.s64 	%rd371, %rd1, %rd370;
	st.global.u64 	[%rd371+21504], %rd368;
$L__BB7_157:
	bar.warp.sync 	-1;
	or.b32  	%r1186, %r1, 3072;
	setp.ge.s32 	%p115, %r1186, %r149;
	@%p115 bra 	$L__BB7_159;
	ld.shared.u64 	%rd372, [%r140+-21504];
	shr.u64 	%rd373, %rd372, %r468;
	cvt.u32.u64 	%r1188, %rd373;
	and.b32  	%r1189, %r1188, %r7;
	shl.b32 	%r1190, %r1189, 3;
	add.s32 	%r1192, %r345, %r1190;
	ld.shared.u64 	%rd374, [%r1192+46080];
	xor.b64  	%rd375, %rd372, -9223372036854775808;
	add.s64 	%rd376, %rd374, %rd82;
	shl.b64 	%rd377, %rd376, 3;
	add.s64 	%rd378, %rd1, %rd377;
	st.global.u64 	[%rd378+24576], %rd375;
$L__BB7_159:
	bar.warp.sync 	-1;
	add.s32 	%r1193, %r1, 3456;
	setp.ge.s32 	%p116, %r1193, %r149;
	@%p116 bra 	$L__BB7_161;
	ld.shared.u64 	%rd379, [%r140+-18432];
	shr.u64 	%rd380, %rd379, %r468;
	cvt.u32.u64 	%r1195, %rd380;
	and.b32  	%r1196, %r1195, %r7;
	shl.b32 	%r1197, %r1196, 3;
	add.s32 	%r1199, %r345, %r1197;
	ld.shared.u64 	%rd381, [%r1199+46080];
	xor.b64  	%rd382, %rd379, -9223372036854775808;
	add.s64 	%rd383, %rd381, %rd82;
	shl.b64 	%rd384, %rd383, 3;
	add.s64 	%rd385, %rd1, %rd384;
	st.global.u64 	[%rd385+27648], %rd382;
$L__BB7_161:
	bar.warp.sync 	-1;
	add.s32 	%r1200, %r1, 3840;
	setp.ge.s32 	%p117, %r1200, %r149;
	@%p117 bra 	$L__BB7_163;
	ld.shared.u64 	%rd386, [%r140+-15360];
	shr.u64 	%rd387, %rd386, %r468;
	cvt.u32.u64 	%r1202, %rd387;
	and.b32  	%r1203, %r1202, %r7;
	shl.b32 	%r1204, %r1203, 3;
	add.s32 	%r1206, %r345, %r1204;
	ld.shared.u64 	%rd388, [%r1206+46080];
	xor.b64  	%rd389, %rd386, -9223372036854775808;
	add.s64 	%rd390, %rd388, %rd82;
	shl.b64 	%rd391, %rd390, 3;
	add.s64 	%rd392, %rd1, %rd391;
	st.global.u64 	[%rd392+30720], %rd389;
$L__BB7_163:
	bar.warp.sync 	-1;
	add.s32 	%r1207, %r1, 4224;
	setp.ge.s32 	%p118, %r1207, %r149;
	@%p118 bra 	$L__BB7_165;
	ld.shared.u64 	%rd393, [%r140+-12288];
	shr.u64 	%rd394, %rd393, %r468;
	cvt.u32.u64 	%r1209, %rd394;
	and.b32  	%r1210, %r1209, %r7;
	shl.b32 	%r1211, %r1210, 3;
	add.s32 	%r1213, %r345, %r1211;
	ld.shared.u64 	%rd395, [%r1213+46080];
	xor.b64  	%rd396, %rd393, -9223372036854775808;
	add.s64 	%rd397, %rd395, %rd82;
	shl.b64 	%rd398, %rd397, 3;
	add.s64 	%rd399, %rd1, %rd398;
	st.global.u64 	[%rd399+33792], %rd396;
$L__BB7_165:
	bar.warp.sync 	-1;
	add.s32 	%r1214, %r1, 4608;
	setp.ge.s32 	%p119, %r1214, %r149;
	@%p119 bra 	$L__BB7_167;
	ld.shared.u64 	%rd400, [%r140+-9216];
	shr.u64 	%rd401, %rd400, %r468;
	cvt.u32.u64 	%r1216, %rd401;
	and.b32  	%r1217, %r1216, %r7;
	shl.b32 	%r1218, %r1217, 3;
	add.s32 	%r1220, %r345, %r1218;
	ld.shared.u64 	%rd402, [%r1220+46080];
	xor.b64  	%rd403, %rd400, -9223372036854775808;
	add.s64 	%rd404, %rd402, %rd82;
	shl.b64 	%rd405, %rd404, 3;
	add.s64 	%rd406, %rd1, %rd405;
	st.global.u64 	[%rd406+36864], %rd403;
$L__BB7_167:
	bar.warp.sync 	-1;
	add.s32 	%r1221, %r1, 4992;
	setp.ge.s32 	%p120, %r1221, %r149;
	@%p120 bra 	$L__BB7_169;
	ld.shared.u64 	%rd407, [%r140+-6144];
	shr.u64 	%rd408, %rd407, %r468;
	cvt.u32.u64 	%r1223, %rd408;
	and.b32  	%r1224, %r1223, %r7;
	shl.b32 	%r1225, %r1224, 3;
	add.s32 	%r1227, %r345, %r1225;
	ld.shared.u64 	%rd409, [%r1227+46080];
	xor.b64  	%rd410, %rd407, -9223372036854775808;
	add.s64 	%rd411, %rd409, %rd82;
	shl.b64 	%rd412, %rd411, 3;
	add.s64 	%rd413, %rd1, %rd412;
	st.global.u64 	[%rd413+39936], %rd410;
$L__BB7_169:
	bar.warp.sync 	-1;
	add.s32 	%r1228, %r1, 5376;
	ld.shared.u64 	%rd112, [%r140+-3072];
	shr.u64 	%rd414, %rd112, %r468;
	cvt.u32.u64 	%r1230, %rd414;
	and.b32  	%r1231, %r1230, %r7;
	shl.b32 	%r1232, %r1231, 3;
	add.s32 	%r1234, %r345, %r1232;
	ld.shared.u64 	%rd415, [%r1234+46080];
	add.s64 	%rd113, %rd415, %rd82;
	setp.ge.s32 	%p121, %r1228, %r149;
	@%p121 bra 	$L__BB7_171;
	xor.b64  	%rd416, %rd112, -9223372036854775808;
	shl.b64 	%rd417, %rd113, 3;
	add.s64 	%rd418, %rd1, %rd417;
	st.global.u64 	[%rd418+43008], %rd416;
$L__BB7_171:
	bar.warp.sync 	-1;
$L__BB7_172:
	ret;

}


// ===== COMPILED SASS (sm_100) =====

	.target	sm_100

	.elftype	@"ET_EXEC"


//--------------------- .note.nv.tkinfo           --------------------------
	.section	.note.nv.tkinfo,"",@"SHT_NOTE"
	.sectionflags	@"SHF_NOTE_NV_TKINFO"
	.tkinfo
        /*0018*/ 	.word	0x00000002
        /*0030*/ 	.string	""
        /*0030*/ 	.string	"ptxas"
        /*0030*/ 	.string	"Cuda compilation tools, release 13.0, V13.0.88"
        /*0030*/ 	.string	"Build cuda_13.0.r13.0/compiler.36424714_0"
        /*0030*/ 	.string	"-arch sm_100 -m 64 "



//--------------------- .note.nv.cuinfo           --------------------------
	.section	.note.nv.cuinfo,"",@"SHT_NOTE"
	.sectionflags	@"SHF_NOTE_NV_CUINFO"
        /*0018*/ 	.short	0x0002
        /*001a*/ 	.short	0x0064
        /*001c*/ 	.short	0x0082
	.zero		2


//--------------------- .nv.info                  --------------------------
	.section	.nv.info,"",@"SHT_CUDA_INFO"
	.align	4


	//----- nvinfo : EIATTR_REGCOUNT
	.align		4
        /*0000*/ 	.byte	0x04, 0x2f
        /*0002*/ 	.short	(.L_46 - .L_45)
	.align		4
.L_45:
        /*0004*/ 	.word	index@(_ZN3cub18CUB_300001_SM_10006detail11EmptyKernelIvEEvv)
        /*0008*/ 	.word	0x00000004


	//----- nvinfo : EIATTR_FRAME_SIZE
	.align		4
.L_46:
        /*000c*/ 	.byte	0x04, 0x11
        /*000e*/ 	.short	(.L_48 - .L_47)
	.align		4
.L_47:
        /*0010*/ 	.word	index@(_ZN3cub18CUB_300001_SM_10006detail11EmptyKernelIvEEvv)
        /*0014*/ 	.word	0x00000000


	//----- nvinfo : EIATTR_REGCOUNT
	.align		4
.L_48:
        /*0018*/ 	.byte	0x04, 0x2f
        /*001a*/ 	.short	(.L_50 - .L_49)
	.align		4
.L_49:
        /*001c*/ 	.word	index@(_ZN3cub18CUB_300001_SM_10006detail4scan20DeviceScanInitKernelINS0_13ScanTileStateIiLb1EEEEEvT_i)
        /*0020*/ 	.word	0x00000008


	//----- nvinfo : EIATTR_FRAME_SIZE
	.align		4
.L_50:
        /*0024*/ 	.byte	0x04, 0x11
        /*0026*/ 	.short	(.L_52 - .L_51)
	.align		4
.L_51:
        /*0028*/ 	.word	index@(_ZN3cub18CUB_300001_SM_10006detail4scan20DeviceScanInitKernelINS0_13ScanTileStateIiLb1EEEEEvT_i)
        /*002c*/ 	.word	0x00000000


	//----- nvinfo : EIATTR_REGCOUNT
	.align		4
.L_52:
        /*0030*/ 	.byte	0x04, 0x2f
        /*0032*/ 	.short	(.L_54 - .L_53)
	.align		4
.L_53:
        /*0034*/ 	.word	index@(_ZN3cub18CUB_300001_SM_10006detail4scan16DeviceScanKernelINS2_10policy_hubIiiijN4cuda3std3__44plusIvEEE10Policy1000EN6thrust24THRUST_300001_SM_1000_NS6detail15normal_iteratorINSD_10device_ptrIiEEEESI_NS0_13ScanTileStateIiLb1EEES9_NS1_10InputValueIiPiEEjiLb0EiEEvT0_T1_T2_iT3_T4_T5_)
        /*0038*/ 	.word	0x00000038


	//----- nvinfo : EIATTR_FRAME_SIZE
	.align		4
.L_54:
        /*003c*/ 	.byte	0x04, 0x11
        /*003e*/ 	.short	(.L_56 - .L_55)
	.align		4
.L_55:
        /*0040*/ 	.word	index@(_ZN3cub18CUB_300001_SM_10006detail4scan16DeviceScanKernelINS2_10policy_hubIiiijN4cuda3std3__44plusIvEEE10Policy1000EN6thrust24THRUST_300001_SM_1000_NS6detail15normal_iteratorINSD_10device_ptrIiEEEESI_NS0_13ScanTileStateIiLb1EEES9_NS1_10InputValueIiPiEEjiLb0EiEEvT0_T1_T2_iT3_T4_T5_)
        /*0044*/ 	.word	0x00000000


	//----- nvinfo : EIATTR_REGCOUNT
	.align		4
.L_56:
        /*0048*/ 	.byte	0x04, 0x2f
        /*004a*/ 	.short	(.L_58 - .L_57)
	.align		4
.L_57:
        /*004c*/ 	.word	index@(_ZN3cub18CUB_300001_SM_10006detail4scan16DeviceScanKernelINS2_10policy_hubIiiimN4cuda3std3__44plusIvEEE10Policy1000EN6thrust24THRUST_300001_SM_1000_NS6detail15normal_iteratorINSD_10device_ptrIiEEEESI_NS0_13ScanTileStateIiLb1EEES9_NS1_10InputValueIiPiEEmiLb0EiEEvT0_T1_T2_iT3_T4_T5_)
        /*0050*/ 	.word	0x00000030


	//----- nvinfo : EIATTR_FRAME_SIZE
	.align		4
.L_58:
        /*0054*/ 	.byte	0x04, 0x11
        /*0056*/ 	.short	(.L_60 - .L_59)
	.align		4
.L_59:
        /*0058*/ 	.word	index@(_ZN3cub18CUB_300001_SM_10006detail4scan16DeviceScanKernelINS2_10policy_hubIiiimN4cuda3std3__44plusIvEEE10Policy1000EN6thrust24THRUST_300001_SM_1000_NS6detail15normal_iteratorINSD_10device_ptrIiEEEESI_NS0_13ScanTileStateIiLb1EEES9_NS1_10InputValueIiPiEEmiLb0EiEEvT0_T1_T2_iT3_T4_T5_)
        /*005c*/ 	.word	0x00000000


	//----- nvinfo : EIATTR_REGCOUNT
	.align		4
.L_60:
        /*0060*/ 	.byte	0x04, 0x2f
        /*0062*/ 	.short	(.L_62 - .L_61)
	.align		4
.L_61:
        /*0064*/ 	.word	index@(_ZN3cub18CUB_300001_SM_10006detail10radix_sort31DeviceRadixSortSingleTileKernelINS1_5radix10policy_hubIlNS0_8NullTypeEyE10Policy1000ELNS0_9SortOrderE0ElS6_yNS1_21identity_decomposer_tEEEvPKT1_PSB_PKT2_PSF_T3_iiT4_)
        /*0068*/ 	.word	0x0000005f


	//----- nvinfo : EIATTR_FRAME_SIZE
	.align		4
.L_62:
        /*006c*/ 	.byte	0x04, 0x11
        /*006e*/ 	.short	(.L_64 - .L_63)
	.align		4
.L_63:
        /*0070*/ 	.word	index@(_ZN3cub18CUB_300001_SM_10006detail10radix_sort31DeviceRadixSortSingleTileKernelINS1_5radix10policy_hubIlNS0_8NullTypeEyE10Policy1000ELNS0_9SortOrderE0ElS6_yNS1_21identity_decomposer_tEEEvPKT1_PSB_PKT2_PSF_T3_iiT4_)
        /*0074*/ 	.word	0x00000000


	//----- nvinfo : EIATTR_REGCOUNT
	.align		4
.L_64:
        /*0078*/ 	.byte	0x04, 0x2f
        /*007a*/ 	.short	(.L_66 - .L_65)
	.align		4
.L_65:
        /*007c*/ 	.word	index@(_ZN3cub18CUB_300001_SM_10006detail10radix_sort30DeviceRadixSortHistogramKernelINS1_5radix10policy_hubIlNS0_8NullTypeEyE10Policy1000ELNS0_9SortOrderE0ElyNS1_21identity_decomposer_tEEEvPT2_PKT1_SB_iiT3_)
        /*0080*/ 	.word	0x00000040


	//----- nvinfo : EIATTR_FRAME_SIZE
	.align		4
.L_66:
        /*0084*/ 	.byte	0x04, 0x11
        /*0086*/ 	.short	(.L_68 - .L_67)
	.align		4
.L_67:
        /*0088*/ 	.word	index@(_ZN3cub18CUB_300001_SM_10006detail10radix_sort30DeviceRadixSortHistogramKernelINS1_5radix10policy_hubIlNS0_8NullTypeEyE10Policy1000ELNS0_9SortOrderE0ElyNS1_21identity_decomposer_tEEEvPT2_PKT1_SB_iiT3_)
        /*008c*/ 	.word	0x00000000


	//----- nvinfo : EIATTR_REGCOUNT
	.align		4
.L_68:
        /*0090*/ 	.byte	0x04, 0x2f
        /*0092*/ 	.short	(.L_70 - .L_69)
	.align		4
.L_69:
        /*0094*/ 	.word	index@(_ZN3cub18CUB_300001_SM_10006detail10radix_sort33DeviceRadixSortExclusiveSumKernelINS1_5radix10policy_hubIlNS0_8NullTypeEyE10Policy1000EyEEvPT0_)
        /*0098*/ 	.word	0x00000020


	//----- nvinfo : EIATTR_FRAME_SIZE
	.align		4
.L_70:
        /*009c*/ 	.byte	0x04, 0x11
        /*009e*/ 	.short	(.L_72 - .L_71)
	.align		4
.L_71:
        /*00a0*/ 	.word	index@(_ZN3cub18CUB_300001_SM_10006detail10radix_sort33DeviceRadixSortExclusiveSumKernelINS1_5radix10policy_hubIlNS0_8NullTypeEyE10Policy1000EyEEvPT0_)
        /*00a4*/ 	.word	0x00000000


	//----- nvinfo : EIATTR_REGCOUNT
	.align		4
.L_72:
        /*00a8*/ 	.byte	0x04, 0x2f
        /*00aa*/ 	.short	(.L_74 - .L_73)
	.align		4
.L_73:
        /*00ac*/ 	.word	index@(_ZN3cub18CUB_300001_SM_10006detail10radix_sort29DeviceRadixSortOnesweepKernelINS1_5radix10policy_hubIlNS0_8NullTypeEyE10Policy1000ELNS0_9SortOrderE0ElS6_yiiNS1_21identity_decomposer_tEEEvPT5_SC_PT3_PKSD_PT1_PKSH_PT2_PKSL_T4_iiT6_)
        /*00b0*/ 	.word	0x00000064


	//----- nvinfo : EIATTR_FRAME_SIZE
	.align		4
.L_74:
        /*00b4*/ 	.byte	0x04, 0x11
        /*00b6*/ 	.short	(.L_76 - .L_75)
	.align		4
.L_75:
        /*00b8*/ 	.word	index@(_ZN3cub18CUB_300001_SM_10006detail10radix_sort29DeviceRadixSortOnesweepKernelINS1_5radix10policy_hubIlNS0_8NullTypeEyE10Policy1000ELNS0_9SortOrderE0ElS6_yiiNS1_21identity_decomposer_tEEEvPT5_SC_PT3_PKSD_PT1_PKSH_PT2_PKSL_T4_iiT6_)
        /*00bc*/ 	.word	0x00000000


	//----- nvinfo : EIATTR_MIN_STACK_SIZE
	.align		4
.L_76:
        /*00c0*/ 	.byte	0x04, 0x12
        /*00c2*/ 	.short	(.L_78 - .L_77)
	.align		4
.L_77:
        /*00c4*/ 	.word	index@(_ZN3cub18CUB_300001_SM_10006detail10radix_sort29DeviceRadixSortOnesweepKernelINS1_5radix10policy_hubIlNS0_8NullTypeEyE10Policy1000ELNS0_9SortOrderE0ElS6_yiiNS1_21identity_decomposer_tEEEvPT5_SC_PT3_PKSD_PT1_PKSH_PT2_PKSL_T4_iiT6_)
        /*00c8*/ 	.word	0x00000000


	//----- nvinfo : EIATTR_MIN_STACK_SIZE
	.align		4
.L_78:
        /*00cc*/ 	.byte	0x04, 0x12
        /*00ce*/ 	.short	(.L_80 - .L_79)
	.align		4
.L_79:
        /*00d0*/ 	.word	index@(_ZN3cub18CUB_300001_SM_10006detail10radix_sort33DeviceRadixSortExclusiveSumKernelINS1_5radix10policy_hubIlNS0_8NullTypeEyE10Policy1000EyEEvPT0_)
        /*00d4*/ 	.word	0x00000000


	//----- nvinfo : EIATTR_MIN_STACK_SIZE
	.align		4
.L_80:
        /*00d8*/ 	.byte	0x04, 0x12
        /*00da*/ 	.short	(.L_82 - .L_81)
	.align		4
.L_81:
        /*00dc*/ 	.word	index@(_ZN3cub18CUB_300001_SM_10006detail10radix_sort30DeviceRadixSortHistogramKernelINS1_5radix10policy_hubIlNS0_8NullTypeEyE10Policy1000ELNS0_9SortOrderE0ElyNS1_21identity_decomposer_tEEEvPT2_PKT1_SB_iiT3_)
        /*00e0*/ 	.word	0x00000000


	//----- nvinfo : EIATTR_MIN_STACK_SIZE
	.align		4
.L_82:
        /*00e4*/ 	.byte	0x04, 0x12
        /*00e6*/ 	.short	(.L_84 - .L_83)
	.align		4
.L_83:
        /*00e8*/ 	.word	index@(_ZN3cub18CUB_300001_SM_10006detail10radix_sort31DeviceRadixSortSingleTileKernelINS1_5radix10policy_hubIlNS0_8NullTypeEyE10Policy1000ELNS0_9SortOrderE0ElS6_yNS1_21identity_decomposer_tEEEvPKT1_PSB_PKT2_PSF_T3_iiT4_)
        /*00ec*/ 	.word	0x00000000


	//----- nvinfo : EIATTR_MIN_STACK_SIZE
	.align		4
.L_84:
        /*00f0*/ 	.byte	0x04, 0x12
        /*00f2*/ 	.short	(.L_86 - .L_85)
	.align		4
.L_85:
        /*00f4*/ 	.word	index@(_ZN3cub18CUB_300001_SM_10006detail4scan16DeviceScanKernelINS2_10policy_hubIiiimN4cuda3std3__44plusIvEEE10Policy1000EN6thrust24THRUST_300001_SM_1000_NS6detail15normal_iteratorINSD_10device_ptrIiEEEESI_NS0_13ScanTileStateIiLb1EEES9_NS1_10InputValueIiPiEEmiLb0EiEEvT0_T1_T2_iT3_T4_T5_)
        /*00f8*/ 	.word	0x00000000


	//----- nvinfo : EIATTR_MIN_STACK_SIZE
	.align		4
.L_86:
        /*00fc*/ 	.byte	0x04, 0x12
        /*00fe*/ 	.short	(.L_88 - .L_87)
	.align		4
.L_87:
        /*0100*/ 	.word	index@(_ZN3cub18CUB_300001_SM_10006detail4scan16DeviceScanKernelINS2_10policy_hubIiiijN4cuda3std3__44plusIvEEE10Policy1000EN6thrust24THRUST_300001_SM_1000_NS6detail15normal_iteratorINSD_10device_ptrIiEEEESI_NS0_13ScanTileStateIiLb1EEES9_NS1_10InputValueIiPiEEjiLb0EiEEvT0_T1_T2_iT3_T4_T5_)
        /*0104*/ 	.word	0x00000000


	//----- nvinfo : EIATTR_MIN_STACK_SIZE
	.align		4
.L_88:
        /*0108*/ 	.byte	0x04, 0x12
        /*010a*/ 	.short	(.L_90 - .L_89)
	.align		4
.L_89:
        /*010c*/ 	.word	index@(_ZN3cub18CUB_300001_SM_10006detail4scan20DeviceScanInitKernelINS0_13ScanTileStateIiLb1EEEEEvT_i)
        /*0110*/ 	.word	0x00000000


	//----- nvinfo : EIATTR_MIN_STACK_SIZE
	.align		4
.L_90:
        /*0114*/ 	.byte	0x04, 0x12
        /*0116*/ 	.short	(.L_92 - .L_91)
	.align		4
.L_91:
        /*0118*/ 	.word	index@(_ZN3cub18CUB_300001_SM_10006detail11EmptyKernelIvEEvv)
        /*011c*/ 	.word	0x00000000
.L_92:


//--------------------- .nv.compat                --------------------------
	.section	.nv.compat,"",@"SHT_CUDA_COMPAT_INFO"
	.align	4
        /*0000*/ 	.byte	0x02, 0x09, 0x00, 0x00, 0x02, 0x02, 0x01, 0x00, 0x02, 0x05, 0x05, 0x00, 0x03, 0x07, 0x01, 0x01
        /*0010*/ 	.byte	0x02, 0x03, 0x00, 0x00, 0x02, 0x06, 0x01, 0x00, 0x04, 0x0b, 0x08, 0x00, 0x09, 0x00, 0x00, 0x00
        /*0020*/ 	.byte	0x00, 0x00, 0x00, 0x00


//--------------------- .nv.info._ZN3cub18CUB_300001_SM_10006detail10radix_sort29DeviceRadixSortOnesweepKernelINS1_5radix10policy_hubIlNS0_8NullTypeEyE10Policy1000ELNS0_9SortOrderE0ElS6_yiiNS1_21identity_decomposer_tEEEvPT5_SC_PT3_PKSD_PT1_PKSH_PT2_PKSL_T4_iiT6_ --------------------------
	.section	.nv.info._ZN3cub18CUB_300001_SM_10006detail10radix_sort29DeviceRadixSortOnesweepKernelINS1_5radix10policy_hubIlNS0_8NullTypeEyE10Policy1000ELNS0_9SortOrderE0ElS6_yiiNS1_21identity_decomposer_tEEEvPT5_SC_PT3_PKSD_PT1_PKSH_PT2_PKSL_T4_iiT6_,"",@"SHT_CUDA_INFO"
	.sectionflags	@""
	.align	4


	//----- nvinfo : EIATTR_CUDA_API_VERSION
	.align		4
        /*0000*/ 	.byte	0x04, 0x37
        /*0002*/ 	.short	(.L_94 - .L_93)
.L_93:
        /*0004*/ 	.word	0x00000082


	//----- nvinfo : EIATTR_KPARAM_INFO
	.align		4
.L_94:
        /*0008*/ 	.byte	0x04, 0x17
        /*000a*/ 	.short	(.L_96 - .L_95)
.L_95:
        /*000c*/ 	.word	0x00000000
        /*0010*/ 	.short	0x000b
        /*0012*/ 	.short	0x004c
        /*0014*/ 	.byte	0x00, 0xf0, 0x05, 0x00


	//----- nvinfo : EIATTR_KPARAM_INFO
	.align		4
.L_96:
        /*0018*/ 	.byte	0x04, 0x17
        /*001a*/ 	.short	(.L_98 - .L_97)
.L_97:
        /*001c*/ 	.word	0x00000000
        /*0020*/ 	.short	0x000a
        /*0022*/ 	.short	0x0048
        /*0024*/ 	.byte	0x00, 0xf0, 0x11, 0x00


	//----- nvinfo : EIATTR_KPARAM_INFO
	.align		4
.L_98:
        /*0028*/ 	.byte	0x04, 0x17
        /*002a*/ 	.short	(.L_100 - .L_99)
.L_99:
        /*002c*/ 	.word	0x00000000
        /*0030*/ 	.short	0x0009
        /*0032*/ 	.short	0x0044
        /*0034*/ 	.byte	0x00, 0xf0, 0x11, 0x00


	//----- nvinfo : EIATTR_KPARAM_INFO
	.align		4
.L_100:
        /*0038*/ 	.byte	0x04, 0x17
        /*003a*/ 	.short	(.L_102 - .L_101)
.L_101:
        /*003c*/ 	.word	0x00000000
        /*0040*/ 	.short	0x0008
        /*0042*/ 	.short	0x0040
        /*0044*/ 	.byte	0x00, 0xf0, 0x11, 0x00


	//----- nvinfo : EIATTR_KPARAM_INFO
	.align		4
.L_102:
        /*0048*/ 	.byte	0x04, 0x17
        /*004a*/ 	.short	(.L_104 - .L_103)
.L_103:
        /*004c*/ 	.word	0x00000000
        /*0050*/ 	.short	0x0007
        /*0052*/ 	.short	0x0038
        /*0054*/ 	.byte	0x00, 0xf5, 0x21, 0x00


	//----- nvinfo : EIATTR_KPARAM_INFO
	.align		4
.L_104:
        /*0058*/ 	.byte	0x04, 0x17
        /*005a*/ 	.short	(.L_106 - .L_105)
.L_105:
        /*005c*/ 	.word	0x00000000
        /*0060*/ 	.short	0x0006
        /*0062*/ 	.short	0x0030
        /*0064*/ 	.byte	0x00, 0xf5, 0x21, 0x00


	//----- nvinfo : EIATTR_KPARAM_INFO
	.align		4
.L_106:
        /*0068*/ 	.byte	0x04, 0x17
        /*006a*/ 	.short	(.L_108 - .L_107)
.L_107:
        /*006c*/ 	.word	0x00000000
        /*0070*/ 	.short	0x0005
        /*0072*/ 	.short	0x0028
        /*0074*/ 	.byte	0x00, 0xf5, 0x21, 0x00


	//----- nvinfo : EIATTR_KPARAM_INFO
	.align		4
.L_108:
        /*0078*/ 	.byte	0x04, 0x17
        /*007a*/ 	.short	(.L_110 - .L_109)
.L_109:
        /*007c*/ 	.word	0x00000000
        /*0080*/ 	.short	0x0004
        /*0082*/ 	.short	0x0020
        /*0084*/ 	.byte	0x00, 0xf5, 0x21, 0x00


	//----- nvinfo : EIATTR_KPARAM_INFO
	.align		4
.L_110:
        /*0088*/ 	.byte	0x04, 0x17
        /*008a*/ 	.short	(.L_112 - .L_111)
.L_111:
        /*008c*/ 	.word	0x00000000
        /*0090*/ 	.short	0x0003
        /*0092*/ 	.short	0x0018
        /*0094*/ 	.byte	0x00, 0xf5, 0x21, 0x00


	//----- nvinfo : EIATTR_KPARAM_INFO
	.align		4
.L_112:
        /*0098*/ 	.byte	0x04, 0x17
        /*009a*/ 	.short	(.L_114 - .L_113)
.L_113:
        /*009c*/ 	.word	0x00000000
        /*00a0*/ 	.short	0x0002
        /*00a2*/ 	.short	0x0010
        /*00a4*/ 	.byte	0x00, 0xf5, 0x21, 0x00


	//----- nvinfo : EIATTR_KPARAM_INFO
	.align		4
.L_114:
        /*00a8*/ 	.byte	0x04, 0x17
        /*00aa*/ 	.short	(.L_116 - .L_115)
.L_115:
        /*00ac*/ 	.word	0x00000000
        /*00b0*/ 	.short	0x0001
        /*00b2*/ 	.short	0x0008
        /*00b4*/ 	.byte	0x00, 0xf5, 0x21, 0x00


	//----- nvinfo : EIATTR_KPARAM_INFO
	.align		4
.L_116:
        /*00b8*/ 	.byte	0x04, 0x17
        /*00ba*/ 	.short	(.L_118 - .L_117)
.L_117:
        /*00bc*/ 	.word	0x00000000
        /*00c0*/ 	.short	0x0000
        /*00c2*/ 	.short	0x0000
        /*00c4*/ 	.byte	0x00, 0xf5, 0x21, 0x00


	//----- nvinfo : EIATTR_SPARSE_MMA_MASK
	.align		4
.L_118:
        /*00c8*/ 	.byte	0x03, 0x50
        /*00ca*/ 	.short	0x0000


	//----- nvinfo : EIATTR_MAXREG_COUNT
	.align		4
        /*00cc*/ 	.byte	0x03, 0x1b
        /*00ce*/ 	.short	0x00a8


	//----- nvinfo : EIATTR_NUM_BARRIERS
	.align		4
        /*00d0*/ 	.byte	0x02, 0x4c
        /*00d2*/ 	.byte	0x01
	.zero		1


	//----- nvinfo : EIATTR_MERCURY_ISA_VERSION
	.align		4
        /*00d4*/ 	.byte	0x03, 0x5f
        /*00d6*/ 	.short	0x0101


	//----- nvinfo : EIATTR_COOP_GROUP_MASK_REGIDS
	.align		4
        /*00d8*/ 	.byte	0x04, 0x29
        /*00da*/ 	.short	(.L_120 - .L_119)


	//   ....[0]....
.L_119:
        /*00dc*/ 	.word	0xffffffff


	//   ....[1]....
        /*00e0*/ 	.word	0x05000028


	//   ....[2]....
        /*00e4*/ 	.word	0xffffffff


	//   ....[3]....
        /*00e8*/ 	.word	0xffffffff


	//   ....[4]....
        /*00ec*/ 	.word	0xffffffff


	//   ....[5]....
        /*00f0*/ 	.word	0xffffffff


	//   ....[6]....
        /*00f4*/ 	.word	0xffffffff


	//   ....[7]....
        /*00f8*/ 	.word	0xffffffff


	//   ....[8]....
        /*00fc*/ 	.word	0xffffffff


	//   ....[9]....
        /*0100*/ 	.word	0xffffffff


	//   ....[10]....
        /*0104*/ 	.word	0xffffffff


	//   ....[11]....
        /*0108*/ 	.word	0xffffffff


	//   ....[12]....
        /*010c*/ 	.word	0xffffffff


	//   ....[13]....
        /*0110*/ 	.word	0xffffffff


	//   ....[14]....
        /*0114*/ 	.word	0xffffffff


	//   ....[15]....
        /*0118*/ 	.word	0xffffffff


	//   ....[16]....
        /*011c*/ 	.word	0xffffffff


	//   ....[17]....
        /*0120*/ 	.word	0xffffffff


	//   ....[18]....
        /*0124*/ 	.word	0xffffffff


	//   ....[19]....
        /*0128*/ 	.word	0xffffffff


	//   ....[20]....
        /*012c*/ 	.word	0xffffffff


	//   ....[21]....
        /*0130*/ 	.word	0xffffffff


	//   ....[22]....
        /*0134*/ 	.word	0xffffffff


	//   ....[23]....
        /*0138*/ 	.word	0xffffffff


	//   ....[24]....
        /*013c*/ 	.word	0xffffffff


	//   ....[25]....
        /*0140*/ 	.word	0xffffffff


	//   ....[26]....
        /*0144*/ 	.word	0xffffffff


	//   ....[27]....
        /*0148*/ 	.word	0xffffffff


	//   ....[28]....
        /*014c*/ 	.word	0xffffffff


	//   ....[29]....
        /*0150*/ 	.word	0xffffffff


	//   ....[30]....
        /*0154*/ 	.word	0xffffffff


	//   ....[31]....
        /*0158*/ 	.word	0xffffffff


	//   ....[32]....
        /*015c*/ 	.word	0xffffffff


	//   ....[33]....
        /*0160*/ 	.word	0xffffffff


	//   ....[34]....
        /*0164*/ 	.word	0xffffffff


	//   ....[35]....
        /*0168*/ 	.word	0xffffffff


	//   ....[36]....
        /*016c*/ 	.word	0xffffffff


	//   ....[37]....
        /*0170*/ 	.word	0xffffffff


	//   ....[38]....
        /*0174*/ 	.word	0xffffffff


	//   ....[39]....
        /*0178*/ 	.word	0xffffffff


	//   ....[40]....
        /*017c*/ 	.word	0xffffffff


	//   ....[41]....
        /*0180*/ 	.word	0xffffffff


	//   ....[42]....
        /*0184*/ 	.word	0xffffffff


	//   ....[43]....
        /*0188*/ 	.word	0xffffffff


	//   ....[44]....
        /*018c*/ 	.word	0xffffffff


	//   ....[45]....
        /*0190*/ 	.word	0xffffffff


	//   ....[46]....
        /*0194*/ 	.word	0xffffffff


	//   ....[47]....
        /*0198*/ 	.word	0xffffffff


	//   ....[48]....
        /*019c*/ 	.word	0xffffffff


	//   ....[49]....
        /*01a0*/ 	.word	0xffffffff


	//   ....[50]....
        /*01a4*/ 	.word	0xffffffff


	//   ....[51]....
        /*01a8*/ 	.word	0xffffffff


	//   ....[52]....
        /*01ac*/ 	.word	0xffffffff


	//   ....[53]....
        /*01b0*/ 	.word	0xffffffff


	//   ....[54]....
        /*01b4*/ 	.word	0xffffffff


	//   ....[55]....
        /*01b8*/ 	.word	0xffffffff


	//   ....[56]....
        /*01bc*/ 	.word	0xffffffff


	//   ....[57]....
        /*01c0*/ 	.word	0xffffffff


	//   ....[58]....
        /*01c4*/ 	.word	0xffffffff


	//   ....[59]....
        /*01c8*/ 	.word	0xffffffff


	//   ....[60]....
        /*01cc*/ 	.word	0xffffffff


	//   ....[61]....
        /*01d0*/ 	.word	0xffffffff


	//   ....[62]....
        /*01d4*/ 	.word	0xffffffff


	//   ....[63]....
        /*01d8*/ 	.word	0xffffffff


	//   ....[64]....
        /*01dc*/ 	.word	0xffffffff


	//   ....[65]....
        /*01e0*/ 	.word	0xffffffff


	//   ....[66]....
        /*01e4*/ 	.word	0xffffffff


	//   ....[67]....
        /*01e8*/ 	.word	0xffffffff


	//   ....[68]....
        /*01ec*/ 	.word	0xffffffff


	//   ....[69]....
        /*01f0*/ 	.word	0xffffffff


	//   ....[70]....
        /*01f4*/ 	.word	0xffffffff


	//   ....[71]....
        /*01f8*/ 	.word	0xffffffff


	//   ....[72]....
        /*01fc*/ 	.word	0xffffffff


	//   ....[73]....
        /*0200*/ 	.word	0xffffffff


	//   ....[74]....
        /*0204*/ 	.word	0xffffffff


	//   ....[75]....
        /*0208*/ 	.word	0xffffffff


	//   ....[76]....
        /*020c*/ 	.word	0xffffffff


	//   ....[77]....
        /*0210*/ 	.word	0xffffffff


	//   ....[78]....
        /*0214*/ 	.word	0xffffffff


	//   ....[79]....
        /*0218*/ 	.word	0xffffffff


	//   ....[80]....
        /*021c*/ 	.word	0xffffffff


	//   ....[81]....
        /*0220*/ 	.word	0xffffffff


	//   ....[82]....
        /*0224*/ 	.word	0xffffffff


	//   ....[83]....
        /*0228*/ 	.word	0xffffffff


	//   ....[84]....
        /*022c*/ 	.word	0xffffffff


	//   ....[85]....
        /*0230*/ 	.word	0xffffffff


	//   ....[86]....
        /*0234*/ 	.word	0xffffffff


	//   ....[87]....
        /*0238*/ 	.word	0xffffffff


	//   ....[88]....
        /*023c*/ 	.word	0xffffffff


	//   ....[89]....
        /*0240*/ 	.word	0xffffffff


	//   ....[90]....
        /*0244*/ 	.word	0xffffffff


	//   ....[91]....
        /*0248*/ 	.word	0xffffffff


	//   ....[92]....
        /*024c*/ 	.word	0xffffffff


	//   ....[93]....
        /*0250*/ 	.word	0xffffffff


	//   ....[94]....
        /*0254*/ 	.word	0xffffffff


	//   ....[95]....
        /*0258*/ 	.word	0xffffffff


	//   ....[96]....
        /*025c*/ 	.word	0xffffffff


	//   ....[97]....
        /*0260*/ 	.word	0xffffffff


	//   ....[98]....
        /*0264*/ 	.word	0xffffffff


	//   ....[99]....
        /*0268*/ 	.word	0xffffffff


	//   ....[100]....
        /*026c*/ 	.word	0xffffffff


	//   ....[101]....
        /*0270*/ 	.word	0xffffffff


	//   ....[102]....
        /*0274*/ 	.word	0xffffffff


	//   ....[103]....
        /*0278*/ 	.word	0xffffffff


	//   ....[104]....
        /*027c*/ 	.word	0xffffffff


	//   ....[105]....
        /*0280*/ 	.word	0xffffffff


	//   ....[106]....
        /*0284*/ 	.word	0xffffffff


	//   ....[107]....
        /*0288*/ 	.word	0xffffffff


	//   ....[108]....
        /*028c*/ 	.word	0xffffffff


	//   ....[109]....
        /*0290*/ 	.word	0xffffffff


	//   ....[110]....
        /*0294*/ 	.word	0xffffffff


	//   ....[111]....
        /*0298*/ 	.word	0xffffffff


	//   ....[112]....
        /*029c*/ 	.word	0xffffffff


	//   ....[113]....
        /*02a0*/ 	.word	0xffffffff


	//   ....[114]....
        /*02a4*/ 	.word	0xffffffff


	//   ....[115]....
        /*02a8*/ 	.word	0xffffffff


	//   ....[116]....
        /*02ac*/ 	.word	0xffffffff


	//   ....[117]....
        /*02b0*/ 	.word	0xffffffff


	//   ....[118]....
        /*02b4*/ 	.word	0xffffffff


	//   ....[119]....
        /*02b8*/ 	.word	0xffffffff


	//   ....[120]....
        /*02bc*/ 	.word	0xffffffff


	//   ....[121]....
        /*02c0*/ 	.word	0xffffffff


	//   ....[122]....
        /*02c4*/ 	.word	0xffffffff


	//   ....[123]....
        /*02c8*/ 	.word	0xffffffff


	//   ....[124]....
        /*02cc*/ 	.word	0xffffffff


	//   ....[125]....
        /*02d0*/ 	.word	0xffffffff


	//   ....[126]....
        /*02d4*/ 	.word	0xffffffff


	//   ....[127]....
        /*02d8*/ 	.word	0xffffffff


	//   ....[128]....
        /*02dc*/ 	.word	0xffffffff


	//   ....[129]....
        /*02e0*/ 	.word	0xffffffff


	//   ....[130]....
        /*02e4*/ 	.word	0xffffffff


	//   ....[131]....
        /*02e8*/ 	.word	0xffffffff


	//   ....[132]....
        /*02ec*/ 	.word	0xffffffff


	//   ....[133]....
        /*02f0*/ 	.word	0xffffffff


	//   ....[134]....
        /*02f4*/ 	.word	0xffffffff


	//   ....[135]....
        /*02f8*/ 	.word	0xffffffff


	//   ....[136]....
        /*02fc*/ 	.word	0xffffffff


	//   ....[137]....
        /*0300*/ 	.word	0xffffffff


	//   ....[138]....
        /*0304*/ 	.word	0xffffffff


	//   ....[139]....
        /*0308*/ 	.word	0xffffffff


	//   ....[140]....
        /*030c*/ 	.word	0xffffffff


	//   ....[141]....
        /*0310*/ 	.word	0xffffffff


	//   ....[142]....
        /*0314*/ 	.word	0x05000007


	//   ....[143]....
        /*0318*/ 	.word	0xffffffff


	//   ....[144]....
        /*031c*/ 	.word	0xffffffff


	//   ....[145]....
        /*0320*/ 	.word	0xffffffff


	//   ....[146]....
        /*0324*/ 	.word	0xffffffff


	//   ....[147]....
        /*0328*/ 	.word	0xffffffff


	//   ....[148]....
        /*032c*/ 	.word	0xffffffff


	//   ....[149]....
        /*0330*/ 	.word	0xffffffff


	//   ....[150]....
        /*0334*/ 	.word	0xffffffff


	//   ....[151]....
        /*0338*/ 	.word	0xffffffff


	//   ....[152]....
        /*033c*/ 	.word	0xffffffff


	//   ....[153]....
        /*0340*/ 	.word	0xffffffff


	//   ....[154]....
        /*0344*/ 	.word	0xffffffff


	//   ....[155]....
        /*0348*/ 	.word	0xffffffff


	//   ....[156]....
        /*034c*/ 	.word	0xffffffff


	//   ....[157]....
        /*0350*/ 	.word	0xffffffff


	//   ....[158]....
        /*0354*/ 	.word	0xffffffff


	//   ....[159]....
        /*0358*/ 	.word	0xffffffff


	//   ....[160]....
        /*035c*/ 	.word	0xffffffff


	//   ....[161]....
        /*0360*/ 	.word	0xffffffff


	//   ....[162]....
        /*0364*/ 	.word	0xffffffff


	//   ....[163]....
        /*0368*/ 	.word	0xffffffff


	//   ....[164]....
        /*036c*/ 	.word	0xffffffff


	//   ....[165]....
        /*0370*/ 	.word	0xffffffff


	//   ....[166]....
        /*0374*/ 	.word	0xffffffff


	//   ....[167]....
        /*0378*/ 	.word	0xffffffff


	//   ....[168]....
        /*037c*/ 	.word	0xffffffff


	//   ....[169]....
        /*0380*/ 	.word	0xffffffff


	//   ....[170]....
        /*0384*/ 	.word	0xffffffff


	//   ....[171]....
        /*0388*/ 	.word	0xffffffff


	//   ....[172]....
        /*038c*/ 	.word	0xffffffff


	//   ....[173]....
        /*0390*/ 	.word	0x05000056


	//   ....[174]....
        /*0394*/ 	.word	0x05000056


	//   ....[175]....
        /*0398*/ 	.word	0x05000056


	//   ....[176]....
        /*039c*/ 	.word	0x05000056


	//   ....[177]....
        /*03a0*/ 	.word	0x05000056


	//----- nvinfo : EIATTR_COOP_GROUP_INSTR_OFFSETS
	.align		4
.L_120:
        /*03a4*/ 	.byte	0x04, 0x28
        /*03a6*/ 	.short	(.L_122 - .L_121)


	//   ....[0]....
.L_121:
        /*03a8*/ 	.word	0x00000ed0


	//   ....[1]....
        /*03ac*/ 	.word	0x000017e0


	//   ....[2]....
        /*03b0*/ 	.word	0x000020b0


	//   ....[3]....
        /*03b4*/ 	.word	0x000020d0


	//   ....[4]....
        /*03b8*/ 	.word	0x000020f0


	//   ....[5]....
        /*03bc*/ 	.word	0x00002110


	//   ....[6]....
        /*03c0*/ 	.word	0x00002130


	//   ....[7]....
        /*03c4*/ 	.word	0x000025d0


	//   ....[8]....
        /*03c8*/ 	.word	0x000025e0


	//   ....[9]....
        /*03cc*/ 	.word	0x00002600


	//   ....[10]....
        /*03d0*/ 	.word	0x00002620


	//   ....[11]....
        /*03d4*/ 	.word	0x00002670


	//   ....[12]....
        /*03d8*/ 	.word	0x000026a0


	//   ....[13]....
        /*03dc*/ 	.word	0x000026f0


	//   ....[14]....
        /*03e0*/ 	.word	0x00002730


	//   ....[15]....
        /*03e4*/ 	.word	0x00002820


	//   ....[16]....
        /*03e8*/ 	.word	0x00002860


	//   ....[17]....
        /*03ec*/ 	.word	0x00002870


	//   ....[18]....
        /*03f0*/ 	.word	0x00002890


	//   ....[19]....
        /*03f4*/ 	.word	0x000028d0


	//   ....[20]....
        /*03f8*/ 	.word	0x00002900


	//   ....[21]....
        /*03fc*/ 	.word	0x00002940


	//   ....[22]....
        /*0400*/ 	.word	0x00002960


	//   ....[23]....
        /*0404*/ 	.word	0x00002980


	//   ....[24]....
        /*0408*/ 	.word	0x00002a80


	//   ....[25]....
        /*040c*/ 	.word	0x00002ac0


	//   ....[26]....
        /*0410*/ 	.word	0x00002ad0


	//   ....[27]....
        /*0414*/ 	.word	0x00002af0


	//   ....[28]....
        /*0418*/ 	.word	0x00002b30


	//   ....[29]....
        /*041c*/ 	.word	0x00002b60


	//   ....[30]....
        /*0420*/ 	.word	0x00002ba0


	//   ....[31]....
        /*0424*/ 	.word	0x00002bc0


	//   ....[32]....
        /*0428*/ 	.word	0x00002be0


	//   ....[33]....
        /*042c*/ 	.word	0x00002ce0


	//   ....[34]....
        /*0430*/ 	.word	0x00002d30


	//   ....[35]....
        /*0434*/ 	.word	0x00002d40


	//   ....[36]....
        /*0438*/ 	.word	0x00002d70


	//   ....[37]....
        /*043c*/ 	.word	0x00002d90


	//   ....[38]....
        /*0440*/ 	.word	0x00002de0


	//   ....[39]....
        /*0444*/ 	.word	0x00002e00


	//   ....[40]....
        /*0448*/ 	.word	0x00002e40


	//   ....[41]....
        /*044c*/ 	.word	0x00002e60


	//   ....[42]....
        /*0450*/ 	.word	0x00002f80


	//   ....[43]....
        /*0454*/ 	.word	0x00002f90


	//   ....[44]....
        /*0458*/ 	.word	0x00002fe0


	//   ....[45]....
        /*045c*/ 	.word	0x00003010


	//   ....[46]....
        /*0460*/ 	.word	0x00003040


	//   ....[47]....
        /*0464*/ 	.word	0x00003070


	//   ....[48]....
        /*0468*/ 	.word	0x000030a0


	//   ....[49]....
        /*046c*/ 	.word	0x000030d0


	//   ....[50]....
        /*0470*/ 	.word	0x00003100


	//   ....[51]....
        /*0474*/ 	.word	0x000031c0


	//   ....[52]....
        /*0478*/ 	.word	0x000031d0


	//   ....[53]....
        /*047c*/ 	.word	0x00003220


	//   ....[54]....
        /*0480*/ 	.word	0x00003250


	//   ....[55]....
        /*0484*/ 	.word	0x00003280


	//   ....[56]....
        /*0488*/ 	.word	0x000032b0


	//   ....[57]....
        /*048c*/ 	.word	0x000032e0


	//   ....[58]....
        /*0490*/ 	.word	0x00003310


	//   ....[59]....
        /*0494*/ 	.word	0x00003340


	//   ....[60]....
        /*0498*/ 	.word	0x00003400


	//   ....[61]....
        /*049c*/ 	.word	0x00003410


	//   ....[62]....
        /*04a0*/ 	.word	0x00003460


	//   ....[63]....
        /*04a4*/ 	.word	0x00003490


	//   ....[64]....
        /*04a8*/ 	.word	0x000034c0


	//   ....[65]....
        /*04ac*/ 	.word	0x000034f0


	//   ....[66]....
        /*04b0*/ 	.word	0x00003520


	//   ....[67]....
        /*04b4*/ 	.word	0x00003550


	//   ....[68]....
        /*04b8*/ 	.word	0x00003580


	//   ....[69]....
        /*04bc*/ 	.word	0x00003640


	//   ....[70]....
        /*04c0*/ 	.word	0x00003650


	//   ....[71]....
        /*04c4*/ 	.word	0x000036a0


	//   ....[72]....
        /*04c8*/ 	.word	0x000036d0


	//   ....[73]....
        /*04cc*/ 	.word	0x00003700


	//   ....[74]....
        /*04d0*/ 	.word	0x00003730


	//   ....[75]....
        /*04d4*/ 	.word	0x00003760


	//   ....[76]....
        /*04d8*/ 	.word	0x00003790


	//   ....[77]....
        /*04dc*/ 	.word	0x000037c0


	//   ....[78]....
        /*04e0*/ 	.word	0x000038c0


	//   ....[79]....
        /*04e4*/ 	.word	0x000038d0


	//   ....[80]....
        /*04e8*/ 	.word	0x00003920


	//   ....[81]....
        /*04ec*/ 	.word	0x00003950


	//   ....[82]....
        /*04f0*/ 	.word	0x00003980


	//   ....[83]....
        /*04f4*/ 	.word	0x000039b0


	//   ....[84]....
        /*04f8*/ 	.word	0x000039e0


	//   ....[85]....
        /*04fc*/ 	.word	0x00003a10


	//   ....[86]....
        /*0500*/ 	.word	0x00003a40


	//   ....[87]....
        /*0504*/ 	.word	0x00003ae0


	//   ....[88]....
        /*0508*/ 	.word	0x00003b20


	//   ....[89]....
        /*050c*/ 	.word	0x00003b30


	//   ....[90]....
        /*0510*/ 	.word	0x00003b80


	//   ....[91]....
        /*0514*/ 	.word	0x00003bb0


	//   ....[92]....
        /*0518*/ 	.word	0x00003be0


	//   ....[93]....
        /*051c*/ 	.word	0x00003c10


	//   ....[94]....
        /*0520*/ 	.word	0x00003c40


	//   ....[95]....
        /*0524*/ 	.word	0x00003c70


	//   ....[96]....
        /*0528*/ 	.word	0x00003d60


	//   ....[97]....
        /*052c*/ 	.word	0x00003d70


	//   ....[98]....
        /*0530*/ 	.word	0x00003dc0


	//   ....[99]....
        /*0534*/ 	.word	0x00003df0


	//   ....[100]....
        /*0538*/ 	.word	0x00003e20


	//   ....[101]....
        /*053c*/ 	.word	0x00003e50


	//   ....[102]....
        /*0540*/ 	.word	0x00003e80


	//   ....[103]....
        /*0544*/ 	.word	0x00003eb0


	//   ....[104]....
        /*0548*/ 	.word	0x00003ee0


	//   ....[105]....
        /*054c*/ 	.word	0x00003f90


	//   ....[106]....
        /*0550*/ 	.word	0x00003fb0


	//   ....[107]....
        /*0554*/ 	.word	0x00003fc0


	//   ....[108]....
        /*0558*/ 	.word	0x00004010


	//   ....[109]....
        /*055c*/ 	.word	0x00004040


	//   ....[110]....
        /*0560*/ 	.word	0x00004070


	//   ....[111]....
        /*0564*/ 	.word	0x000040a0


	//   ....[112]....
        /*0568*/ 	.word	0x000040d0


	//   ....[113]....
        /*056c*/ 	.word	0x00004100


	//   ....[114]....
        /*0570*/ 	.word	0x000041e0


	//   ....[115]....
        /*0574*/ 	.word	0x00004240


	//   ....[116]....
        /*0578*/ 	.word	0x00004250


	//   ....[117]....
        /*057c*/ 	.word	0x000042a0


	//   ....[118]....
        /*0580*/ 	.word	0x000042d0


	//   ....[119]....
        /*0584*/ 	.word	0x00004300


	//   ....[120]....
        /*0588*/ 	.word	0x00004330


	//   ....[121]....
        /*058c*/ 	.word	0x00004360


	//   ....[122]....
        /*0590*/ 	.word	0x00004390


	//   ....[123]....
        /*0594*/ 	.word	0x00004470


	//   ....[124]....
        /*0598*/ 	.word	0x000044c0


	//   ....[125]....
        /*059c*/ 	.word	0x000044d0


	//   ....[126]....
        /*05a0*/ 	.word	0x00004520


	//   ....[127]....
        /*05a4*/ 	.word	0x00004550


	//   ....[128]....
        /*05a8*/ 	.word	0x00004580


	//   ....[129]....
        /*05ac*/ 	.word	0x000045b0


	//   ....[130]....
        /*05b0*/ 	.word	0x000045e0


	//   ....[131]....
        /*05b4*/ 	.word	0x00004610


	//   ....[132]....
        /*05b8*/ 	.word	0x000046d0


	//   ....[133]....
        /*05bc*/ 	.word	0x00004740


	//   ....[134]....
        /*05c0*/ 	.word	0x00004760


	//   ....[135]....
        /*05c4*/ 	.word	0x000047d0


	//   ....[136]....
        /*05c8*/ 	.word	0x00004800


	//   ....[137]....
        /*05cc*/ 	.word	0x00004830


	//   ....[138]....
        /*05d0*/ 	.word	0x00004860


	//   ....[139]....
        /*05d4*/ 	.word	0x00004890


	//   ....[140]....
        /*05d8*/ 	.word	0x000048c0


	//   ....[141]....
        /*05dc*/ 	.word	0x00004a20


	//   ....[142]....
        /*05e0*/ 	.word	0x00004e60


	//   ....[143]....
        /*05e4*/ 	.word	0x00005130


	//   ....[144]....
        /*05e8*/ 	.word	0x00005200


	//   ....[145]....
        /*05ec*/ 	.word	0x000052d0


	//   ....[146]....
        /*05f0*/ 	.word	0x000053a0


	//   ....[147]....
        /*05f4*/ 	.word	0x00005470


	//   ....[148]....
        /*05f8*/ 	.word	0x00005540


	//   ....[149]....
        /*05fc*/ 	.word	0x00005610


	//   ....[150]....
        /*0600*/ 	.word	0x000056e0


	//   ....[151]....
        /*0604*/ 	.word	0x000057b0


	//   ....[152]....
        /*0608*/ 	.word	0x00005880


	//   ....[153]....
        /*060c*/ 	.word	0x00005950


	//   ....[154]....
        /*0610*/ 	.word	0x00005a20


	//   ....[155]....
        /*0614*/ 	.word	0x00005af0


	//   ....[156]....
        /*0618*/ 	.word	0x00005bc0


	//   ....[157]....
        /*061c*/ 	.word	0x00005c80


	//   ....[158]....
        /*0620*/ 	.word	0x00005ea0


	//   ....[159]....
        /*0624*/ 	.word	0x00005fd0


	//   ....[160]....
        /*0628*/ 	.word	0x00006100


	//   ....[161]....
        /*062c*/ 	.word	0x00006230


	//   ....[162]....
        /*0630*/ 	.word	0x00006360


	//   ....[163]....
        /*0634*/ 	.word	0x00006490


	//   ....[164]....
        /*0638*/ 	.word	0x000065c0


	//   ....[165]....
        /*063c*/ 	.word	0x000066e0


	//   ....[166]....
        /*0640*/ 	.word	0x000067f0


	//   ....[167]....
        /*0644*/ 	.word	0x00006900


	//   ....[168]....
        /*0648*/ 	.word	0x00006a10


	//   ....[169]....
        /*064c*/ 	.word	0x00006b20


	//   ....[170]....
        /*0650*/ 	.word	0x00006c30


	//   ....[171]....
        /*0654*/ 	.word	0x00006d40


	//   ....[172]....
        /*0658*/ 	.word	0x00006e40


	//   ....[173]....
        /*065c*/ 	.word	0x00006eb0


	//   ....[174]....
        /*0660*/ 	.word	0x00006f20


	//   ....[175]....
        /*0664*/ 	.word	0x00006f90


	//   ....[176]....
        /*0668*/ 	.word	0x00007000


	//   ....[177]....
        /*066c*/ 	.word	0x00007070


	//----- nvinfo : EIATTR_VRC_CTA_INIT_COUNT
	.align		4
.L_122:
        /*0670*/ 	.byte	0x02, 0x4a
	.zero		1
	.zero		1


	//----- nvinfo : EIATTR_EXIT_INSTR_OFFSETS
	.align		4
        /*0674*/ 	.byte	0x04, 0x1c
        /*0676*/ 	.short	(.L_124 - .L_123)


	//   ....[0]....
.L_123:
        /*0678*/ 	.word	0x00001b40


	//   ....[1]....
        /*067c*/ 	.word	0x00001ea0


	//   ....[2]....
        /*0680*/ 	.word	0x00001ec0


	//   ....[3]....
        /*0684*/ 	.word	0x00005c90


	//   ....[4]....
        /*0688*/ 	.word	0x00006e50


	//----- nvinfo : EIATTR_MAX_THREADS
	.align		4
.L_124:
        /*068c*/ 	.byte	0x04, 0x05
        /*068e*/ 	.short	(.L_126 - .L_125)
.L_125:
        /*0690*/ 	.word	0x00000180
        /*0694*/ 	.word	0x00000001
        /*0698*/ 	.word	0x00000001


	//----- nvinfo : EIATTR_CRS_STACK_SIZE
	.align		4
.L_126:
        /*069c*/ 	.byte	0x04, 0x1e
        /*069e*/ 	.short	(.L_128 - .L_127)
.L_127:
        /*06a0*/ 	.word	0x00000000


	//----- nvinfo : EIATTR_CBANK_PARAM_SIZE
	.align		4
.L_128:
        /*06a4*/ 	.byte	0x03, 0x19
        /*06a6*/ 	.short	0x004d


	//----- nvinfo : EIATTR_PARAM_CBANK
	.align		4
        /*06a8*/ 	.byte	0x04, 0x0a
        /*06aa*/ 	.short	(.L_130 - .L_129)
	.align		4
.L_129:
        /*06ac*/ 	.word	index@(.nv.constant0._ZN3cub18CUB_300001_SM_10006detail10radix_sort29DeviceRadixSortOnesweepKernelINS1_5radix10policy_hubIlNS0_8NullTypeEyE10Policy1000ELNS0_9SortOrderE0ElS6_yiiNS1_21identity_decomposer_tEEEvPT5_SC_PT3_PKSD_PT1_PKSH_PT2_PKSL_T4_iiT6_)
        /*06b0*/ 	.short	0x0380
        /*06b2*/ 	.short	0x004d


	//----- nvinfo : EIATTR_SW_WAR
	.align		4
.L_130:
        /*06b4*/ 	.byte	0x04, 0x36
        /*06b6*/ 	.short	(.L_132 - .L_131)
.L_131:
        /*06b8*/ 	.word	0x00000008
.L_132:


//--------------------- .nv.info._ZN3cub18CUB_300001_SM_10006detail10radix_sort33DeviceRadixSortExclusiveSumKernelINS1_5radix10policy_hubIlNS0_8NullTypeEyE10Policy1000EyEEvPT0_ --------------------------
	.section	.nv.info._ZN3cub18CUB_300001_SM_10006detail10radix_sort33DeviceRadixSortExclusiveSumKernelINS1_5radix10policy_hubIlNS0_8NullTypeEyE10Policy1000EyEEvPT0_,"",@"SHT_CUDA_INFO"
	.sectionflags	@""
	.align	4


	//----- nvinfo : EIATTR_CUDA_API_VERSION
	.align		4
        /*0000*/ 	.byte	0x04, 0x37
        /*0002*/ 	.short	(.L_134 - .L_133)
.L_133:
        /*0004*/ 	.word	0x00000082


	//----- nvinfo : EIATTR_KPARAM_INFO
	.align		4
.L_134:
        /*0008*/ 	.byte	0x04, 0x17
        /*000a*/ 	.short	(.L_136 - .L_135)
.L_135:
        /*000c*/ 	.word	0x00000000
        /*0010*/ 	.short	0x0000
        /*0012*/ 	.short	0x0000
        /*0014*/ 	.byte	0x00, 0xf5, 0x21, 0x00


	//----- nvinfo : EIATTR_SPARSE_MMA_MASK
	.align		4
.L_136:
        /*0018*/ 	.byte	0x03, 0x50
        /*001a*/ 	.short	0x0000


	//----- nvinfo : EIATTR_MAXREG_COUNT
	.align		4
        /*001c*/ 	.byte	0x03, 0x1b
        /*001e*/ 	.short	0x00ff


	//----- nvinfo : EIATTR_NUM_BARRIERS
	.align		4
        /*0020*/ 	.byte	0x02, 0x4c
        /*0022*/ 	.byte	0x01
	.zero		1


	//----- nvinfo : EIATTR_MERCURY_ISA_VERSION
	.align		4
        /*0024*/ 	.byte	0x03, 0x5f
        /*0026*/ 	.short	0x0101


	//----- nvinfo : EIATTR_COOP_GROUP_MASK_REGIDS
	.align		4
        /*0028*/ 	.byte	0x04, 0x29
        /*002a*/ 	.short	(.L_138 - .L_137)


	//   ....[0]....
.L_137:
        /*002c*/ 	.word	0xffffffff


	//   ....[1]....
        /*0030*/ 	.word	0xffffffff


	//   ....[2]....
        /*0034*/ 	.word	0xffffffff


	//   ....[3]....
        /*0038*/ 	.word	0xffffffff


	//   ....[4]....
        /*003c*/ 	.word	0xffffffff


	//   ....[5]....
        /*0040*/ 	.word	0xffffffff


	//   ....[6]....
        /*0044*/ 	.word	0xffffffff


	//   ....[7]....
        /*0048*/ 	.word	0xffffffff


	//   ....[8]....
        /*004c*/ 	.word	0xffffffff


	//   ....[9]....
        /*0050*/ 	.word	0xffffffff


	//   ....[10]....
        /*0054*/ 	.word	0x05000015


	//   ....[11]....
        /*0058*/ 	.word	0x05000015


	//   ....[12]....
        /*005c*/ 	.word	0x05000015


	//   ....[13]....
        /*0060*/ 	.word	0x05000015


	//   ....[14]....
        /*0064*/ 	.word	0x05000015


	//   ....[15]....
        /*0068*/ 	.word	0x05000015


	//   ....[16]....
        /*006c*/ 	.word	0x05000015


	//   ....[17]....
        /*0070*/ 	.word	0x05000015


	//   ....[18]....
        /*0074*/ 	.word	0x05000015


	//   ....[19]....
        /*0078*/ 	.word	0x05000015


	//----- nvinfo : EIATTR_COOP_GROUP_INSTR_OFFSETS
	.align		4
.L_138:
        /*007c*/ 	.byte	0x04, 0x28
        /*007e*/ 	.short	(.L_140 - .L_139)


	//   ....[0]....
.L_139:
        /*0080*/ 	.word	0x00000250


	//   ....[1]....
        /*0084*/ 	.word	0x00000260


	//   ....[2]....
        /*0088*/ 	.word	0x000002a0


	//   ....[3]....
        /*008c*/ 	.word	0x000002c0


	//   ....[4]....
        /*0090*/ 	.word	0x00000310


	//   ....[5]....
        /*0094*/ 	.word	0x00000320


	//   ....[6]....
        /*0098*/ 	.word	0x00000360


	//   ....[7]....
        /*009c*/ 	.word	0x00000380


	//   ....[8]....
        /*00a0*/ 	.word	0x000003d0


	//   ....[9]....
        /*00a4*/ 	.word	0x000003e0


	//   ....[10]....
        /*00a8*/ 	.word	0x00000660


	//   ....[11]....
        /*00ac*/ 	.word	0x000006b0


	//   ....[12]....
        /*00b0*/ 	.word	0x00000740


	//   ....[13]....
        /*00b4*/ 	.word	0x00000790


	//   ....[14]....
        /*00b8*/ 	.word	0x00000820


	//   ....[15]....
        /*00bc*/ 	.word	0x00000870


	//   ....[16]....
        /*00c0*/ 	.word	0x00000900


	//   ....[17]....
        /*00c4*/ 	.word	0x00000950


	//   ....[18]....
        /*00c8*/ 	.word	0x000009e0


	//   ....[19]....
        /*00cc*/ 	.word	0x00000a30


	//----- nvinfo : EIATTR_VRC_CTA_INIT_COUNT
	.align		4
.L_140:
        /*00d0*/ 	.byte	0x02, 0x4a
	.zero		1
	.zero		1


	//----- nvinfo : EIATTR_EXIT_INSTR_OFFSETS
	.align		4
        /*00d4*/ 	.byte	0x04, 0x1c
        /*00d6*/ 	.short	(.L_142 - .L_141)


	//   ....[0]....
.L_141:
        /*00d8*/ 	.word	0x000005d0


	//   ....[1]....
        /*00dc*/ 	.word	0x00000600


	//----- nvinfo : EIATTR_CRS_STACK_SIZE
	.align		4
.L_142:
        /*00e0*/ 	.byte	0x04, 0x1e
        /*00e2*/ 	.short	(.L_144 - .L_143)
.L_143:
        /*00e4*/ 	.word	0x00000000


	//----- nvinfo : EIATTR_CBANK_PARAM_SIZE
	.align		4
.L_144:
        /*00e8*/ 	.byte	0x03, 0x19
        /*00ea*/ 	.short	0x0008


	//----- nvinfo : EIATTR_PARAM_CBANK
	.align		4
        /*00ec*/ 	.byte	0x04, 0x0a
        /*00ee*/ 	.short	(.L_146 - .L_145)
	.align		4
.L_145:
        /*00f0*/ 	.word	index@(.nv.constant0._ZN3cub18CUB_300001_SM_10006detail10radix_sort33DeviceRadixSortExclusiveSumKernelINS1_5radix10policy_hubIlNS0_8NullTypeEyE10Policy1000EyEEvPT0_)
        /*00f4*/ 	.short	0x0380
        /*00f6*/ 	.short	0x0008


	//----- nvinfo : EIATTR_SW_WAR
	.align		4
.L_146:
        /*00f8*/ 	.byte	0x04, 0x36
        /*00fa*/ 	.short	(.L_148 - .L_147)
.L_147:
        /*00fc*/ 	.word	0x00000008
.L_148:


//--------------------- .nv.info._ZN3cub18CUB_300001_SM_10006detail10radix_sort30DeviceRadixSortHistogramKernelINS1_5radix10policy_hubIlNS0_8NullTypeEyE10Policy1000ELNS0_9SortOrderE0ElyNS1_21identity_decomposer_tEEEvPT2_PKT1_SB_iiT3_ --------------------------
	.section	.nv.info._ZN3cub18CUB_300001_SM_10006detail10radix_sort30DeviceRadixSortHistogramKernelINS1_5radix10policy_hubIlNS0_8NullTypeEyE10Policy1000ELNS0_9SortOrderE0ElyNS1_21identity_decomposer_tEEEvPT2_PKT1_SB_iiT3_,"",@"SHT_CUDA_INFO"
	.sectionflags	@""
	.align	4


	//----- nvinfo : EIATTR_CUDA_API_VERSION
	.align		4
        /*0000*/ 	.byte	0x04, 0x37
        /*0002*/ 	.short	(.L_150 - .L_149)
.L_149:
        /*0004*/ 	.word	0x00000082


	//----- nvinfo : EIATTR_KPARAM_INFO
	.align		4
.L_150:
        /*0008*/ 	.byte	0x04, 0x17
        /*000a*/ 	.short	(.L_152 - .L_151)
.L_151:
        /*000c*/ 	.word	0x00000000
        /*0010*/ 	.short	0x0005
        /*0012*/ 	.short	0x0020
        /*0014*/ 	.byte	0x00, 0xf0, 0x05, 0x00


	//----- nvinfo : EIATTR_KPARAM_INFO
	.align		4
.L_152:
        /*0018*/ 	.byte	0x04, 0x17
        /*001a*/ 	.short	(.L_154 - .L_153)
.L_153:
        /*001c*/ 	.word	0x00000000
        /*0020*/ 	.short	0x0004
        /*0022*/ 	.short	0x001c
        /*0024*/ 	.byte	0x00, 0xf0, 0x11, 0x00


	//----- nvinfo : EIATTR_KPARAM_INFO
	.align		4
.L_154:
        /*0028*/ 	.byte	0x04, 0x17
        /*002a*/ 	.short	(.L_156 - .L_155)
.L_155:
        /*002c*/ 	.word	0x00000000
        /*0030*/ 	.short	0x0003
        /*0032*/ 	.short	0x0018
        /*0034*/ 	.byte	0x00, 0xf0, 0x11, 0x00


	//----- nvinfo : EIATTR_KPARAM_INFO
	.align		4
.L_156:
        /*0038*/ 	.byte	0x04, 0x17
        /*003a*/ 	.short	(.L_158 - .L_157)
.L_157:
        /*003c*/ 	.word	0x00000000
        /*0040*/ 	.short	0x0002
        /*0042*/ 	.short	0x0010
        /*0044*/ 	.byte	0x00, 0xf0, 0x21, 0x00


	//----- nvinfo : EIATTR_KPARAM_INFO
	.align		4
.L_158:
        /*0048*/ 	.byte	0x04, 0x17
        /*004a*/ 	.short	(.L_160 - .L_159)
.L_159:
        /*004c*/ 	.word	0x00000000
        /*0050*/ 	.short	0x0001
        /*0052*/ 	.short	0x0008
        /*0054*/ 	.byte	0x00, 0xf5, 0x21, 0x00


	//----- nvinfo : EIATTR_KPARAM_INFO
	.align		4
.L_160:
        /*0058*/ 	.byte	0x04, 0x17
        /*005a*/ 	.short	(.L_162 - .L_161)
.L_161:
        /*005c*/ 	.word	0x00000000
        /*0060*/ 	.short	0x0000
        /*0062*/ 	.short	0x0000
        /*0064*/ 	.byte	0x00, 0xf5, 0x21, 0x00


	//----- nvinfo : EIATTR_SPARSE_MMA_MASK
	.align		4
.L_162:
        /*0068*/ 	.byte	0x03, 0x50
        /*006a*/ 	.short	0x0000


	//----- nvinfo : EIATTR_MAXREG_COUNT
	.align		4
        /*006c*/ 	.byte	0x03, 0x1b
        /*006e*/ 	.short	0x00ff


	//----- nvinfo : EIATTR_NUM_BARRIERS
	.align		4
        /*0070*/ 	.byte	0x02, 0x4c
        /*0072*/ 	.byte	0x01
	.zero		1


	//----- nvinfo : EIATTR_MERCURY_ISA_VERSION
	.align		4
        /*0074*/ 	.byte	0x03, 0x5f
        /*0076*/ 	.short	0x0101


	//----- nvinfo : EIATTR_VRC_CTA_INIT_COUNT
	.align		4
        /*0078*/ 	.byte	0x02, 0x4a
	.zero		1
	.zero		1


	//----- nvinfo : EIATTR_EXIT_INSTR_OFFSETS
	.align		4
        /*007c*/ 	.byte	0x04, 0x1c
        /*007e*/ 	.short	(.L_164 - .L_163)


	//   ....[0]....
.L_163:
        /*0080*/ 	.word	0x00000040


	//   ....[1]....
        /*0084*/ 	.word	0x000030c0


	//----- nvinfo : EIATTR_MAX_THREADS
	.align		4
.L_164:
        /*0088*/ 	.byte	0x04, 0x05
        /*008a*/ 	.short	(.L_166 - .L_165)
.L_165:
        /*008c*/ 	.word	0x00000080
        /*0090*/ 	.word	0x00000001
        /*0094*/ 	.word	0x00000001


	//----- nvinfo : EIATTR_CRS_STACK_SIZE
	.align		4
.L_166:
        /*0098*/ 	.byte	0x04, 0x1e
        /*009a*/ 	.short	(.L_168 - .L_167)
.L_167:
        /*009c*/ 	.word	0x00000000


	//----- nvinfo : EIATTR_CBANK_PARAM_SIZE
	.align		4
.L_168:
        /*00a0*/ 	.byte	0x03, 0x19
        /*00a2*/ 	.short	0x0021


	//----- nvinfo : EIATTR_PARAM_CBANK
	.align		4
        /*00a4*/ 	.byte	0x04, 0x0a
        /*00a6*/ 	.short	(.L_170 - .L_169)
	.align		4
.L_169:
        /*00a8*/ 	.word	index@(.nv.constant0._ZN3cub18CUB_300001_SM_10006detail10radix_sort30DeviceRadixSortHistogramKernelINS1_5radix10policy_hubIlNS0_8NullTypeEyE10Policy1000ELNS0_9SortOrderE0ElyNS1_21identity_decomposer_tEEEvPT2_PKT1_SB_iiT3_)
        /*00ac*/ 	.short	0x0380
        /*00ae*/ 	.short	0x0021


	//----- nvinfo : EIATTR_SW_WAR
	.align		4
.L_170:
        /*00b0*/ 	.byte	0x04, 0x36
        /*00b2*/ 	.short	(.L_172 - .L_171)
.L_171:
        /*00b4*/ 	.word	0x00000008
.L_172:


//--------------------- .nv.info._ZN3cub18CUB_300001_SM_10006detail10radix_sort31DeviceRadixSortSingleTileKernelINS1_5radix10policy_hubIlNS0_8NullTypeEyE10Policy1000ELNS0_9SortOrderE0ElS6_yNS1_21identity_decomposer_tEEEvPKT1_PSB_PKT2_PSF_T3_iiT4_ --------------------------
	.section	.nv.info._ZN3cub18CUB_300001_SM_10006detail10radix_sort31DeviceRadixSortSingleTileKernelINS1_5radix10policy_hubIlNS0_8NullTypeEyE10Policy1000ELNS0_9SortOrderE0ElS6_yNS1_21identity_decomposer_tEEEvPKT1_PSB_PKT2_PSF_T3_iiT4_,"",@"SHT_CUDA_INFO"
	.sectionflags	@""
	.align	4


	//----- nvinfo : EIATTR_CUDA_API_VERSION
	.align		4
        /*0000*/ 	.byte	0x04, 0x37
        /*0002*/ 	.short	(.L_174 - .L_173)
.L_173:
        /*0004*/ 	.word	0x00000082


	//----- nvinfo : EIATTR_KPARAM_INFO
	.align		4
.L_174:
        /*0008*/ 	.byte	0x04, 0x17
        /*000a*/ 	.short	(.L_176 - .L_175)
.L_175:
        /*000c*/ 	.word	0x00000000
        /*0010*/ 	.short	0x0007
        /*0012*/ 	.short	0x0030
        /*0014*/ 	.byte	0x00, 0xf0, 0x05, 0x00


	//----- nvinfo : EIATTR_KPARAM_INFO
	.align		4
.L_176:
        /*0018*/ 	.byte	0x04, 0x17
        /*001a*/ 	.short	(.L_178 - .L_177)
.L_177:
        /*001c*/ 	.word	0x00000000
        /*0020*/ 	.short	0x0006
        /*0022*/ 	.short	0x002c
        /*0024*/ 	.byte	0x00, 0xf0, 0x11, 0x00


	//----- nvinfo : EIATTR_KPARAM_INFO
	.align		4
.L_178:
        /*0028*/ 	.byte	0x04, 0x17
        /*002a*/ 	.short	(.L_180 - .L_179)
.L_179:
        /*002c*/ 	.word	0x00000000
        /*0030*/ 	.short	0x0005
        /*0032*/ 	.short	0x0028
        /*0034*/ 	.byte	0x00, 0xf0, 0x11, 0x00


	//----- nvinfo : EIATTR_KPARAM_INFO
	.align		4
.L_180:
        /*0038*/ 	.byte	0x04, 0x17
        /*003a*/ 	.short	(.L_182 - .L_181)
.L_181:
        /*003c*/ 	.word	0x00000000
        /*0040*/ 	.short	0x0004
        /*0042*/ 	.short	0x0020
        /*0044*/ 	.byte	0x00, 0xf0, 0x21, 0x00


	//----- nvinfo : EIATTR_KPARAM_INFO
	.align		4
.L_182:
        /*0048*/ 	.byte	0x04, 0x17
        /*004a*/ 	.short	(.L_184 - .L_183)
.L_183:
        /*004c*/ 	.word	0x00000000
        /*0050*/ 	.short	0x0003
        /*0052*/ 	.short	0x0018
        /*0054*/ 	.byte	0x00, 0xf5, 0x21, 0x00


	//----- nvinfo : EIATTR_KPARAM_INFO
	.align		4
.L_184:
        /*0058*/ 	.byte	0x04, 0x17
        /*005a*/ 	.short	(.L_186 - .L_185)
.L_185:
        /*005c*/ 	.word	0x00000000
        /*0060*/ 	.short	0x0002
        /*0062*/ 	.short	0x0010
        /*0064*/ 	.byte	0x00, 0xf5, 0x21, 0x00


	//----- nvinfo : EIATTR_KPARAM_INFO
	.align		4
.L_186:
        /*0068*/ 	.byte	0x04, 0x17
        /*006a*/ 	.short	(.L_188 - .L_187)
.L_187:
        /*006c*/ 	.word	0x00000000
        /*0070*/ 	.short	0x0001
        /*0072*/ 	.short	0x0008
        /*0074*/ 	.byte	0x00, 0xf5, 0x21, 0x00


	//----- nvinfo : EIATTR_KPARAM_INFO
	.align		4
.L_188:
        /*0078*/ 	.byte	0x04, 0x17
        /*007a*/ 	.short	(.L_190 - .L_189)
.L_189:
        /*007c*/ 	.word	0x00000000
        /*0080*/ 	.short	0x0000
        /*0082*/ 	.short	0x0000
        /*0084*/ 	.byte	0x00, 0xf5, 0x21, 0x00


	//----- nvinfo : EIATTR_SPARSE_MMA_MASK
	.align		4
.L_190:
        /*0088*/ 	.byte	0x03, 0x50
        /*008a*/ 	.short	0x0000


	//----- nvinfo : EIATTR_MAXREG_COUNT
	.align		4
        /*008c*/ 	.byte	0x03, 0x1b
        /*008e*/ 	.short	0x00ff


	//----- nvinfo : EIATTR_NUM_BARRIERS
	.align		4
        /*0090*/ 	.byte	0x02, 0x4c
        /*0092*/ 	.byte	0x01
	.zero		1


	//----- nvinfo : EIATTR_MERCURY_ISA_VERSION
	.align		4
        /*0094*/ 	.byte	0x03, 0x5f
        /*0096*/ 	.short	0x0101


	//----- nvinfo : EIATTR_COOP_GROUP_MASK_REGIDS
	.align		4
        /*0098*/ 	.byte	0x04, 0x29
        /*009a*/ 	.short	(.L_192 - .L_191)


	//   ....[0]....
.L_191:
        /*009c*/ 	.word	0xffffffff


	//   ....[1]....
        /*00a0*/ 	.word	0xffffffff


	//   ....[2]....
        /*00a4*/ 	.word	0xffffffff


	//   ....[3]....
        /*00a8*/ 	.word	0xffffffff


	//   ....[4]....
        /*00ac*/ 	.word	0xffffffff


	//----- nvinfo : EIATTR_COOP_GROUP_INSTR_OFFSETS
	.align		4
.L_192:
        /*00b0*/ 	.byte	0x04, 0x28
        /*00b2*/ 	.short	(.L_194 - .L_193)


	//   ....[0]....
.L_193:
        /*00b4*/ 	.word	0x000012d0


	//   ....[1]....
        /*00b8*/ 	.word	0x000012f0


	//   ....[2]....
        /*00bc*/ 	.word	0x00001310


	//   ....[3]....
        /*00c0*/ 	.word	0x00001330


	//   ....[4]....
        /*00c4*/ 	.word	0x00001350


	//----- nvinfo : EIATTR_VRC_CTA_INIT_COUNT
	.align		4
.L_194:
        /*00c8*/ 	.byte	0x02, 0x4a
	.zero		1
	.zero		1


	//----- nvinfo : EIATTR_EXIT_INSTR_OFFSETS
	.align		4
        /*00cc*/ 	.byte	0x04, 0x1c
        /*00ce*/ 	.short	(.L_196 - .L_195)


	//   ....[0]....
.L_195:
        /*00d0*/ 	.word	0x000021a0


	//   ....[1]....
        /*00d4*/ 	.word	0x000021e0


	//----- nvinfo : EIATTR_MAX_THREADS
	.align		4
.L_196:
        /*00d8*/ 	.byte	0x04, 0x05
        /*00da*/ 	.short	(.L_198 - .L_197)
.L_197:
        /*00dc*/ 	.word	0x00000100
        /*00e0*/ 	.word	0x00000001
        /*00e4*/ 	.word	0x00000001


	//----- nvinfo : EIATTR_CBANK_PARAM_SIZE
	.align		4
.L_198:
        /*00e8*/ 	.byte	0x03, 0x19
        /*00ea*/ 	.short	0x0031


	//----- nvinfo : EIATTR_PARAM_CBANK
	.align		4
        /*00ec*/ 	.byte	0x04, 0x0a
        /*00ee*/ 	.short	(.L_200 - .L_199)
	.align		4
.L_199:
        /*00f0*/ 	.word	index@(.nv.constant0._ZN3cub18CUB_300001_SM_10006detail10radix_sort31DeviceRadixSortSingleTileKernelINS1_5radix10policy_hubIlNS0_8NullTypeEyE10Policy1000ELNS0_9SortOrderE0ElS6_yNS1_21identity_decomposer_tEEEvPKT1_PSB_PKT2_PSF_T3_iiT4_)
        /*00f4*/ 	.short	0x0380
        /*00f6*/ 	.short	0x0031


	//----- nvinfo : EIATTR_SW_WAR
	.align		4
.L_200:
        /*00f8*/ 	.byte	0x04, 0x36
        /*00fa*/ 	.short	(.L_202 - .L_201)
.L_201:
        /*00fc*/ 	.word	0x00000008
.L_202:


//--------------------- .nv.info._ZN3cub18CUB_300001_SM_10006detail4scan16DeviceScanKernelINS2_10policy_hubIiiimN4cuda3std3__44plusIvEEE10Policy1000EN6thrust24THRUST_300001_SM_1000_NS6detail15normal_iteratorINSD_10device_ptrIiEEEESI_NS0_13ScanTileStateIiLb1EEES9_NS1_10InputValueIiPiEEmiLb0EiEEvT0_T1_T2_iT3_T4_T5_ --------------------------
	.section	.nv.info._ZN3cub18CUB_300001_SM_10006detail4scan16DeviceScanKernelINS2_10policy_hubIiiimN4cuda3std3__44plusIvEEE10Policy1000EN6thrust24THRUST_300001_SM_1000_NS6detail15normal_iteratorINSD_10device_ptrIiEEEESI_NS0_13ScanTileStateIiLb1EEES9_NS1_10InputValueIiPiEEmiLb0EiEEvT0_T1_T2_iT3_T4_T5_,"",@"SHT_CUDA_INFO"
	.sectionflags	@""
	.align	4


	//----- nvinfo : EIATTR_CUDA_API_VERSION
	.align		4
        /*0000*/ 	.byte	0x04, 0x37
        /*0002*/ 	.short	(.L_204 - .L_203)
.L_203:
        /*0004*/ 	.word	0x00000082


	//----- nvinfo : EIATTR_KPARAM_INFO
	.align		4
.L_204:
        /*0008*/ 	.byte	0x04, 0x17
        /*000a*/ 	.short	(.L_206 - .L_205)
.L_205:
        /*000c*/ 	.word	0x00000000
        /*0010*/ 	.short	0x0006
        /*0012*/ 	.short	0x0030
        /*0014*/ 	.byte	0x00, 0xf0, 0x21, 0x00


	//----- nvinfo : EIATTR_KPARAM_INFO
	.align		4
.L_206:
        /*0018*/ 	.byte	0x04, 0x17
        /*001a*/ 	.short	(.L_208 - .L_207)
.L_207:
        /*001c*/ 	.word	0x00000000
        /*0020*/ 	.short	0x0005
        /*0022*/ 	.short	0x0020
        /*0024*/ 	.byte	0x00, 0xf0, 0x41, 0x00


	//----- nvinfo : EIATTR_KPARAM_INFO
	.align		4
.L_208:
        /*0028*/ 	.byte	0x04, 0x17
        /*002a*/ 	.short	(.L_210 - .L_209)
.L_209:
        /*002c*/ 	.word	0x00000000
        /*0030*/ 	.short	0x0004
        /*0032*/ 	.short	0x001c
        /*0034*/ 	.byte	0x00, 0xf0, 0x05, 0x00


	//----- nvinfo : EIATTR_KPARAM_INFO
	.align		4
.L_210:
        /*0038*/ 	.byte	0x04, 0x17
        /*003a*/ 	.short	(.L_212 - .L_211)
.L_211:
        /*003c*/ 	.word	0x00000000
        /*0040*/ 	.short	0x0003
        /*0042*/ 	.short	0x0018
        /*0044*/ 	.byte	0x00, 0xf0, 0x11, 0x00


	//----- nvinfo : EIATTR_KPARAM_INFO
	.align		4
.L_212:
        /*0048*/ 	.byte	0x04, 0x17
        /*004a*/ 	.short	(.L_214 - .L_213)
.L_213:
        /*004c*/ 	.word	0x00000000
        /*0050*/ 	.short	0x0002
        /*0052*/ 	.short	0x0010
        /*0054*/ 	.byte	0x00, 0xf0, 0x21, 0x00


	//----- nvinfo : EIATTR_KPARAM_INFO
	.align		4
.L_214:
        /*0058*/ 	.byte	0x04, 0x17
        /*005a*/ 	.short	(.L_216 - .L_215)
.L_215:
        /*005c*/ 	.word	0x00000000
        /*0060*/ 	.short	0x0001
        /*0062*/ 	.short	0x0008
        /*0064*/ 	.byte	0x00, 0xf0, 0x21, 0x00


	//----- nvinfo : EIATTR_KPARAM_INFO
	.align		4
.L_216:
        /*0068*/ 	.byte	0x04, 0x17
        /*006a*/ 	.short	(.L_218 - .L_217)
.L_217:
        /*006c*/ 	.word	0x00000000
        /*0070*/ 	.short	0x0000
        /*0072*/ 	.short	0x0000
        /*0074*/ 	.byte	0x00, 0xf0, 0x21, 0x00


	//----- nvinfo : EIATTR_SPARSE_MMA_MASK
	.align		4
.L_218:
        /*0078*/ 	.byte	0x03, 0x50
        /*007a*/ 	.short	0x0000


	//----- nvinfo : EIATTR_MAXREG_COUNT
	.align		4
        /*007c*/ 	.byte	0x03, 0x1b
        /*007e*/ 	.short	0x0080


	//----- nvinfo : EIATTR_NUM_BARRIERS
	.align		4
        /*0080*/ 	.byte	0x02, 0x4c
        /*0082*/ 	.byte	0x01
	.zero		1


	//----- nvinfo : EIATTR_MERCURY_ISA_VERSION
	.align		4
        /*0084*/ 	.byte	0x03, 0x5f
        /*0086*/ 	.short	0x0101


	//----- nvinfo : EIATTR_COOP_GROUP_MASK_REGIDS
	.align		4
        /*0088*/ 	.byte	0x04, 0x29
        /*008a*/ 	.short	(.L_220 - .L_219)


	//   ....[0]....
.L_219:
        /*008c*/ 	.word	0xffffffff


	//   ....[1]....
        /*0090*/ 	.word	0xffffffff


	//   ....[2]....
        /*0094*/ 	.word	0xffffffff


	//   ....[3]....
        /*0098*/ 	.word	0xffffffff


	//   ....[4]....
        /*009c*/ 	.word	0xffffffff


	//   ....[5]....
        /*00a0*/ 	.word	0xffffffff


	//   ....[6]....
        /*00a4*/ 	.word	0xffffffff


	//   ....[7]....
        /*00a8*/ 	.word	0xffffffff


	//   ....[8]....
        /*00ac*/ 	.word	0xffffffff


	//   ....[9]....
        /*00b0*/ 	.word	0xffffffff


	//   ....[10]....
        /*00b4*/ 	.word	0xffffffff


	//   ....[11]....
        /*00b8*/ 	.word	0xffffffff


	//   ....[12]....
        /*00bc*/ 	.word	0xffffffff


	//   ....[13]....
        /*00c0*/ 	.word	0xffffffff


	//   ....[14]....
        /*00c4*/ 	.word	0xffffffff


	//   ....[15]....
        /*00c8*/ 	.word	0xffffffff


	//   ....[16]....
        /*00cc*/ 	.word	0xffffffff


	//   ....[17]....
        /*00d0*/ 	.word	0xffffffff


	//   ....[18]....
        /*00d4*/ 	.word	0xffffffff


	//   ....[19]....
        /*00d8*/ 	.word	0xffffffff


	//   ....[20]....
        /*00dc*/ 	.word	0xffffffff


	//   ....[21]....
        /*00e0*/ 	.word	0xffffffff


	//   ....[22]....
        /*00e4*/ 	.word	0xffffffff


	//   ....[23]....
        /*00e8*/ 	.word	0xffffffff


	//   ....[24]....
        /*00ec*/ 	.word	0xffffffff


	//   ....[25]....
        /*00f0*/ 	.word	0xffffffff


	//   ....[26]....
        /*00f4*/ 	.word	0xffffffff


	//   ....[27]....
        /*00f8*/ 	.word	0xffffffff


	//   ....[28]....
        /*00fc*/ 	.word	0xffffffff


	//   ....[29]....
        /*0100*/ 	.word	0xffffffff


	//   ....[30]....
        /*0104*/ 	.word	0xffffffff


	//   ....[31]....
        /*0108*/ 	.word	0xffffffff


	//   ....[32]....
        /*010c*/ 	.word	0xffffffff


	//   ....[33]....
        /*0110*/ 	.word	0xffffffff


	//   ....[34]....
        /*0114*/ 	.word	0xffffffff


	//   ....[35]....
        /*0118*/ 	.word	0xffffffff


	//   ....[36]....
        /*011c*/ 	.word	0xffffffff


	//   ....[37]....
        /*0120*/ 	.word	0xffffffff


	//   ....[38]....
        /*0124*/ 	.word	0xffffffff


	//   ....[39]....
        /*0128*/ 	.word	0xffffffff


	//   ....[40]....
        /*012c*/ 	.word	0xffffffff


	//   ....[41]....
        /*0130*/ 	.word	0xffffffff


	//   ....[42]....
        /*0134*/ 	.word	0xffffffff


	//   ....[43]....
        /*0138*/ 	.word	0xffffffff


	//   ....[44]....
        /*013c*/ 	.word	0xffffffff


	//   ....[45]....
        /*0140*/ 	.word	0xffffffff


	//   ....[46]....
        /*0144*/ 	.word	0xffffffff


	//   ....[47]....
        /*0148*/ 	.word	0xffffffff


	//   ....[48]....
        /*014c*/ 	.word	0xffffffff


	//   ....[49]....
        /*0150*/ 	.word	0xffffffff


	//   ....[50]....
        /*0154*/ 	.word	0xffffffff


	//   ....[51]....
        /*0158*/ 	.word	0xffffffff


	//   ....[52]....
        /*015c*/ 	.word	0xffffffff


	//   ....[53]....
        /*0160*/ 	.word	0xffffffff


	//   ....[54]....
        /*0164*/ 	.word	0xffffffff


	//   ....[55]....
        /*0168*/ 	.word	0xffffffff


	//   ....[56]....
        /*016c*/ 	.word	0xffffffff


	//   ....[57]....
        /*0170*/ 	.word	0xffffffff


	//   ....[58]....
        /*0174*/ 	.word	0xffffffff


	//   ....[59]....
        /*0178*/ 	.word	0xffffffff


	//   ....[60]....
        /*017c*/ 	.word	0x0500000a


	//   ....[61]....
        /*0180*/ 	.word	0x0500000a


	//   ....[62]....
        /*0184*/ 	.word	0x0500000a


	//   ....[63]....
        /*0188*/ 	.word	0x0500000a


	//   ....[64]....
        /*018c*/ 	.word	0x0500000a


	//   ....[65]....
        /*0190*/ 	.word	0x0500000a


	//   ....[66]....
        /*0194*/ 	.word	0x0500000a


	//   ....[67]....
        /*0198*/ 	.word	0x0500000a


	//   ....[68]....
        /*019c*/ 	.word	0x0500000a


	//   ....[69]....
        /*01a0*/ 	.word	0x0500000a


	//   ....[70]....
        /*01a4*/ 	.word	0x0500000a


	//   ....[71]....
        /*01a8*/ 	.word	0x0500000a


	//   ....[72]....
        /*01ac*/ 	.word	0x0500000a


	//   ....[73]....
        /*01b0*/ 	.word	0x0500000a


	//   ....[74]....
        /*01b4*/ 	.word	0x0500000a


	//   ....[75]....
        /*01b8*/ 	.word	0x0500000a


	//   ....[76]....
        /*01bc*/ 	.word	0x0500000a


	//   ....[77]....
        /*01c0*/ 	.word	0x0500000a


	//   ....[78]....
        /*01c4*/ 	.word	0x0500000a


	//   ....[79]....
        /*01c8*/ 	.word	0x0500000a


	//   ....[80]....
        /*01cc*/ 	.word	0x0500000a


	//   ....[81]....
        /*01d0*/ 	.word	0x0500000a


	//   ....[82]....
        /*01d4*/ 	.word	0x0500000a


	//   ....[83]....
        /*01d8*/ 	.word	0x0500000a


	//   ....[84]....
        /*01dc*/ 	.word	0x0500000a


	//   ....[85]....
        /*01e0*/ 	.word	0x0500000a


	//   ....[86]....
        /*01e4*/ 	.word	0x0500000a


	//   ....[87]....
        /*01e8*/ 	.word	0x0500000a


	//   ....[88]....
        /*01ec*/ 	.word	0x0500000a


	//   ....[89]....
        /*01f0*/ 	.word	0x0500000a


	//   ....[90]....
        /*01f4*/ 	.word	0x0500000a


	//   ....[91]....
        /*01f8*/ 	.word	0x0500000a


	//   ....[92]....
        /*01fc*/ 	.word	0x0500000a


	//   ....[93]....
        /*0200*/ 	.word	0x0500000a


	//   ....[94]....
        /*0204*/ 	.word	0x0500000a


	//   ....[95]....
        /*0208*/ 	.word	0x0500000a


	//----- nvinfo : EIATTR_COOP_GROUP_INSTR_OFFSETS
	.align		4
.L_220:
        /*020c*/ 	.byte	0x04, 0x28
        /*020e*/ 	.short	(.L_222 - .L_221)


	//   ....[0]....
.L_221:
        /*0210*/ 	.word	0x000004d0


	//   ....[1]....
        /*0214*/ 	.word	0x000006f0


	//   ....[2]....
        /*0218*/ 	.word	0x00000710


	//   ....[3]....
        /*021c*/ 	.word	0x00000730


	//   ....[4]....
        /*0220*/ 	.word	0x00000750


	//   ....[5]....
        /*0224*/ 	.word	0x00000770


	//   ....[6]....
        /*0228*/ 	.word	0x00000b80


	//   ....[7]....
        /*022c*/ 	.word	0x00000ba0


	//   ....[8]....
        /*0230*/ 	.word	0x00000bc0


	//   ....[9]....
        /*0234*/ 	.word	0x00000be0


	//   ....[10]....
        /*0238*/ 	.word	0x00000c00


	//   ....[11]....
        /*023c*/ 	.word	0x00001000


	//   ....[12]....
        /*0240*/ 	.word	0x00001090


	//   ....[13]....
        /*0244*/ 	.word	0x000010f0


	//   ....[14]....
        /*0248*/ 	.word	0x00001160


	//   ....[15]....
        /*024c*/ 	.word	0x000011c0


	//   ....[16]....
        /*0250*/ 	.word	0x00001210


	//   ....[17]....
        /*0254*/ 	.word	0x00001270


	//   ....[18]....
        /*0258*/ 	.word	0x000012c0


	//   ....[19]....
        /*025c*/ 	.word	0x000012e0


	//   ....[20]....
        /*0260*/ 	.word	0x000013a0


	//   ....[21]....
        /*0264*/ 	.word	0x00001430


	//   ....[22]....
        /*0268*/ 	.word	0x00001480


	//   ....[23]....
        /*026c*/ 	.word	0x000014e0


	//   ....[24]....
        /*0270*/ 	.word	0x00001540


	//   ....[25]....
        /*0274*/ 	.word	0x00001580


	//   ....[26]....
        /*0278*/ 	.word	0x000015c0


	//   ....[27]....
        /*027c*/ 	.word	0x00001600


	//   ....[28]....
        /*0280*/ 	.word	0x00001610


	//   ....[29]....
        /*0284*/ 	.word	0x00001a50


	//   ....[30]....
        /*0288*/ 	.word	0x00002430


	//   ....[31]....
        /*028c*/ 	.word	0x00002650


	//   ....[32]....
        /*0290*/ 	.word	0x00002670


	//   ....[33]....
        /*0294*/ 	.word	0x00002690


	//   ....[34]....
        /*0298*/ 	.word	0x000026b0


	//   ....[35]....
        /*029c*/ 	.word	0x000026d0


	//   ....[36]....
        /*02a0*/ 	.word	0x00002a60


	//   ....[37]....
        /*02a4*/ 	.word	0x00002a80


	//   ....[38]....
        /*02a8*/ 	.word	0x00002aa0


	//   ....[39]....
        /*02ac*/ 	.word	0x00002ac0


	//   ....[40]....
        /*02b0*/ 	.word	0x00002ae0


	//   ....[41]....
        /*02b4*/ 	.word	0x00002ee0


	//   ....[42]....
        /*02b8*/ 	.word	0x00002f70


	//   ....[43]....
        /*02bc*/ 	.word	0x00002fd0


	//   ....[44]....
        /*02c0*/ 	.word	0x00003030


	//   ....[45]....
        /*02c4*/ 	.word	0x00003090


	//   ....[46]....
        /*02c8*/ 	.word	0x000030f0


	//   ....[47]....
        /*02cc*/ 	.word	0x00003140


	//   ....[48]....
        /*02d0*/ 	.word	0x000031b0


	//   ....[49]....
        /*02d4*/ 	.word	0x000031c0


	//   ....[50]....
        /*02d8*/ 	.word	0x00003280


	//   ....[51]....
        /*02dc*/ 	.word	0x00003310


	//   ....[52]....
        /*02e0*/ 	.word	0x00003360


	//   ....[53]....
        /*02e4*/ 	.word	0x000033d0


	//   ....[54]....
        /*02e8*/ 	.word	0x00003430


	//   ....[55]....
        /*02ec*/ 	.word	0x00003480


	//   ....[56]....
        /*02f0*/ 	.word	0x000034c0


	//   ....[57]....
        /*02f4*/ 	.word	0x00003520


	//   ....[58]....
        /*02f8*/ 	.word	0x00003530


	//   ....[59]....
        /*02fc*/ 	.word	0x000039a0


	//   ....[60]....
        /*0300*/ 	.word	0x00003f30


	//   ....[61]....
        /*0304*/ 	.word	0x00003fb0


	//   ....[62]....
        /*0308*/ 	.word	0x00004040


	//   ....[63]....
        /*030c*/ 	.word	0x00004120


	//   ....[64]....
        /*0310*/ 	.word	0x000041a0


	//   ....[65]....
        /*0314*/ 	.word	0x00004230


	//   ....[66]....
        /*0318*/ 	.word	0x000042b0


	//   ....[67]....
        /*031c*/ 	.word	0x00004330


	//   ....[68]....
        /*0320*/ 	.word	0x00004360


	//   ....[69]....
        /*0324*/ 	.word	0x00004430


	//   ....[70]....
        /*0328*/ 	.word	0x000044b0


	//   ....[71]....
        /*032c*/ 	.word	0x00004530


	//   ....[72]....
        /*0330*/ 	.word	0x000045e0


	//   ....[73]....
        /*0334*/ 	.word	0x00004670


	//   ....[74]....
        /*0338*/ 	.word	0x000046f0


	//   ....[75]....
        /*033c*/ 	.word	0x00004760


	//   ....[76]....
        /*0340*/ 	.word	0x000047e0


	//   ....[77]....
        /*0344*/ 	.word	0x00004840


	//   ....[78]....
        /*0348*/ 	.word	0x000048b0


	//   ....[79]....
        /*034c*/ 	.word	0x00004930


	//   ....[80]....
        /*0350*/ 	.word	0x000049d0


	//   ....[81]....
        /*0354*/ 	.word	0x00004a90


	//   ....[82]....
        /*0358*/ 	.word	0x00004b30


	//   ....[83]....
        /*035c*/ 	.word	0x00004bc0


	//   ....[84]....
        /*0360*/ 	.word	0x00004c50


	//   ....[85]....
        /*0364*/ 	.word	0x00004cc0


	//   ....[86]....
        /*0368*/ 	.word	0x00004cf0


	//   ....[87]....
        /*036c*/ 	.word	0x00004dc0


	//   ....[88]....
        /*0370*/ 	.word	0x00004e40


	//   ....[89]....
        /*0374*/ 	.word	0x00004ec0


	//   ....[90]....
        /*0378*/ 	.word	0x00004f80


	//   ....[91]....
        /*037c*/ 	.word	0x00005020


	//   ....[92]....
        /*0380*/ 	.word	0x000050b0


	//   ....[93]....
        /*0384*/ 	.word	0x00005140


	//   ....[94]....
        /*0388*/ 	.word	0x000051d0


	//   ....[95]....
        /*038c*/ 	.word	0x00005230


	//----- nvinfo : EIATTR_VRC_CTA_INIT_COUNT
	.align		4
.L_222:
        /*0390*/ 	.byte	0x02, 0x4a
	.zero		1
	.zero		1


	//----- nvinfo : EIATTR_EXIT_INSTR_OFFSETS
	.align		4
        /*0394*/ 	.byte	0x04, 0x1c
        /*0396*/ 	.short	(.L_224 - .L_223)


	//   ....[0]....
.L_223:
        /*0398*/ 	.word	0x00001ce0


	//   ....[1]....
        /*039c*/ 	.word	0x00001d10


	//   ....[2]....
        /*03a0*/ 	.word	0x00003ec0


	//   ....[3]....
        /*03a4*/ 	.word	0x00003ee0


	//----- nvinfo : EIATTR_MAX_THREADS
	.align		4
.L_224:
        /*03a8*/ 	.byte	0x04, 0x05
        /*03aa*/ 	.short	(.L_226 - .L_225)
.L_225:
        /*03ac*/ 	.word	0x000001a0
        /*03b0*/ 	.word	0x00000001
        /*03b4*/ 	.word	0x00000001


	//----- nvinfo : EIATTR_CRS_STACK_SIZE
	.align		4
.L_226:
        /*03b8*/ 	.byte	0x04, 0x1e
        /*03ba*/ 	.short	(.L_228 - .L_227)
.L_227:
        /*03bc*/ 	.word	0x00000000


	//----- nvinfo : EIATTR_CBANK_PARAM_SIZE
	.align		4
.L_228:
        /*03c0*/ 	.byte	0x03, 0x19
        /*03c2*/ 	.short	0x0038


	//----- nvinfo : EIATTR_PARAM_CBANK
	.align		4
        /*03c4*/ 	.byte	0x04, 0x0a
        /*03c6*/ 	.short	(.L_230 - .L_229)
	.align		4
.L_229:
        /*03c8*/ 	.word	index@(.nv.constant0._ZN3cub18CUB_300001_SM_10006detail4scan16DeviceScanKernelINS2_10policy_hubIiiimN4cuda3std3__44plusIvEEE10Policy1000EN6thrust24THRUST_300001_SM_1000_NS6detail15normal_iteratorINSD_10device_ptrIiEEEESI_NS0_13ScanTileStateIiLb1EEES9_NS1_10InputValueIiPiEEmiLb0EiEEvT0_T1_T2_iT3_T4_T5_)
        /*03cc*/ 	.short	0x0380
        /*03ce*/ 	.short	0x0038


	//----- nvinfo : EIATTR_SW_WAR
	.align		4
.L_230:
        /*03d0*/ 	.byte	0x04, 0x36
        /*03d2*/ 	.short	(.L_232 - .L_231)
.L_231:
        /*03d4*/ 	.word	0x00000008
.L_232:


//--------------------- .nv.info._ZN3cub18CUB_300001_SM_10006detail4scan16DeviceScanKernelINS2_10policy_hubIiiijN4cuda3std3__44plusIvEEE10Policy1000EN6thrust24THRUST_300001_SM_1000_NS6detail15normal_iteratorINSD_10device_ptrIiEEEESI_NS0_13ScanTileStateIiLb1EEES9_NS1_10InputValueIiPiEEjiLb0EiEEvT0_T1_T2_iT3_T4_T5_ --------------------------
	.section	.nv.info._ZN3cub18CUB_300001_SM_10006detail4scan16DeviceScanKernelINS2_10policy_hubIiiijN4cuda3std3__44plusIvEEE10Policy1000EN6thrust24THRUST_300001_SM_1000_NS6detail15normal_iteratorINSD_10device_ptrIiEEEESI_NS0_13ScanTileStateIiLb1EEES9_NS1_10InputValueIiPiEEjiLb0EiEEvT0_T1_T2_iT3_T4_T5_,"",@"SHT_CUDA_INFO"
	.sectionflags	@""
	.align	4


	//----- nvinfo : EIATTR_CUDA_API_VERSION
	.align		4
        /*0000*/ 	.byte	0x04, 0x37
        /*0002*/ 	.short	(.L_234 - .L_233)
.L_233:
        /*0004*/ 	.word	0x00000082


	//----- nvinfo : EIATTR_KPARAM_INFO
	.align		4
.L_234:
        /*0008*/ 	.byte	0x04, 0x17
        /*000a*/ 	.short	(.L_236 - .L_235)
.L_235:
        /*000c*/ 	.word	0x00000000
        /*0010*/ 	.short	0x0006
        /*0012*/ 	.short	0x0030
        /*0014*/ 	.byte	0x00, 0xf0, 0x11, 0x00


	//----- nvinfo : EIATTR_KPARAM_INFO
	.align		4
.L_236:
        /*0018*/ 	.byte	0x04, 0x17
        /*001a*/ 	.short	(.L_238 - .L_237)
.L_237:
        /*001c*/ 	.word	0x00000000
        /*0020*/ 	.short	0x0005
        /*0022*/ 	.short	0x0020
        /*0024*/ 	.byte	0x00, 0xf0, 0x41, 0x00


	//----- nvinfo : EIATTR_KPARAM_INFO
	.align		4
.L_238:
        /*0028*/ 	.byte	0x04, 0x17
        /*002a*/ 	.short	(.L_240 - .L_239)
.L_239:
        /*002c*/ 	.word	0x00000000
        /*0030*/ 	.short	0x0004
        /*0032*/ 	.short	0x001c
        /*0034*/ 	.byte	0x00, 0xf0, 0x05, 0x00


	//----- nvinfo : EIATTR_KPARAM_INFO
	.align		4
.L_240:
        /*0038*/ 	.byte	0x04, 0x17
        /*003a*/ 	.short	(.L_242 - .L_241)
.L_241:
        /*003c*/ 	.word	0x00000000
        /*0040*/ 	.short	0x0003
        /*0042*/ 	.short	0x0018
        /*0044*/ 	.byte	0x00, 0xf0, 0x11, 0x00


	//----- nvinfo : EIATTR_KPARAM_INFO
	.align		4
.L_242:
        /*0048*/ 	.byte	0x04, 0x17
        /*004a*/ 	.short	(.L_244 - .L_243)
.L_243:
        /*004c*/ 	.word	0x00000000
        /*0050*/ 	.short	0x0002
        /*0052*/ 	.short	0x0010
        /*0054*/ 	.byte	0x00, 0xf0, 0x21, 0x00


	//----- nvinfo : EIATTR_KPARAM_INFO
	.align		4
.L_244:
        /*0058*/ 	.byte	0x04, 0x17
        /*005a*/ 	.short	(.L_246 - .L_245)
.L_245:
        /*005c*/ 	.word	0x00000000
        /*0060*/ 	.short	0x0001
        /*0062*/ 	.short	0x0008
        /*0064*/ 	.byte	0x00, 0xf0, 0x21, 0x00


	//----- nvinfo : EIATTR_KPARAM_INFO
	.align		4
.L_246:
        /*0068*/ 	.byte	0x04, 0x17
        /*006a*/ 	.short	(.L_248 - .L_247)
.L_247:
        /*006c*/ 	.word	0x00000000
        /*0070*/ 	.short	0x0000
        /*0072*/ 	.short	0x0000
        /*0074*/ 	.byte	0x00, 0xf0, 0x21, 0x00


	//----- nvinfo : EIATTR_SPARSE_MMA_MASK
	.align		4
.L_248:
        /*0078*/ 	.byte	0x03, 0x50
        /*007a*/ 	.short	0x0000


	//----- nvinfo : EIATTR_MAXREG_COUNT
	.align		4
        /*007c*/ 	.byte	0x03, 0x1b
        /*007e*/ 	.short	0x00a8


	//----- nvinfo : EIATTR_NUM_BARRIERS
	.align		4
        /*0080*/ 	.byte	0x02, 0x4c
        /*0082*/ 	.byte	0x01
	.zero		1


	//----- nvinfo : EIATTR_MERCURY_ISA_VERSION
	.align		4
        /*0084*/ 	.byte	0x03, 0x5f
        /*0086*/ 	.short	0x0101


	//----- nvinfo : EIATTR_UNUSED_LOAD_BYTE_OFFSET
	.align		4
        /*0088*/ 	.byte	0x04, 0x44
        /*008a*/ 	.short	(.L_250 - .L_249)


	//   ....[0]....
.L_249:
        /*008c*/ 	.word	0x00002a80
        /*0090*/ 	.word	0x00000fff


	//----- nvinfo : EIATTR_COOP_GROUP_MASK_REGIDS
	.align		4
.L_250:
        /*0094*/ 	.byte	0x04, 0x29
        /*0096*/ 	.short	(.L_252 - .L_251)


	//   ....[0]....
.L_251:
        /*0098*/ 	.word	0xffffffff


	//   ....[1]....
        /*009c*/ 	.word	0xffffffff


	//   ....[2]....
        /*00a0*/ 	.word	0xffffffff


	//   ....[3]....
        /*00a4*/ 	.word	0xffffffff


	//   ....[4]....
        /*00a8*/ 	.word	0xffffffff


	//   ....[5]....
        /*00ac*/ 	.word	0xffffffff


	//   ....[6]....
        /*00b0*/ 	.word	0xffffffff


	//   ....[7]....
        /*00b4*/ 	.word	0xffffffff


	//   ....[8]....
        /*00b8*/ 	.word	0xffffffff


	//   ....[9]....
        /*00bc*/ 	.word	0xffffffff


	//   ....[10]....
        /*00c0*/ 	.word	0xffffffff


	//   ....[11]....
        /*00c4*/ 	.word	0xffffffff


	//   ....[12]....
        /*00c8*/ 	.word	0xffffffff


	//   ....[13]....
        /*00cc*/ 	.word	0xffffffff


	//   ....[14]....
        /*00d0*/ 	.word	0xffffffff


	//   ....[15]....
        /*00d4*/ 	.word	0xffffffff


	//   ....[16]....
        /*00d8*/ 	.word	0xffffffff


	//   ....[17]....
        /*00dc*/ 	.word	0xffffffff


	//   ....[18]....
        /*00e0*/ 	.word	0xffffffff


	//   ....[19]....
        /*00e4*/ 	.word	0xffffffff


	//   ....[20]....
        /*00e8*/ 	.word	0xffffffff


	//   ....[21]....
        /*00ec*/ 	.word	0xffffffff


	//   ....[22]....
        /*00f0*/ 	.word	0xffffffff


	//   ....[23]....
        /*00f4*/ 	.word	0xffffffff


	//   ....[24]....
        /*00f8*/ 	.word	0xffffffff


	//   ....[25]....
        /*00fc*/ 	.word	0xffffffff


	//   ....[26]....
        /*0100*/ 	.word	0xffffffff


	//   ....[27]....
        /*0104*/ 	.word	0xffffffff


	//   ....[28]....
        /*0108*/ 	.word	0xffffffff


	//   ....[29]....
        /*010c*/ 	.word	0xffffffff


	//   ....[30]....
        /*0110*/ 	.word	0xffffffff


	//   ....[31]....
        /*0114*/ 	.word	0xffffffff


	//   ....[32]....
        /*0118*/ 	.word	0xffffffff


	//   ....[33]....
        /*011c*/ 	.word	0xffffffff


	//   ....[34]....
        /*0120*/ 	.word	0xffffffff


	//   ....[35]....
        /*0124*/ 	.word	0xffffffff


	//   ....[36]....
        /*0128*/ 	.word	0xffffffff


	//   ....[37]....
        /*012c*/ 	.word	0xffffffff


	//   ....[38]....
        /*0130*/ 	.word	0xffffffff


	//   ....[39]....
        /*0134*/ 	.word	0xffffffff


	//   ....[40]....
        /*0138*/ 	.word	0xffffffff


	//   ....[41]....
        /*013c*/ 	.word	0xffffffff


	//   ....[42]....
        /*0140*/ 	.word	0xffffffff


	//   ....[43]....
        /*0144*/ 	.word	0xffffffff


	//   ....[44]....
        /*0148*/ 	.word	0xffffffff


	//   ....[45]....
        /*014c*/ 	.word	0xffffffff


	//   ....[46]....
        /*0150*/ 	.word	0xffffffff


	//   ....[47]....
        /*0154*/ 	.word	0xffffffff


	//   ....[48]....
        /*0158*/ 	.word	0xffffffff


	//   ....[49]....
        /*015c*/ 	.word	0xffffffff


	//   ....[50]....
        /*0160*/ 	.word	0xffffffff


	//   ....[51]....
        /*0164*/ 	.word	0xffffffff


	//   ....[52]....
        /*0168*/ 	.word	0xffffffff


	//   ....[53]....
        /*016c*/ 	.word	0xffffffff


	//   ....[54]....
        /*0170*/ 	.word	0xffffffff


	//   ....[55]....
        /*0174*/ 	.word	0xffffffff


	//   ....[56]....
        /*0178*/ 	.word	0xffffffff


	//   ....[57]....
        /*017c*/ 	.word	0xffffffff


	//   ....[58]....
        /*0180*/ 	.word	0xffffffff


	//   ....[59]....
        /*0184*/ 	.word	0xffffffff


	//   ....[60]....
        /*0188*/ 	.word	0x05000015


	//   ....[61]....
        /*018c*/ 	.word	0x05000015


	//   ....[62]....
        /*0190*/ 	.word	0x05000015


	//   ....[63]....
        /*0194*/ 	.word	0x05000015


	//   ....[64]....
        /*0198*/ 	.word	0x05000015


	//   ....[65]....
        /*019c*/ 	.word	0x05000015


	//   ....[66]....
        /*01a0*/ 	.word	0x05000015


	//   ....[67]....
        /*01a4*/ 	.word	0x05000015


	//   ....[68]....
        /*01a8*/ 	.word	0x05000015


	//   ....[69]....
        /*01ac*/ 	.word	0x05000015


	//   ....[70]....
        /*01b0*/ 	.word	0x05000015


	//   ....[71]....
        /*01b4*/ 	.word	0x05000015


	//   ....[72]....
        /*01b8*/ 	.word	0x05000015


	//   ....[73]....
        /*01bc*/ 	.word	0x05000015


	//   ....[74]....
        /*01c0*/ 	.word	0x05000015


	//   ....[75]....
        /*01c4*/ 	.word	0x05000015


	//   ....[76]....
        /*01c8*/ 	.word	0x05000015


	//   ....[77]....
        /*01cc*/ 	.word	0x05000015


	//   ....[78]....
        /*01d0*/ 	.word	0x05000015


	//   ....[79]....
        /*01d4*/ 	.word	0x05000015


	//   ....[80]....
        /*01d8*/ 	.word	0x05000015


	//   ....[81]....
        /*01dc*/ 	.word	0x05000015


	//   ....[82]....
        /*01e0*/ 	.word	0x05000015


	//   ....[83]....
        /*01e4*/ 	.word	0x05000015


	//   ....[84]....
        /*01e8*/ 	.word	0x05000015


	//   ....[85]....
        /*01ec*/ 	.word	0x05000015


	//   ....[86]....
        /*01f0*/ 	.word	0x05000015


	//   ....[87]....
        /*01f4*/ 	.word	0x05000015


	//   ....[88]....
        /*01f8*/ 	.word	0x05000015


	//   ....[89]....
        /*01fc*/ 	.word	0x05000015


	//   ....[90]....
        /*0200*/ 	.word	0x05000015


	//   ....[91]....
        /*0204*/ 	.word	0x05000015


	//   ....[92]....
        /*0208*/ 	.word	0x05000015


	//   ....[93]....
        /*020c*/ 	.word	0x05000015


	//   ....[94]....
        /*0210*/ 	.word	0x05000015


	//   ....[95]....
        /*0214*/ 	.word	0x05000015


	//----- nvinfo : EIATTR_COOP_GROUP_INSTR_OFFSETS
	.align		4
.L_252:
        /*0218*/ 	.byte	0x04, 0x28
        /*021a*/ 	.short	(.L_254 - .L_253)


	//   ....[0]....
.L_253:
        /*021c*/ 	.word	0x00000510


	//   ....[1]....
        /*0220*/ 	.word	0x000006d0


	//   ....[2]....
        /*0224*/ 	.word	0x000006f0


	//   ....[3]....
        /*0228*/ 	.word	0x00000710


	//   ....[4]....
        /*022c*/ 	.word	0x00000730


	//   ....[5]....
        /*0230*/ 	.word	0x00000750


	//   ....[6]....
        /*0234*/ 	.word	0x00000b40


	//   ....[7]....
        /*0238*/ 	.word	0x00000b60


	//   ....[8]....
        /*023c*/ 	.word	0x00000b80


	//   ....[9]....
        /*0240*/ 	.word	0x00000ba0


	//   ....[10]....
        /*0244*/ 	.word	0x00000bc0


	//   ....[11]....
        /*0248*/ 	.word	0x00000f70


	//   ....[12]....
        /*024c*/ 	.word	0x00001140


	//   ....[13]....
        /*0250*/ 	.word	0x000011a0


	//   ....[14]....
        /*0254*/ 	.word	0x00001240


	//   ....[15]....
        /*0258*/ 	.word	0x000012b0


	//   ....[16]....
        /*025c*/ 	.word	0x00001300


	//   ....[17]....
        /*0260*/ 	.word	0x00001340


	//   ....[18]....
        /*0264*/ 	.word	0x00001380


	//   ....[19]....
        /*0268*/ 	.word	0x00001390


	//   ....[20]....
        /*026c*/ 	.word	0x00001470


	//   ....[21]....
        /*0270*/ 	.word	0x00001640


	//   ....[22]....
        /*0274*/ 	.word	0x00001690


	//   ....[23]....
        /*0278*/ 	.word	0x000016f0


	//   ....[24]....
        /*027c*/ 	.word	0x00001750


	//   ....[25]....
        /*0280*/ 	.word	0x00001790


	//   ....[26]....
        /*0284*/ 	.word	0x000017d0


	//   ....[27]....
        /*0288*/ 	.word	0x00001810


	//   ....[28]....
        /*028c*/ 	.word	0x00001820


	//   ....[29]....
        /*0290*/ 	.word	0x00001cd0


	//   ....[30]....
        /*0294*/ 	.word	0x000027b0


	//   ....[31]....
        /*0298*/ 	.word	0x00002970


	//   ....[32]....
        /*029c*/ 	.word	0x00002990


	//   ....[33]....
        /*02a0*/ 	.word	0x000029b0


	//   ....[34]....
        /*02a4*/ 	.word	0x000029d0


	//   ....[35]....
        /*02a8*/ 	.word	0x000029f0


	//   ....[36]....
        /*02ac*/ 	.word	0x00002d70


	//   ....[37]....
        /*02b0*/ 	.word	0x00002d90


	//   ....[38]....
        /*02b4*/ 	.word	0x00002db0


	//   ....[39]....
        /*02b8*/ 	.word	0x00002dd0


	//   ....[40]....
        /*02bc*/ 	.word	0x00002df0


	//   ....[41]....
        /*02c0*/ 	.word	0x000031a0


	//   ....[42]....
        /*02c4*/ 	.word	0x00003370


	//   ....[43]....
        /*02c8*/ 	.word	0x000033d0


	//   ....[44]....
        /*02cc*/ 	.word	0x00003440


	//   ....[45]....
        /*02d0*/ 	.word	0x000034b0


	//   ....[46]....
        /*02d4*/ 	.word	0x00003500


	//   ....[47]....
        /*02d8*/ 	.word	0x00003550


	//   ....[48]....
        /*02dc*/ 	.word	0x000035b0


	//   ....[49]....
        /*02e0*/ 	.word	0x000035c0


	//   ....[50]....
        /*02e4*/ 	.word	0x00003680


	//   ....[51]....
        /*02e8*/ 	.word	0x00003850


	//   ....[52]....
        /*02ec*/ 	.word	0x000038a0


	//   ....[53]....
        /*02f0*/ 	.word	0x00003910


	//   ....[54]....
        /*02f4*/ 	.word	0x00003970


	//   ....[55]....
        /*02f8*/ 	.word	0x000039c0


	//   ....[56]....
        /*02fc*/ 	.word	0x00003a20


	//   ....[57]....
        /*0300*/ 	.word	0x00003a60


	//   ....[58]....
        /*0304*/ 	.word	0x00003a70


	//   ....[59]....
        /*0308*/ 	.word	0x00003ee0


	//   ....[60]....
        /*030c*/ 	.word	0x00004560


	//   ....[61]....
        /*0310*/ 	.word	0x000045e0


	//   ....[62]....
        /*0314*/ 	.word	0x00004670


	//   ....[63]....
        /*0318*/ 	.word	0x00004760


	//   ....[64]....
        /*031c*/ 	.word	0x00004800


	//   ....[65]....
        /*0320*/ 	.word	0x00004880


	//   ....[66]....
        /*0324*/ 	.word	0x00004910


	//   ....[67]....
        /*0328*/ 	.word	0x00004990


	//   ....[68]....
        /*032c*/ 	.word	0x000049c0


	//   ....[69]....
        /*0330*/ 	.word	0x00004a70


	//   ....[70]....
        /*0334*/ 	.word	0x00004af0


	//   ....[71]....
        /*0338*/ 	.word	0x00004b70


	//   ....[72]....
        /*033c*/ 	.word	0x00004c30


	//   ....[73]....
        /*0340*/ 	.word	0x00004cc0


	//   ....[74]....
        /*0344*/ 	.word	0x00004d40


	//   ....[75]....
        /*0348*/ 	.word	0x00004dc0


	//   ....[76]....
        /*034c*/ 	.word	0x00004e40


	//   ....[77]....
        /*0350*/ 	.word	0x00004ea0


	//   ....[78]....
        /*0354*/ 	.word	0x00004f10


	//   ....[79]....
        /*0358*/ 	.word	0x00004f90


	//   ....[80]....
        /*035c*/ 	.word	0x00005020


	//   ....[81]....
        /*0360*/ 	.word	0x000050d0


	//   ....[82]....
        /*0364*/ 	.word	0x00005180


	//   ....[83]....
        /*0368*/ 	.word	0x00005210


	//   ....[84]....
        /*036c*/ 	.word	0x000052a0


	//   ....[85]....
        /*0370*/ 	.word	0x00005340


	//   ....[86]....
        /*0374*/ 	.word	0x00005370


	//   ....[87]....
        /*0378*/ 	.word	0x00005420


	//   ....[88]....
        /*037c*/ 	.word	0x000054a0


	//   ....[89]....
        /*0380*/ 	.word	0x00005520


	//   ....[90]....
        /*0384*/ 	.word	0x000055e0


	//   ....[91]....
        /*0388*/ 	.word	0x00005690


	//   ....[92]....
        /*038c*/ 	.word	0x00005720


	//   ....[93]....
        /*0390*/ 	.word	0x000057a0


	//   ....[94]....
        /*0394*/ 	.word	0x00005830


	//   ....[95]....
        /*0398*/ 	.word	0x00005890


	//----- nvinfo : EIATTR_VRC_CTA_INIT_COUNT
	.align		4
.L_254:
        /*039c*/ 	.byte	0x02, 0x4a
	.zero		1
	.zero		1


	//----- nvinfo : EIATTR_EXIT_INSTR_OFFSETS
	.align		4
        /*03a0*/ 	.byte	0x04, 0x1c
        /*03a2*/ 	.short	(.L_256 - .L_255)


	//   ....[0]....
.L_255:
        /*03a4*/ 	.word	0x00001fa0


	//   ....[1]....
        /*03a8*/ 	.word	0x00001fc0


	//   ....[2]....
        /*03ac*/ 	.word	0x000044f0


	//   ....[3]....
        /*03b0*/ 	.word	0x00004510


	//----- nvinfo : EIATTR_MAX_THREADS
	.align		4
.L_256:
        /*03b4*/ 	.byte	0x04, 0x05
        /*03b6*/ 	.short	(.L_258 - .L_257)
.L_257:
        /*03b8*/ 	.word	0x00000180
        /*03bc*/ 	.word	0x00000001
        /*03c0*/ 	.word	0x00000001


	//----- nvinfo : EIATTR_CRS_STACK_SIZE
	.align		4
.L_258:
        /*03c4*/ 	.byte	0x04, 0x1e
        /*03c6*/ 	.short	(.L_260 - .L_259)
.L_259:
        /*03c8*/ 	.word	0x00000000


	//----- nvinfo : EIATTR_CBANK_PARAM_SIZE
	.align		4
.L_260:
        /*03cc*/ 	.byte	0x03, 0x19
        /*03ce*/ 	.short	0x0034


	//----- nvinfo : EIATTR_PARAM_CBANK
	.align		4
        /*03d0*/ 	.byte	0x04, 0x0a
        /*03d2*/ 	.short	(.L_262 - .L_261)
	.align		4
.L_261:
        /*03d4*/ 	.word	index@(.nv.constant0._ZN3cub18CUB_300001_SM_10006detail4scan16DeviceScanKernelINS2_10policy_hubIiiijN4cuda3std3__44plusIvEEE10Policy1000EN6thrust24THRUST_300001_SM_1000_NS6detail15normal_iteratorINSD_10device_ptrIiEEEESI_NS0_13ScanTileStateIiLb1EEES9_NS1_10InputValueIiPiEEjiLb0EiEEvT0_T1_T2_iT3_T4_T5_)
        /*03d8*/ 	.short	0x0380
        /*03da*/ 	.short	0x0034


	//----- nvinfo : EIATTR_SW_WAR
	.align		4
.L_262:
        /*03dc*/ 	.byte	0x04, 0x36
        /*03de*/ 	.short	(.L_264 - .L_263)
.L_263:
        /*03e0*/ 	.word	0x00000008
.L_264:


//--------------------- .nv.info._ZN3cub18CUB_300001_SM_10006detail4scan20DeviceScanInitKernelINS0_13ScanTileStateIiLb1EEEEEvT_i --------------------------
	.section	.nv.info._ZN3cub18CUB_300001_SM_10006detail4scan20DeviceScanInitKernelINS0_13ScanTileStateIiLb1EEEEEvT_i,"",@"SHT_CUDA_INFO"
	.sectionflags	@""
	.align	4


	//----- nvinfo : EIATTR_CUDA_API_VERSION
	.align		4
        /*0000*/ 	.byte	0x04, 0x37
        /*0002*/ 	.short	(.L_266 - .L_265)
.L_265:
        /*0004*/ 	.word	0x00000082


	//----- nvinfo : EIATTR_KPARAM_INFO
	.align		4
.L_266:
        /*0008*/ 	.byte	0x04, 0x17
        /*000a*/ 	.short	(.L_268 - .L_267)
.L_267:
        /*000c*/ 	.word	0x00000000
        /*0010*/ 	.short	0x0001
        /*0012*/ 	.short	0x0008
        /*0014*/ 	.byte	0x00, 0xf0, 0x11, 0x00


	//----- nvinfo : EIATTR_KPARAM_INFO
	.align		4
.L_268:
        /*0018*/ 	.byte	0x04, 0x17
        /*001a*/ 	.short	(.L_270 - .L_269)
.L_269:
        /*001c*/ 	.word	0x00000000
        /*0020*/ 	.short	0x0000
        /*0022*/ 	.short	0x0000
        /*0024*/ 	.byte	0x00, 0xf0, 0x21, 0x00


	//----- nvinfo : EIATTR_SPARSE_MMA_MASK
	.align		4
.L_270:
        /*0028*/ 	.byte	0x03, 0x50
        /*002a*/ 	.short	0x0000


	//----- nvinfo : EIATTR_MAXREG_COUNT
	.align		4
        /*002c*/ 	.byte	0x03, 0x1b
        /*002e*/ 	.short	0x00ff


	//----- nvinfo : EIATTR_MERCURY_ISA_VERSION
	.align		4
        /*0030*/ 	.byte	0x03, 0x5f
        /*0032*/ 	.short	0x0101


	//----- nvinfo : EIATTR_VRC_CTA_INIT_COUNT
	.align		4
        /*0034*/ 	.byte	0x02, 0x4a
	.zero		1
	.zero		1


	//----- nvinfo : EIATTR_EXIT_INSTR_OFFSETS
	.align		4
        /*0038*/ 	.byte	0x04, 0x1c
        /*003a*/ 	.short	(.L_272 - .L_271)


	//   ....[0]....
.L_271:
        /*003c*/ 	.word	0x000000f0


	//   ....[1]....
        /*0040*/ 	.word	0x00000130


	//----- nvinfo : EIATTR_CBANK_PARAM_SIZE
	.align		4
.L_272:
        /*0044*/ 	.byte	0x03, 0x19
        /*0046*/ 	.short	0x000c


	//----- nvinfo : EIATTR_PARAM_CBANK
	.align		4
        /*0048*/ 	.byte	0x04, 0x0a
        /*004a*/ 	.short	(.L_274 - .L_273)
	.align		4
.L_273:
        /*004c*/ 	.word	index@(.nv.constant0._ZN3cub18CUB_300001_SM_10006detail4scan20DeviceScanInitKernelINS0_13ScanTileStateIiLb1EEEEEvT_i)
        /*0050*/ 	.short	0x0380
        /*0052*/ 	.short	0x000c


	//----- nvinfo : EIATTR_SW_WAR
	.align		4
.L_274:
        /*0054*/ 	.byte	0x04, 0x36
        /*0056*/ 	.short	(.L_276 - .L_275)
.L_275:
        /*0058*/ 	.word	0x00000008
.L_276:


//--------------------- .nv.info._ZN3cub18CUB_300001_SM_10006detail11EmptyKernelIvEEvv --------------------------
	.section	.nv.info._ZN3cub18CUB_300001_SM_10006detail11EmptyKernelIvEEvv,"",@"SHT_CUDA_INFO"
	.sectionflags	@""
	.align	4


	//----- nvinfo : EIATTR_CUDA_API_VERSION
	.align		4
        /*0000*/ 	.byte	0x04, 0x37
        /*0002*/ 	.short	(.L_278 - .L_277)
.L_277:
        /*0004*/ 	.word	0x00000082


	//----- nvinfo : EIATTR_SPARSE_MMA_MASK
	.align		4
.L_278:
        /*0008*/ 	.byte	0x03, 0x50
        /*000a*/ 	.short	0x0000


	//----- nvinfo : EIATTR_MAXREG_COUNT
	.align		4
        /*000c*/ 	.byte	0x03, 0x1b
        /*000e*/ 	.short	0x00ff


	//----- nvinfo : EIATTR_MERCURY_ISA_VERSION
	.align		4
        /*0010*/ 	.byte	0x03, 0x5f
        /*0012*/ 	.short	0x0101


	//----- nvinfo : EIATTR_VRC_CTA_INIT_COUNT
	.align		4
        /*0014*/ 	.byte	0x02, 0x4a
	.zero		1
	.zero		1


	//----- nvinfo : EIATTR_EXIT_INSTR_OFFSETS
	.align		4
        /*0018*/ 	.byte	0x04, 0x1c
        /*001a*/ 	.short	(.L_280 - .L_279)


	//   ....[0]....
.L_279:
        /*001c*/ 	.word	0x00000010


	//----- nvinfo : EIATTR_SW_WAR
	.align		4
.L_280:
        /*0020*/ 	.byte	0x04, 0x36
        /*0022*/ 	.short	(.L_282 - .L_281)
.L_281:
        /*0024*/ 	.word	0x00000008
.L_282:


//--------------------- .nv.callgraph             --------------------------
	.section	.nv.callgraph,"",@"SHT_CUDA_CALLGRAPH"
	.align	4
	.sectionentsize	8
	.align		4
        /*0000*/ 	.word	0x00000000
	.align		4
        /*0004*/ 	.word	0xffffffff
	.align		4
        /*0008*/ 	.word	0x00000000
	.align		4
        /*000c*/ 	.word	0xfffffffe
	.align		4
        /*0010*/ 	.word	0x00000000
	.align		4
        /*0014*/ 	.word	0xfffffffd
	.align		4
        /*0018*/ 	.word	0x00000000
	.align		4
        /*001c*/ 	.word	0xfffffffc


//--------------------- .nv.constant4             --------------------------
	.section	.nv.constant4,"a",@progbits
	.align	8
	.align		8
.nv.constant4:
        /*0000*/ 	.dword	_ZN30_INTERNAL_57e3acda_4_k_cu_main4cuda3std3__45__cpo5beginE
	.align		8
        /*0008*/ 	.dword	_ZN30_INTERNAL_57e3acda_4_k_cu_main4cuda3std3__45__cpo3endE
	.align		8
        /*0010*/ 	.dword	_ZN30_INTERNAL_57e3acda_4_k_cu_main4cuda3std3__45__cpo6cbeginE
	.align		8
        /*0018*/ 	.dword	_ZN30_INTERNAL_57e3acda_4_k_cu_main4cuda3std3__45__cpo4cendE
	.align		8
        /*0020*/ 	.dword	_ZN30_INTERNAL_57e3acda_4_k_cu_main4cuda3std3__45__cpo6rbeginE
	.align		8
        /*0028*/ 	.dword	_ZN30_INTERNAL_57e3acda_4_k_cu_main4cuda3std3__45__cpo4rendE
	.align		8
        /*0030*/ 	.dword	_ZN30_INTERNAL_57e3acda_4_k_cu_main4cuda3std3__45__cpo7crbeginE
	.align		8
        /*0038*/ 	.dword	_ZN30_INTERNAL_57e3acda_4_k_cu_main4cuda3std3__45__cpo5crendE
	.align		8
        /*0040*/ 	.dword	_ZN30_INTERNAL_57e3acda_4_k_cu_main4cuda3std3__432_GLOBAL__N__57e3acda_4_k_cu_main6ignoreE
	.align		8
        /*0048*/ 	.dword	_ZN30_INTERNAL_57e3acda_4_k_cu_main4cuda3std3__419piecewise_constructE
	.align		8
        /*0050*/ 	.dword	_ZN30_INTERNAL_57e3acda_4_k_cu_main4cuda3std3__48in_placeE
	.align		8
        /*0058*/ 	.dword	_ZN30_INTERNAL_57e3acda_4_k_cu_main4cuda3std3__420unreachable_sentinelE
	.align		8
        /*0060*/ 	.dword	_ZN30_INTERNAL_57e3acda_4_k_cu_main4cuda3std3__47nulloptE
	.align		8
        /*0068*/ 	.dword	_ZN30_INTERNAL_57e3acda_4_k_cu_main4cuda3std3__48unexpectE
	.align		8
        /*0070*/ 	.dword	_ZN30_INTERNAL_57e3acda_4_k_cu_main4cuda3std6ranges3__45__cpo4swapE
	.align		8
        /*0078*/ 	.dword	_ZN30_INTERNAL_57e3acda_4_k_cu_main4cuda3std6ranges3__45__cpo9iter_moveE
	.align		8
        /*0080*/ 	.dword	_ZN30_INTERNAL_57e3acda_4_k_cu_main4cuda3std6ranges3__45__cpo5beginE
	.align		8
        /*0088*/ 	.dword	_ZN30_INTERNAL_57e3acda_4_k_cu_main4cuda3std6ranges3__45__cpo3endE
	.align		8
        /*0090*/ 	.dword	_ZN30_INTERNAL_57e3acda_4_k_cu_main4cuda3std6ranges3__45__cpo6cbeginE
	.align		8
        /*0098*/ 	.dword	_ZN30_INTERNAL_57e3acda_4_k_cu_main4cuda3std6ranges3__45__cpo4cendE
	.align		8
        /*00a0*/ 	.dword	_ZN30_INTERNAL_57e3acda_4_k_cu_main4cuda3std6ranges3__45__cpo7advanceE
	.align		8
        /*00a8*/ 	.dword	_ZN30_INTERNAL_57e3acda_4_k_cu_main4cuda3std6ranges3__45__cpo9iter_swapE
	.align		8
        /*00b0*/ 	.dword	_ZN30_INTERNAL_57e3acda_4_k_cu_main4cuda3std6ranges3__45__cpo4nextE
	.align		8
        /*00b8*/ 	.dword	_ZN30_INTERNAL_57e3acda_4_k_cu_main4cuda3std6ranges3__45__cpo4prevE
	.align		8
        /*00c0*/ 	.dword	_ZN30_INTERNAL_57e3acda_4_k_cu_main4cuda3std6ranges3__45__cpo4dataE
	.align		8
        /*00c8*/ 	.dword	_ZN30_INTERNAL_57e3acda_4_k_cu_main4cuda3std6ranges3__45__cpo5cdataE
	.align		8
        /*00d0*/ 	.dword	_ZN30_INTERNAL_57e3acda_4_k_cu_main4cuda3std6ranges3__45__cpo4sizeE
	.align		8
        /*00d8*/ 	.dword	_ZN30_INTERNAL_57e3acda_4_k_cu_main4cuda3std6ranges3__45__cpo5ssizeE
	.align		8
        /*00e0*/ 	.dword	_ZN30_INTERNAL_57e3acda_4_k_cu_main4cuda3std6ranges3__45__cpo8distanceE
	.align		8
        /*00e8*/ 	.dword	_ZN30_INTERNAL_57e3acda_4_k_cu_main6thrust24THRUST_300001_SM_1000_NS8cuda_cub3parE
	.align		8
        /*00f0*/ 	.dword	_ZN30_INTERNAL_57e3acda_4_k_cu_main6thrust24THRUST_300001_SM_1000_NS8cuda_cub10par_nosyncE
	.align		8
        /*00f8*/ 	.dword	_ZN30_INTERNAL_57e3acda_4_k_cu_main6thrust24THRUST_300001_SM_1000_NS6system6detail10sequential3seqE
	.align		8
        /*0100*/ 	.dword	_ZN30_INTERNAL_57e3acda_4_k_cu_main6thrust24THRUST_300001_SM_1000_NS6system3cpp3parE
	.align		8
        /*0108*/ 	.dword	_ZN30_INTERNAL_57e3acda_4_k_cu_main6thrust24THRUST_300001_SM_1000_NS12placeholders2_1E
	.align		8
        /*0110*/ 	.dword	_ZN30_INTERNAL_57e3acda_4_k_cu_main6thrust24THRUST_300001_SM_1000_NS12placeholders2_2E
	.align		8
        /*0118*/ 	.dword	_ZN30_INTERNAL_57e3acda_4_k_cu_main6thrust24THRUST_300001_SM_1000_NS12placeholders2_3E
	.align		8
        /*0120*/ 	.dword	_ZN30_INTERNAL_57e3acda_4_k_cu_main6thrust24THRUST_300001_SM_1000_NS12placeholders2_4E
	.align		8
        /*0128*/ 	.dword	_ZN30_INTERNAL_57e3acda_4_k_cu_main6thrust24THRUST_300001_SM_1000_NS12placeholders2_5E
	.align		8
        /*0130*/ 	.dword	_ZN30_INTERNAL_57e3acda_4_k_cu_main6thrust24THRUST_300001_SM_1000_NS12placeholders2_6E
	.align		8
        /*0138*/ 	.dword	_ZN30_INTERNAL_57e3acda_4_k_cu_main6thrust24THRUST_300001_SM_1000_NS12placeholders2_7E
	.align		8
        /*0140*/ 	.dword	_ZN30_INTERNAL_57e3acda_4_k_cu_main6thrust24THRUST_300001_SM_1000_NS12placeholders2_8E
	.align		8
        /*0148*/ 	.dword	_ZN30_INTERNAL_57e3acda_4_k_cu_main6thrust24THRUST_300001_SM_1000_NS12placeholders2_9E
	.align		8
        /*0150*/ 	.dword	_ZN30_INTERNAL_57e3acda_4_k_cu_main6thrust24THRUST_300001_SM_1000_NS12placeholders3_10E
	.align		8
        /*0158*/ 	.dword	_ZN30_INTERNAL_57e3acda_4_k_cu_main6thrust24THRUST_300001_SM_1000_NS3seqE
	.align		8
        /*0160*/ 	.dword	_ZN30_INTERNAL_57e3acda_4_k_cu_main6thrust24THRUST_300001_SM_1000_NS6deviceE


//--------------------- .text._ZN3cub18CUB_300001_SM_10006detail10radix_sort29DeviceRadixSortOnesweepKernelINS1_5radix10policy_hubIlNS0_8NullTypeEyE10Policy1000ELNS0_9SortOrderE0ElS6_yiiNS1_21identity_decomposer_tEEEvPT5_SC_PT3_PKSD_PT1_PKSH_PT2_PKSL_T4_iiT6_ --------------------------
	.section	.text._ZN3cub18CUB_300001_SM_10006detail10radix_sort29DeviceRadixSortOnesweepKernelINS1_5radix10policy_hubIlNS0_8NullTypeEyE10Policy1000ELNS0_9SortOrderE0ElS6_yiiNS1_21identity_decomposer_tEEEvPT5_SC_PT3_PKSD_PT1_PKSH_PT2_PKSL_T4_iiT6_,"ax",@progbits
	.align	128
        .global         _ZN3cub18CUB_300001_SM_10006detail10radix_sort29DeviceRadixSortOnesweepKernelINS1_5radix10policy_hubIlNS0_8NullTypeEyE10Policy1000ELNS0_9SortOrderE0ElS6_yiiNS1_21identity_decomposer_tEEEvPT5_SC_PT3_PKSD_PT1_PKSH_PT2_PKSL_T4_iiT6_
        .type           _ZN3cub18CUB_300001_SM_10006detail10radix_sort29DeviceRadixSortOnesweepKernelINS1_5radix10policy_hubIlNS0_8NullTypeEyE10Policy1000ELNS0_9SortOrderE0ElS6_yiiNS1_21identity_decomposer_tEEEvPT5_SC_PT3_PKSD_PT1_PKSH_PT2_PKSL_T4_iiT6_,@function
        .size           _ZN3cub18CUB_300001_SM_10006detail10radix_sort29DeviceRadixSortOnesweepKernelINS1_5radix10policy_hubIlNS0_8NullTypeEyE10Policy1000ELNS0_9SortOrderE0ElS6_yiiNS1_21identity_decomposer_tEEEvPT5_SC_PT3_PKSD_PT1_PKSH_PT2_PKSL_T4_iiT6_,(.L_x_392 - _ZN3cub18CUB_300001_SM_10006detail10radix_sort29DeviceRadixSortOnesweepKernelINS1_5radix10policy_hubIlNS0_8NullTypeEyE10Policy1000ELNS0_9SortOrderE0ElS6_yiiNS1_21identity_decomposer_tEEEvPT5_SC_PT3_PKSD_PT1_PKSH_PT2_PKSL_T4_iiT6_)
        .other          _ZN3cub18CUB_300001_SM_10006detail10radix_sort29DeviceRadixSortOnesweepKernelINS1_5radix10policy_hubIlNS0_8NullTypeEyE10Policy1000ELNS0_9SortOrderE0ElS6_yiiNS1_21identity_decomposer_tEEEvPT5_SC_PT3_PKSD_PT1_PKSH_PT2_PKSL_T4_iiT6_,@"STO_CUDA_ENTRY STV_DEFAULT"
_ZN3cub18CUB_300001_SM_10006detail10radix_sort29DeviceRadixSortOnesweepKernelINS1_5radix10policy_hubIlNS0_8NullTypeEyE10Policy1000ELNS0_9SortOrderE0ElS6_yiiNS1_21identity_decomposer_tEEEvPT5_SC_PT3_PKSD_PT1_PKSH_PT2_PKSL_T4_iiT6_:
.text._ZN3cub18CUB_300001_SM_10006detail10radix_sort29DeviceRadixSortOnesweepKernelINS1_5radix10policy_hubIlNS0_8NullTypeEyE10Policy1000ELNS0_9SortOrderE0ElS6_yiiNS1_21identity_decomposer_tEEEvPT5_SC_PT3_PKSD_PT1_PKSH_PT2_PKSL_T4_iiT6_:
[----:B------:R-:W-:Y:S01]  /*0000*/  LDC R1, c[0x0][0x37c] ;  /* 0x0000df00ff017b82 */ /* 0x000fe20000000800 */
[----:B------:R-:W0:Y:S01]  /*0010*/  S2R R3, SR_TID.X ;  /* 0x0000000000037919 */ /* 0x000e220000002100 */
[----:B------:R-:W1:Y:S01]  /*0020*/  LDCU.64 UR8, c[0x0][0x358] ;  /* 0x00006b00ff0877ac */ /* 0x000e620008000a00 */
[----:B------:R-:W-:Y:S01]  /*0030*/  BSSY.RECONVERGENT B0, `(.L_x_0) ;  /* 0x000000a000007945 */ /* 0x000fe20003800200 */
[----:B0-----:R-:W-:-:S13]  /*0040*/  ISETP.NE.AND P0, PT, R3, RZ, PT ;  /* 0x000000ff0300720c */ /* 0x001fda0003f05270 */
[----:B-1----:R-:W-:Y:S05]  /*0050*/  @P0 BRA `(.L_x_1) ;  /* 0x00000000001c0947 */ /* 0x002fea0003800000 */
[----:B------:R-:W0:Y:S01]  /*0060*/  LDC.64 R4, c[0x0][0x388] ;  /* 0x0000e200ff047b82 */ /* 0x000e220000000a00 */
[----:B------:R-:W-:-:S05]  /*0070*/  IMAD.MOV.U32 R7, RZ, RZ, 0x1 ;  /* 0x00000001ff077424 */ /* 0x000fca00078e00ff */
[----:B0-----:R-:W2:Y:S02]  /*0080*/  ATOMG.E.ADD.STRONG.GPU PT, R4, desc[UR8][R4.64], R7 ;  /* 0x80000007040479a8 */ /* 0x001ea400081ef108 */
[----:B------:R-:W0:Y:S01]  /*0090*/  S2UR UR5, SR_CgaCtaId ;  /* 0x00000000000579c3 */ /* 0x000e220000008800 */
[----:B------:R-:W-:Y:S02]  /*00a0*/  UMOV UR4, 0x400 ;  /* 0x0000040000047882 */ /* 0x000fe40000000000 */
[----:B0-----:R-:W-:-:S09]  /*00b0*/  ULEA UR4, UR5, UR4, 0x18 ;  /* 0x0000000405047291 */ /* 0x001fd2000f8ec0ff */
[----:B--2---:R0:W-:Y:S03]  /*00c0*/  STS [UR4+0xb400], R4 ;  /* 0x00b40004ff007988 */ /* 0x0041e60008000804 */
.L_x_1:
[----:B------:R-:W-:Y:S05]  /*00d0*/  BSYNC.RECONVERGENT B0 ;  /* 0x0000000000007941 */ /* 0x000fea0003800200 */
.L_x_0:
[----:B------:R-:W1:Y:S08]  /*00e0*/  S2UR UR5, SR_CgaCtaId ;  /* 0x00000000000579c3 */ /* 0x000e700000008800 */
[----:B------:R-:W-:Y:S06]  /*00f0*/  BAR.SYNC.DEFER_BLOCKING 0x0 ;  /* 0x0000000000007b1d */ /* 0x000fec0000010000 */
[----:B------:R-:W-:Y:S01]  /*0100*/  UMOV UR4, 0x400 ;  /* 0x0000040000047882 */ /* 0x000fe20000000000 */
[----:B------:R-:W2:Y:S01]  /*0110*/  S2R R0, SR_LANEID ;  /* 0x0000000000007919 */ /* 0x000ea20000000000 */
[----:B-1----:R-:W-:-:S02]  /*0120*/  ULEA UR6, UR5, UR4, 0x18 ;  /* 0x0000000405067291 */ /* 0x002fc4000f8ec0ff */
[----:B------:R-:W1:Y:S07]  /*0130*/  LDCU UR4, c[0x0][0x3c0] ;  /* 0x00007800ff0477ac */ /* 0x000e6e0008000800 */
[----:B0-----:R-:W0:Y:S02]  /*0140*/  LDS R4, [UR6+0xb400] ;  /* 0x00b40006ff047984 */ /* 0x001e240008000800 */
[----:B0-----:R-:W-:-:S13]  /*0150*/  R2UR UR7, R4 ;  /* 0x00000000040772ca */ /* 0x001fda00000e0000 */
[----:B------:R-:W-:-:S04]  /*0160*/  UIMAD UR5, UR7, 0x1680, URZ ;  /* 0x00001680070578a4 */ /* 0x000fc8000f8e02ff */
[----:B------:R-:W-:Y:S02]  /*0170*/  UIADD3 UR10, UPT, UPT, UR5, 0x1680, URZ ;  /* 0x00001680050a7890 */ /* 0x000fe4000fffe0ff */
[----:B------:R-:W-:Y:S02]  /*0180*/  USHF.R.S32.HI UR11, URZ, 0x1f, UR5 ;  /* 0x0000001fff0b7899 */ /* 0x000fe40008011405 */
[----:B-1----:R-:W-:-:S09]  /*0190*/  UISETP.GT.AND UP0, UPT, UR10, UR4, UPT ;  /* 0x000000040a00728c */ /* 0x002fd2000bf04270 */
[----:B--2---:R-:W-:Y:S05]  /*01a0*/  BRA.U UP0, `(.L_x_2) ;  /* 0x0000000100607547 */ /* 0x004fea000b800000 */
[----:B------:R-:W0:Y:S01]  /*01b0*/  LDCU.64 UR12, c[0x0][0x3a8] ;  /* 0x00007500ff0c77ac */ /* 0x000e220008000a00 */
[C---:B------:R-:W-:Y:S02]  /*01c0*/  LOP3.LUT R4, R3.reuse, 0x1f, RZ, 0xc0, !PT ;  /* 0x0000001f03047812 */ /* 0x040fe400078ec0ff */
[----:B------:R-:W-:-:S05]  /*01d0*/  LOP3.LUT R5, R3, 0x3e0, RZ, 0xc0, !PT ;  /* 0x000003e003057812 */ /* 0x000fca00078ec0ff */
[----:B------:R-:W-:-:S05]  /*01e0*/  IMAD R4, R5, 0xf, R4 ;  /* 0x0000000f05047824 */ /* 0x000fca00078e0204 */
[----:B------:R-:W-:-:S05]  /*01f0*/  IADD3 R4, P0, PT, R4, UR5, RZ ;  /* 0x0000000504047c10 */ /* 0x000fca000ff1e0ff */
[----:B------:R-:W-:Y:S01]  /*0200*/  IMAD.X R5, RZ, RZ, UR11, P0 ;  /* 0x0000000bff057e24 */ /* 0x000fe200080e06ff */
[----:B0-----:R-:W-:-:S04]  /*0210*/  LEA R20, P0, R4, UR12, 0x3 ;  /* 0x0000000c04147c11 */ /* 0x001fc8000f8018ff */
[----:B------:R-:W-:-:S05]  /*0220*/  LEA.HI.X R21, R4, UR13, R5, 0x3, P0 ;  /* 0x0000000d04157c11 */ /* 0x000fca00080f1c05 */
[----:B------:R0:W5:Y:S04]  /*0230*/  LDG.E.64 R36, desc[UR8][R20.64] ;  /* 0x0000000814247981 */ /* 0x000168000c1e1b00 */
        /* <DEDUP_REMOVED lines=13> */
[----:B------:R0:W5:Y:S01]  /*0310*/  LDG.E.64 R12, desc[UR8][R20.64+0xe00] ;  /* 0x000e0008140c7981 */ /* 0x000162000c1e1b00 */
[----:B------:R-:W-:Y:S05]  /*0320*/  BRA `(.L_x_3) ;  /* 0x00000004004c7947 */ /* 0x000fea0003800000 */
.L_x_2:
[C---:B------:R-:W-:Y:S01]  /*0330*/  LOP3.LUT R4, R3.reuse, 0x1f, RZ, 0xc0, !PT ;  /* 0x0000001f03047812 */ /* 0x040fe200078ec0ff */
[----:B------:R-:W0:Y:S01]  /*0340*/  LDCU.64 UR12, c[0x0][0x3a8] ;  /* 0x00007500ff0c77ac */ /* 0x000e220008000a00 */
[----:B------:R-:W-:Y:S01]  /*0350*/  LOP3.LUT R5, R3, 0x3e0, RZ, 0xc0, !PT ;  /* 0x000003e003057812 */ /* 0x000fe200078ec0ff */
[----:B------:R-:W-:Y:S01]  /*0360*/  IMAD.MOV.U32 R36, RZ, RZ, -0x1 ;  /* 0xffffffffff247424 */ /* 0x000fe200078e00ff */
[----:B------:R-:W-:Y:S01]  /*0370*/  UIADD3 UR4, UPT, UPT, -UR5, UR4, URZ ;  /* 0x0000000405047290 */ /* 0x000fe2000fffe1ff */
[----:B------:R-:W-:Y:S02]  /*0380*/  IMAD.MOV.U32 R37, RZ, RZ, 0x7fffffff ;  /* 0x7fffffffff257424 */ /* 0x000fe400078e00ff */
[----:B------:R-:W-:Y:S02]  /*0390*/  IMAD R6, R5, 0xf, R4 ;  /* 0x0000000f05067824 */ /* 0x000fe400078e0204 */
[----:B------:R-:W-:Y:S02]  /*03a0*/  IMAD.MOV.U32 R34, RZ, RZ, -0x1 ;  /* 0xffffffffff227424 */ /* 0x000fe400078e00ff */
[C---:B------:R-:W-:Y:S01]  /*03b0*/  VIADD R4, R6.reuse, 0x20 ;  /* 0x0000002006047836 */ /* 0x040fe20000000000 */
[C---:B------:R-:W-:Y:S01]  /*03c0*/  ISETP.GE.AND P3, PT, R6.reuse, UR4, PT ;  /* 0x0000000406007c0c */ /* 0x040fe2000bf66270 */
[----:B------:R-:W-:-:S02]  /*03d0*/  VIADD R5, R6, 0x40 ;  /* 0x0000004006057836 */ /* 0x000fc40000000000 */
[----:B------:R-:W-:Y:S01]  /*03e0*/  VIADD R7, R6, 0x60 ;  /* 0x0000006006077836 */ /* 0x000fe20000000000 */
[----:B------:R-:W-:Y:S01]  /*03f0*/  ISETP.GE.AND P4, PT, R4, UR4, PT ;  /* 0x0000000404007c0c */ /* 0x000fe2000bf86270 */
[C---:B------:R-:W-:Y:S01]  /*0400*/  VIADD R8, R6.reuse, 0xa0 ;  /* 0x000000a006087836 */ /* 0x040fe20000000000 */
[----:B------:R-:W-:Y:S01]  /*0410*/  IADD3 R4, P0, PT, R6, UR5, RZ ;  /* 0x0000000506047c10 */ /* 0x000fe2000ff1e0ff */
[----:B------:R-:W-:Y:S01]  /*0420*/  IMAD.MOV.U32 R32, RZ, RZ, -0x1 ;  /* 0xffffffffff207424 */ /* 0x000fe200078e00ff */
[----:B------:R-:W-:Y:S01]  /*0430*/  ISETP.GE.AND P5, PT, R5, UR4, PT ;  /* 0x0000000405007c0c */ /* 0x000fe2000bfa6270 */
[----:B------:R-:W-:Y:S01]  /*0440*/  IMAD.MOV.U32 R33, RZ, RZ, 0x7fffffff ;  /* 0x7fffffffff217424 */ /* 0x000fe200078e00ff */
[----:B0-----:R-:W-:Y:S01]  /*0450*/  LEA R20, P2, R4, UR12, 0x3 ;  /* 0x0000000c04147c11 */ /* 0x001fe2000f8418ff */
[----:B------:R-:W-:Y:S01]  /*0460*/  IMAD.X R5, RZ, RZ, UR11, P0 ;  /* 0x0000000bff057e24 */ /* 0x000fe200080e06ff */
[----:B------:R-:W-:Y:S01]  /*0470*/  ISETP.GE.AND P6, PT, R7, UR4, PT ;  /* 0x0000000407007c0c */ /* 0x000fe2000bfc6270 */
[----:B------:R-:W-:Y:S01]  /*0480*/  VIADD R7, R6, 0x80 ;  /* 0x0000008006077836 */ /* 0x000fe20000000000 */
[----:B------:R-:W-:Y:S01]  /*0490*/  ISETP.GE.AND P1, PT, R8, UR4, PT ;  /* 0x0000000408007c0c */ /* 0x000fe2000bf26270 */
[----:B------:R-:W-:Y:S01]  /*04a0*/  VIADD R9, R6, 0xc0 ;  /* 0x000000c006097836 */ /* 0x000fe20000000000 */
[----:B------:R-:W-:Y:S01]  /*04b0*/  LEA.HI.X R21, R4, UR13, R5, 0x3, P2 ;  /* 0x0000000d04157c11 */ /* 0x000fe200090f1c05 */
[----:B------:R-:W-:Y:S01]  /*04c0*/  VIADD R4, R6, 0xe0 ;  /* 0x000000e006047836 */ /* 0x000fe20000000000 */
[----:B------:R-:W-:Y:S01]  /*04d0*/  ISETP.GE.AND P0, PT, R7, UR4, PT ;  /* 0x0000000407007c0c */ /* 0x000fe2000bf06270 */
[----:B------:R-:W-:Y:S01]  /*04e0*/  IMAD.MOV.U32 R35, RZ, RZ, 0x7fffffff ;  /* 0x7fffffffff237424 */ /* 0x000fe200078e00ff */
[----:B------:R-:W-:Y:S01]  /*04f0*/  ISETP.GE.AND P2, PT, R9, UR4, PT ;  /* 0x0000000409007c0c */ /* 0x000fe2000bf46270 */
[----:B------:R1:W5:Y:S01]  /*0500*/  @!P3 LDG.E.64 R36, desc[UR8][R20.64] ;  /* 0x000000081424b981 */ /* 0x000362000c1e1b00 */
[----:B------:R-:W-:Y:S01]  /*0510*/  ISETP.GE.AND P3, PT, R4, UR4, PT ;  /* 0x0000000404007c0c */ /* 0x000fe2000bf66270 */
[----:B------:R-:W-:-:S02]  /*0520*/  VIADD R4, R6, 0x120 ;  /* 0x0000012006047836 */ /* 0x000fc40000000000 */
[----:B------:R-:W-:Y:S01]  /*0530*/  IMAD.MOV.U32 R28, RZ, RZ, -0x1 ;  /* 0xffffffffff1c7424 */ /* 0x000fe200078e00ff */
[----:B------:R1:W5:Y:S01]  /*0540*/  @!P5 LDG.E.64 R32, desc[UR8][R20.64+0x200] ;  /* 0x000200081420d981 */ /* 0x000362000c1e1b00 */
[----:B------:R-:W-:Y:S01]  /*0550*/  IMAD.MOV.U32 R29, RZ, RZ, 0x7fffffff ;  /* 0x7fffffffff1d7424 */ /* 0x000fe200078e00ff */
[----:B------:R-:W-:Y:S01]  /*0560*/  ISETP.GE.AND P5, PT, R4, UR4, PT ;  /* 0x0000000404007c0c */ /* 0x000fe2000bfa6270 */
[C---:B------:R-:W-:Y:S01]  /*0570*/  VIADD R5, R6.reuse, 0x100 ;  /* 0x0000010006057836 */ /* 0x040fe20000000000 */
[----:B------:R1:W5:Y:S01]  /*0580*/  @!P4 LDG.E.64 R34, desc[UR8][R20.64+0x100] ;  /* 0x000100081422c981 */ /* 0x000362000c1e1b00 */
[----:B------:R-:W-:Y:S02]  /*0590*/  VIADD R4, R6, 0x160 ;  /* 0x0000016006047836 */ /* 0x000fe40000000000 */
[----:B------:R-:W-:Y:S01]  /*05a0*/  IMAD.MOV.U32 R30, RZ, RZ, -0x1 ;  /* 0xffffffffff1e7424 */ /* 0x000fe200078e00ff */
[----:B------:R1:W5:Y:S01]  /*05b0*/  @!P0 LDG.E.64 R28, desc[UR8][R20.64+0x400] ;  /* 0x00040008141c8981 */ /* 0x000362000c1e1b00 */
[----:B------:R-:W-:Y:S01]  /*05c0*/  IMAD.MOV.U32 R31, RZ, RZ, 0x7fffffff ;  /* 0x7fffffffff1f7424 */ /* 0x000fe200078e00ff */
[----:B------:R-:W-:Y:S01]  /*05d0*/  ISETP.GE.AND P4, PT, R5, UR4, PT ;  /* 0x0000000405007c0c */ /* 0x000fe2000bf86270 */
[----:B------:R-:W-:Y:S01]  /*05e0*/  IMAD.MOV.U32 R26, RZ, RZ, -0x1 ;  /* 0xffffffffff1a7424 */ /* 0x000fe200078e00ff */
[----:B------:R-:W-:Y:S01]  /*05f0*/  ISETP.GE.AND P0, PT, R4, UR4, PT ;  /* 0x0000000404007c0c */ /* 0x000fe2000bf06270 */
[----:B------:R-:W-:-:S02]  /*0600*/  IMAD.MOV.U32 R27, RZ, RZ, 0x7fffffff ;  /* 0x7fffffffff1b7424 */ /* 0x000fc400078e00ff */
        /* <DEDUP_REMOVED lines=12> */
[----:B------:R-:W-:-:S03]  /*06d0*/  VIADD R4, R6, 0x1c0 ;  /* 0x000001c006047836 */ /* 0x000fc60000000000 */
[----:B------:R1:W5:Y:S01]  /*06e0*/  @!P3 LDG.E.64 R18, desc[UR8][R20.64+0x700] ;  /* 0x000700081412b981 */ /* 0x000362000c1e1b00 */
[----:B------:R-:W-:Y:S02]  /*06f0*/  ISETP.GE.AND P2, PT, R5, UR4, PT ;  /* 0x0000000405007c0c */ /* 0x000fe4000bf46270 */
[----:B------:R-:W-:Y:S01]  /*0700*/  ISETP.GE.AND P3, PT, R4, UR4, PT ;  /* 0x0000000404007c0c */ /* 0x000fe2000bf66270 */
[----:B------:R-:W-:Y:S02]  /*0710*/  IMAD.MOV.U32 R16, RZ, RZ, -0x1 ;  /* 0xffffffffff107424 */ /* 0x000fe400078e00ff */
[----:B------:R-:W-:Y:S02]  /*0720*/  IMAD.MOV.U32 R17, RZ, RZ, 0x7fffffff ;  /* 0x7fffffffff117424 */ /* 0x000fe400078e00ff */
[----:B------:R-:W-:Y:S02]  /*0730*/  IMAD.MOV.U32 R24, RZ, RZ, -0x1 ;  /* 0xffffffffff187424 */ /* 0x000fe400078e00ff */
[----:B------:R-:W-:-:S02]  /*0740*/  IMAD.MOV.U32 R25, RZ, RZ, 0x7fffffff ;  /* 0x7fffffffff197424 */ /* 0x000fc400078e00ff */
[----:B------:R-:W-:Y:S01]  /*0750*/  IMAD.MOV.U32 R10, RZ, RZ, -0x1 ;  /* 0xffffffffff0a7424 */ /* 0x000fe200078e00ff */
[----:B------:R1:W5:Y:S01]  /*0760*/  @!P4 LDG.E.64 R16, desc[UR8][R20.64+0x800] ;  /* 0x000800081410c981 */ /* 0x000362000c1e1b00 */
[----:B------:R-:W-:Y:S02]  /*0770*/  IMAD.MOV.U32 R11, RZ, RZ, 0x7fffffff ;  /* 0x7fffffffff0b7424 */ /* 0x000fe400078e00ff */
[----:B------:R-:W-:Y:S01]  /*0780*/  IMAD.MOV.U32 R8, RZ, RZ, -0x1 ;  /* 0xffffffffff087424 */ /* 0x000fe200078e00ff */
[----:B------:R1:W5:Y:S01]  /*0790*/  @!P5 LDG.E.64 R24, desc[UR8][R20.64+0x900] ;  /* 0x000900081418d981 */ /* 0x000362000c1e1b00 */
[----:B------:R-:W-:Y:S02]  /*07a0*/  IMAD.MOV.U32 R9, RZ, RZ, 0x7fffffff ;  /* 0x7fffffffff097424 */ /* 0x000fe400078e00ff */
[----:B------:R-:W-:Y:S01]  /*07b0*/  IMAD.MOV.U32 R6, RZ, RZ, -0x1 ;  /* 0xffffffffff067424 */ /* 0x000fe200078e00ff */
[----:B------:R1:W5:Y:S01]  /*07c0*/  @!P6 LDG.E.64 R10, desc[UR8][R20.64+0xa00] ;  /* 0x000a0008140ae981 */ /* 0x000362000c1e1b00 */
[----:B------:R-:W-:-:S02]  /*07d0*/  IMAD.MOV.U32 R7, RZ, RZ, 0x7fffffff ;  /* 0x7fffffffff077424 */ /* 0x000fc400078e00ff */
[----:B------:R-:W-:Y:S01]  /*07e0*/  IMAD.MOV.U32 R4, RZ, RZ, -0x1 ;  /* 0xffffffffff047424 */ /* 0x000fe200078e00ff */
[----:B------:R1:W5:Y:S01]  /*07f0*/  @!P0 LDG.E.64 R8, desc[UR8][R20.64+0xb00] ;  /* 0x000b000814088981 */ /* 0x000362000c1e1b00 */
[----:B------:R-:W-:Y:S02]  /*0800*/  IMAD.MOV.U32 R5, RZ, RZ, 0x7fffffff ;  /* 0x7fffffffff057424 */ /* 0x000fe400078e00ff */
[----:B------:R-:W-:Y:S01]  /*0810*/  IMAD.MOV.U32 R12, RZ, RZ, -0x1 ;  /* 0xffffffffff0c7424 */ /* 0x000fe200078e00ff */
[----:B------:R1:W5:Y:S01]  /*0820*/  @!P1 LDG.E.64 R6, desc[UR8][R20.64+0xc00] ;  /* 0x000c000814069981 */ /* 0x000362000c1e1b00 */
[----:B------:R-:W-:-:S03]  /*0830*/  IMAD.MOV.U32 R13, RZ, RZ, 0x7fffffff ;  /* 0x7fffffffff0d7424 */ /* 0x000fc600078e00ff */
[----:B------:R1:W5:Y:S04]  /*0840*/  @!P2 LDG.E.64 R4, desc[UR8][R20.64+0xd00] ;  /* 0x000d00081404a981 */ /* 0x000368000c1e1b00 */
[----:B------:R1:W5:Y:S02]  /*0850*/  @!P3 LDG.E.64 R12, desc[UR8][R20.64+0xe00] ;  /* 0x000e0008140cb981 */ /* 0x000364000c1e1b00 */
.L_x_3:
[----:B01----:R-:W-:Y:S01]  /*0860*/  VIMNMX R21, PT, PT, R0, 0xe0, !PT ;  /* 0x000000e000157848 */ /* 0x003fe20007fe0100 */
[----:B------:R-:W0:Y:S01]  /*0870*/  LDCU UR4, c[0x0][0x3c8] ;  /* 0x00007900ff0477ac */ /* 0x000e220008000800 */
[----:B------:R-:W-:Y:S01]  /*0880*/  SHF.R.U32.HI R20, RZ, 0x5, R3 ;  /* 0x00000005ff147819 */ /* 0x000fe20000011603 */
[----:B------:R-:W-:Y:S01]  /*0890*/  BSSY.RECONVERGENT B0, `(.L_x_4) ;  /* 0x0000028000007945 */ /* 0x000fe20003800200 */
[--C-:B------:R-:W-:Y:S01]  /*08a0*/  IADD3 R21, PT, PT, R21, 0x1f, -R0.reuse ;  /* 0x0000001f15157810 */ /* 0x100fe20007ffe800 */
[----:B------:R-:W-:Y:S01]  /*08b0*/  UMOV UR5, 0xffffffff ;  /* 0xffffffff00057882 */ /* 0x000fe20000000000 */
[----:B-----5:R-:W-:Y:S01]  /*08c0*/  LOP3.LUT R71, R15, 0x80000000, RZ, 0x3c, !PT ;  /* 0x800000000f477812 */ /* 0x020fe200078e3cff */
[----:B------:R-:W-:Y:S01]  /*08d0*/  IMAD.MOV.U32 R23, RZ, RZ, R0 ;  /* 0x000000ffff177224 */ /* 0x000fe200078e0000 */
[C---:B------:R-:W-:Y:S02]  /*08e0*/  ISETP.GE.U32.AND P0, PT, R21.reuse, 0x1e0, PT ;  /* 0x000001e01500780c */ /* 0x040fe40003f06070 */
[----:B------:R-:W-:Y:S01]  /*08f0*/  LEA.HI R22, R21, 0x1, RZ, 0x1b ;  /* 0x0000000115167811 */ /* 0x000fe200078fd8ff */
[----:B------:R-:W-:Y:S01]  /*0900*/  IMAD.SHL.U32 R21, R20, 0x400, RZ ;  /* 0x0000040014157824 */ /* 0x000fe200078e00ff */
[----:B------:R-:W-:-:S02]  /*0910*/  LOP3.LUT R69, R19, 0x80000000, RZ, 0x3c, !PT ;  /* 0x8000000013457812 */ /* 0x000fc400078e3cff */
[----:B------:R-:W-:-:S04]  /*0920*/  LOP3.LUT R40, R22, 0xf, RZ, 0xc0, !PT ;  /* 0x0000000f16287812 */ /* 0x000fc800078ec0ff */
[----:B------:R-:W-:Y:S01]  /*0930*/  ISETP.NE.AND P1, PT, R40, RZ, PT ;  /* 0x000000ff2800720c */ /* 0x000fe20003f25270 */
[----:B0-----:R-:W-:Y:S02]  /*0940*/  USHF.L.U32 UR4, UR5, UR4, URZ ;  /* 0x0000000405047299 */ /* 0x001fe400080006ff */
[----:B------:R-:W-:Y:S10]  /*0950*/  @!P0 BRA `(.L_x_5) ;  /* 0x00000000006c8947 */ /* 0x000ff40003800000 */
[----:B------:R-:W-:Y:S01]  /*0960*/  IMAD R38, R0, 0x4, R21 ;  /* 0x0000000400267824 */ /* 0x000fe200078e0215 */
[----:B------:R-:W-:Y:S01]  /*0970*/  LOP3.LUT R20, R22, 0xffffff0, RZ, 0xc0, !PT ;  /* 0x0ffffff016147812 */ /* 0x000fe200078ec0ff */
[----:B------:R-:W-:Y:S02]  /*0980*/  IMAD.U32 R39, RZ, RZ, UR6 ;  /* 0x00000006ff277e24 */ /* 0x000fe4000f8e00ff */
[----:B------:R-:W-:Y:S02]  /*0990*/  IMAD.MOV.U32 R23, RZ, RZ, R0 ;  /* 0x000000ffff177224 */ /* 0x000fe400078e0000 */
[----:B------:R-:W-:Y:S01]  /*09a0*/  IMAD.MOV R20, RZ, RZ, -R20 ;  /* 0x000000ffff147224 */ /* 0x000fe200078e0a14 */
[----:B------:R-:W-:-:S07]  /*09b0*/  IADD3 R38, PT, PT, R38, 0x400, R39 ;  /* 0x0000040026267810 */ /* 0x000fce0007ffe027 */
.L_x_6:
[----:B------:R-:W-:Y:S01]  /*09c0*/  VIADD R20, R20, 0x10 ;  /* 0x0000001014147836 */ /* 0x000fe20000000000 */
[----:B------:R-:W-:Y:S01]  /*09d0*/  STS [R38+-0x400], RZ ;  /* 0xfffc00ff26007388 */ /* 0x000fe20000000800 */
[----:B------:R-:W-:-:S03]  /*09e0*/  VIADD R23, R23, 0x200 ;  /* 0x0000020017177836 */ /* 0x000fc60000000000 */
[----:B------:R-:W-:Y:S01]  /*09f0*/  ISETP.NE.AND P0, PT, R20, RZ, PT ;  /* 0x000000ff1400720c */ /* 0x000fe20003f05270 */
[----:B------:R-:W-:Y:S04]  /*0a00*/  STS [R38+-0x380], RZ ;  /* 0xfffc80ff26007388 */ /* 0x000fe80000000800 */
[----:B------:R-:W-:Y:S04]  /*0a10*/  STS [R38+-0x300], RZ ;  /* 0xfffd00ff26007388 */ /* 0x000fe80000000800 */
[----:B------:R-:W-:Y:S04]  /*0a20*/  STS [R38+-0x280], RZ ;  /* 0xfffd80ff26007388 */ /* 0x000fe80000000800 */
[----:B------:R-:W-:Y:S04]  /*0a30*/  STS [R38+-0x200], RZ ;  /* 0xfffe00ff26007388 */ /* 0x000fe80000000800 */
[----:B------:R-:W-:Y:S04]  /*0a40*/  STS [R38+-0x180], RZ ;  /* 0xfffe80ff26007388 */ /* 0x000fe80000000800 */
[----:B------:R-:W-:Y:S04]  /*0a50*/  STS [R38+-0x100], RZ ;  /* 0xffff00ff26007388 */ /* 0x000fe80000000800 */
[----:B------:R-:W-:Y:S04]  /*0a60*/  STS [R38+-0x80], RZ ;  /* 0xffff80ff26007388 */ /* 0x000fe80000000800 */
[----:B------:R-:W-:Y:S04]  /*0a70*/  STS [R38], RZ ;  /* 0x000000ff26007388 */ /* 0x000fe80000000800 */
[----:B------:R-:W-:Y:S04]  /*0a80*/  STS [R38+0x80], RZ ;  /* 0x000080ff26007388 */ /* 0x000fe80000000800 */
[----:B------:R-:W-:Y:S04]  /*0a90*/  STS [R38+0x100], RZ ;  /* 0x000100ff26007388 */ /* 0x000fe80000000800 */
[----:B------:R-:W-:Y:S04]  /*0aa0*/  STS [R38+0x180], RZ ;  /* 0x000180ff26007388 */ /* 0x000fe80000000800 */
[----:B------:R-:W-:Y:S04]  /*0ab0*/  STS [R38+0x200], RZ ;  /* 0x000200ff26007388 */ /* 0x000fe80000000800 */
[----:B------:R-:W-:Y:S04]  /*0ac0*/  STS [R38+0x280], RZ ;  /* 0x000280ff26007388 */ /* 0x000fe80000000800 */
[----:B------:R-:W-:Y:S04]  /*0ad0*/  STS [R38+0x300], RZ ;  /* 0x000300ff26007388 */ /* 0x000fe80000000800 */
[----:B------:R0:W-:Y:S02]  /*0ae0*/  STS [R38+0x380], RZ ;  /* 0x000380ff26007388 */ /* 0x0001e40000000800 */
[----:B0-----:R-:W-:Y:S01]  /*0af0*/  VIADD R38, R38, 0x800 ;  /* 0x0000080026267836 */ /* 0x001fe20000000000 */
[----:B------:R-:W-:Y:S06]  /*0b00*/  @P0 BRA `(.L_x_6) ;  /* 0xfffffffc00ac0947 */ /* 0x000fec000383ffff */
.L_x_5:
[----:B------:R-:W-:Y:S05]  /*0b10*/  BSYNC.RECONVERGENT B0 ;  /* 0x0000000000007941 */ /* 0x000fea0003800200 */
.L_x_4:
[----:B------:R-:W-:Y:S01]  /*0b20*/  BSSY.RECONVERGENT B0, `(.L_x_7) ;  /* 0x0000027000007945 */ /* 0x000fe20003800200 */
[----:B------:R-:W-:Y:S01]  /*0b30*/  LOP3.LUT R67, R17, 0x80000000, RZ, 0x3c, !PT ;  /* 0x8000000011437812 */ /* 0x000fe200078e3cff */
[----:B------:R-:W-:Y:S02]  /*0b40*/  VIADD R58, R21, UR6 ;  /* 0x00000006153a7c36 */ /* 0x000fe40008000000 */
[----:B------:R-:W-:Y:S05]  /*0b50*/  @!P1 BRA `(.L_x_8) ;  /* 0x00000000008c9947 */ /* 0x000fea0003800000 */
[----:B------:R-:W-:Y:S01]  /*0b60*/  ISETP.GE.U32.AND P0, PT, R40, 0x8, PT ;  /* 0x000000082800780c */ /* 0x000fe20003f06070 */
[----:B------:R-:W-:Y:S01]  /*0b70*/  BSSY.RECONVERGENT B1, `(.L_x_9) ;  /* 0x000000e000017945 */ /* 0x000fe20003800200 */
[----:B------:R-:W-:-:S04]  /*0b80*/  LOP3.LUT R38, R22, 0x7, RZ, 0xc0, !PT ;  /* 0x0000000716267812 */ /* 0x000fc800078ec0ff */
[----:B------:R-:W-:-:S07]  /*0b90*/  ISETP.NE.AND P1, PT, R38, RZ, PT ;  /* 0x000000ff2600720c */ /* 0x000fce0003f25270 */
[----:B------:R-:W-:Y:S06]  /*0ba0*/  @!P0 BRA `(.L_x_10) ;  /* 0x0000000000288947 */ /* 0x000fec0003800000 */
[C---:B------:R-:W-:Y:S02]  /*0bb0*/  IMAD R20, R23.reuse, 0x4, R58 ;  /* 0x0000000417147824 */ /* 0x040fe400078e023a */
[----:B------:R-:W-:-:S03]  /*0bc0*/  VIADD R23, R23, 0x100 ;  /* 0x0000010017177836 */ /* 0x000fc60000000000 */
[----:B------:R0:W-:Y:S04]  /*0bd0*/  STS [R20], RZ ;  /* 0x000000ff14007388 */ /* 0x0001e80000000800 */
[----:B------:R0:W-:Y:S04]  /*0be0*/  STS [R20+0x80], RZ ;  /* 0x000080ff14007388 */ /* 0x0001e80000000800 */
[----:B------:R0:W-:Y:S04]  /*0bf0*/  STS [R20+0x100], RZ ;  /* 0x000100ff14007388 */ /* 0x0001e80000000800 */
[----:B------:R0:W-:Y:S04]  /*0c00*/  STS [R20+0x180], RZ ;  /* 0x000180ff14007388 */ /* 0x0001e80000000800 */
[----:B------:R0:W-:Y:S04]  /*0c10*/  STS [R20+0x200], RZ ;  /* 0x000200ff14007388 */ /* 0x0001e80000000800 */
[----:B------:R0:W-:Y:S04]  /*0c20*/  STS [R20+0x280], RZ ;  /* 0x000280ff14007388 */ /* 0x0001e80000000800 */
[----:B------:R0:W-:Y:S04]  /*0c30*/  STS [R20+0x300], RZ ;  /* 0x000300ff14007388 */ /* 0x0001e80000000800 */
[----:B------:R0:W-:Y:S02]  /*0c40*/  STS [R20+0x380], RZ ;  /* 0x000380ff14007388 */ /* 0x0001e40000000800 */
.L_x_10:
[----:B------:R-:W-:Y:S05]  /*0c50*/  BSYNC.RECONVERGENT B1 ;  /* 0x0000000000017941 */ /* 0x000fea0003800200 */
.L_x_9:
[----:B------:R-:W-:Y:S05]  /*0c60*/  @!P1 BRA `(.L_x_8) ;  /* 0x0000000000489947 */ /* 0x000fea0003800000 */
[----:B------:R-:W-:Y:S02]  /*0c70*/  ISETP.GE.U32.AND P0, PT, R38, 0x4, PT ;  /* 0x000000042600780c */ /* 0x000fe40003f06070 */
[----:B------:R-:W-:-:S04]  /*0c80*/  LOP3.LUT R22, R22, 0x3, RZ, 0xc0, !PT ;  /* 0x0000000316167812 */ /* 0x000fc800078ec0ff */
[----:B------:R-:W-:-:S07]  /*0c90*/  ISETP.NE.AND P1, PT, R22, RZ, PT ;  /* 0x000000ff1600720c */ /* 0x000fce0003f25270 */
[C---:B0-----:R-:W-:Y:S02]  /*0ca0*/  @P0 IMAD R20, R23.reuse, 0x4, R58 ;  /* 0x0000000417140824 */ /* 0x041fe400078e023a */
[----:B------:R-:W-:-:S03]  /*0cb0*/  @P0 VIADD R23, R23, 0x80 ;  /* 0x0000008017170836 */ /* 0x000fc60000000000 */
[----:B------:R1:W-:Y:S04]  /*0cc0*/  @P0 STS [R20], RZ ;  /* 0x000000ff14000388 */ /* 0x0003e80000000800 */
[----:B------:R1:W-:Y:S04]  /*0cd0*/  @P0 STS [R20+0x80], RZ ;  /* 0x000080ff14000388 */ /* 0x0003e80000000800 */
[----:B------:R1:W-:Y:S04]  /*0ce0*/  @P0 STS [R20+0x100], RZ ;  /* 0x000100ff14000388 */ /* 0x0003e80000000800 */
[----:B------:R1:W-:Y:S01]  /*0cf0*/  @P0 STS [R20+0x180], RZ ;  /* 0x000180ff14000388 */ /* 0x0003e20000000800 */
[----:B------:R-:W-:Y:S05]  /*0d00*/  @!P1 BRA `(.L_x_8) ;  /* 0x0000000000209947 */ /* 0x000fea0003800000 */
[----:B------:R-:W-:Y:S02]  /*0d10*/  IMAD R21, R23, 0x4, R21 ;  /* 0x0000000417157824 */ /* 0x000fe400078e0215 */
[----:B------:R-:W-:Y:S02]  /*0d20*/  IMAD.MOV R22, RZ, RZ, -R22 ;  /* 0x000000ffff167224 */ /* 0x000fe400078e0a16 */
[----:B------:R-:W-:-:S07]  /*0d30*/  VIADD R21, R21, UR6 ;  /* 0x0000000615157c36 */ /* 0x000fce0008000000 */
.L_x_11:
[----:B------:R-:W-:Y:S01]  /*0d40*/  VIADD R22, R22, 0x1 ;  /* 0x0000000116167836 */ /* 0x000fe20000000000 */
[----:B------:R0:W-:Y:S04]  /*0d50*/  STS [R21], RZ ;  /* 0x000000ff15007388 */ /* 0x0001e80000000800 */
[----:B------:R-:W-:Y:S01]  /*0d60*/  ISETP.NE.AND P0, PT, R22, RZ, PT ;  /* 0x000000ff1600720c */ /* 0x000fe20003f05270 */
[----:B0-----:R-:W-:-:S12]  /*0d70*/  VIADD R21, R21, 0x80 ;  /* 0x0000008015157836 */ /* 0x001fd80000000000 */
[----:B------:R-:W-:Y:S05]  /*0d80*/  @P0 BRA `(.L_x_11) ;  /* 0xfffffffc00ec0947 */ /* 0x000fea000383ffff */
.L_x_8:
[----:B------:R-:W-:Y:S05]  /*0d90*/  BSYNC.RECONVERGENT B0 ;  /* 0x0000000000007941 */ /* 0x000fea0003800200 */
.L_x_7:
[----:B------:R-:W2:Y:S01]  /*0da0*/  LDCU UR5, c[0x0][0x3c4] ;  /* 0x00007880ff0577ac */ /* 0x000ea20008000800 */
[----:B------:R-:W-:Y:S01]  /*0db0*/  LOP3.LUT R39, R37, 0x80000000, RZ, 0x3c, !PT ;  /* 0x8000000025277812 */ /* 0x000fe200078e3cff */
[----:B------:R-:W-:Y:S01]  /*0dc0*/  BSSY.RECONVERGENT B0, `(.L_x_12) ;  /* 0x0000074000007945 */ /* 0x000fe20003800200 */
[----:B------:R-:W-:Y:S01]  /*0dd0*/  LOP3.LUT R41, R35, 0x80000000, RZ, 0x3c, !PT ;  /* 0x8000000023297812 */ /* 0x000fe200078e3cff */
[----:B------:R-:W-:Y:S01]  /*0de0*/  IMAD.U32 R91, RZ, RZ, UR7 ;  /* 0x00000007ff5b7e24 */ /* 0x000fe2000f8e00ff */
[----:B------:R-:W-:Y:S02]  /*0df0*/  LOP3.LUT R43, R33, 0x80000000, RZ, 0x3c, !PT ;  /* 0x80000000212b7812 */ /* 0x000fe400078e3cff */
[----:B------:R-:W-:Y:S02]  /*0e00*/  LOP3.LUT R45, R31, 0x80000000, RZ, 0x3c, !PT ;  /* 0x800000001f2d7812 */ /* 0x000fe400078e3cff */
[----:B------:R-:W-:Y:S02]  /*0e10*/  LOP3.LUT R47, R29, 0x80000000, RZ, 0x3c, !PT ;  /* 0x800000001d2f7812 */ /* 0x000fe400078e3cff */
[----:B------:R-:W-:-:S02]  /*0e20*/  LOP3.LUT R49, R27, 0x80000000, RZ, 0x3c, !PT ;  /* 0x800000001b317812 */ /* 0x000fc400078e3cff */
[----:B------:R-:W-:Y:S02]  /*0e30*/  LOP3.LUT R61, R11, 0x80000000, RZ, 0x3c, !PT ;  /* 0x800000000b3d7812 */ /* 0x000fe400078e3cff */
[----:B------:R-:W-:Y:S02]  /*0e40*/  LOP3.LUT R65, R9, 0x80000000, RZ, 0x3c, !PT ;  /* 0x8000000009417812 */ /* 0x000fe400078e3cff */
[----:B------:R-:W-:Y:S02]  /*0e50*/  LOP3.LUT R63, R7, 0x80000000, RZ, 0x3c, !PT ;  /* 0x80000000073f7812 */ /* 0x000fe400078e3cff */
[----:B--2---:R-:W-:Y:S02]  /*0e60*/  SHF.R.U64 R73, R36, UR5, R39 ;  /* 0x0000000524497c19 */ /* 0x004fe40008001227 */
[----:B------:R-:W-:Y:S02]  /*0e70*/  SHF.R.U64 R21, R34, UR5, R41 ;  /* 0x0000000522157c19 */ /* 0x000fe40008001229 */
[----:B------:R-:W-:-:S02]  /*0e80*/  LOP3.LUT R73, R73, UR4, RZ, 0x30, !PT ;  /* 0x0000000449497c12 */ /* 0x000fc4000f8e30ff */
[----:B------:R-:W-:Y:S02]  /*0e90*/  SHF.R.U64 R23, R32, UR5, R43 ;  /* 0x0000000520177c19 */ /* 0x000fe4000800122b */
[----:B------:R-:W-:Y:S01]  /*0ea0*/  SHF.R.U64 R51, R30, UR5, R45 ;  /* 0x000000051e337c19 */ /* 0x000fe2000800122d */
[----:B01----:R-:W-:Y:S01]  /*0eb0*/  IMAD R20, R73, 0x4, R58 ;  /* 0x0000000449147824 */ /* 0x003fe200078e023a */
[----:B------:R-:W-:Y:S01]  /*0ec0*/  LOP3.LUT R21, R21, UR4, RZ, 0x30, !PT ;  /* 0x0000000415157c12 */ /* 0x000fe2000f8e30ff */
[----:B------:R-:W-:Y:S01]  /*0ed0*/  NOP ;  /* 0x0000000000007918 */ /* 0x000fe20000000000 */
[----:B------:R-:W-:-:S03]  /*0ee0*/  LOP3.LUT R23, R23, UR4, RZ, 0x30, !PT ;  /* 0x0000000417177c12 */ /* 0x000fc6000f8e30ff */
[--C-:B------:R-:W-:Y:S01]  /*0ef0*/  IMAD R21, R21, 0x4, R58.reuse ;  /* 0x0000000415157824 */ /* 0x100fe200078e023a */
[----:B------:R-:W-:Y:S01]  /*0f00*/  LOP3.LUT R51, R51, UR4, RZ, 0x30, !PT ;  /* 0x0000000433337c12 */ /* 0x000fe2000f8e30ff */
[----:B------:R0:W-:Y:S01]  /*0f10*/  ATOMS.POPC.INC.32 RZ, [R20+URZ] ;  /* 0x0000000014ff7f8c */ /* 0x0001e2000d8000ff */
[----:B------:R-:W-:Y:S01]  /*0f20*/  SHF.R.U64 R53, R28, UR5, R47 ;  /* 0x000000051c357c19 */ /* 0x000fe2000800122f */
[--C-:B------:R-:W-:Y:S01]  /*0f30*/  IMAD R23, R23, 0x4, R58.reuse ;  /* 0x0000000417177824 */ /* 0x100fe200078e023a */
[----:B------:R-:W-:Y:S01]  /*0f40*/  SHF.R.U64 R55, R26, UR5, R49 ;  /* 0x000000051a377c19 */ /* 0x000fe20008001231 */
[----:B------:R-:W-:Y:S01]  /*0f50*/  ATOMS.POPC.INC.32 RZ, [R21+URZ] ;  /* 0x0000000015ff7f8c */ /* 0x000fe2000d8000ff */
[----:B------:R-:W-:Y:S02]  /*0f60*/  SHF.R.U64 R71, R14, UR5, R71 ;  /* 0x000000050e477c19 */ /* 0x000fe40008001247 */
[----:B------:R-:W-:Y:S01]  /*0f70*/  LOP3.LUT R53, R53, UR4, RZ, 0x30, !PT ;  /* 0x0000000435357c12 */ /* 0x000fe2000f8e30ff */
[--C-:B0-----:R-:W-:Y:S01]  /*0f80*/  IMAD R20, R51, 0x4, R58.reuse ;  /* 0x0000000433147824 */ /* 0x101fe200078e023a */
[----:B------:R-:W-:Y:S01]  /*0f90*/  LOP3.LUT R51, R25, 0x80000000, RZ, 0x3c, !PT ;  /* 0x8000000019337812 */ /* 0x000fe200078e3cff */
[----:B------:R0:W-:Y:S01]  /*0fa0*/  ATOMS.POPC.INC.32 RZ, [R23+URZ] ;  /* 0x0000000017ff7f8c */ /* 0x0001e2000d8000ff */
[----:B------:R-:W-:Y:S01]  /*0fb0*/  SHF.R.U64 R69, R18, UR5, R69 ;  /* 0x0000000512457c19 */ /* 0x000fe20008001245 */
[----:B------:R-:W-:Y:S01]  /*0fc0*/  IMAD R53, R53, 0x4, R58 ;  /* 0x0000000435357824 */ /* 0x000fe200078e023a */
[----:B------:R-:W-:Y:S01]  /*0fd0*/  LOP3.LUT R55, R55, UR4, RZ, 0x30, !PT ;  /* 0x0000000437377c12 */ /* 0x000fe2000f8e30ff */
[----:B------:R1:W-:Y:S01]  /*0fe0*/  ATOMS.POPC.INC.32 RZ, [R20+URZ] ;  /* 0x0000000014ff7f8c */ /* 0x0003e2000d8000ff */
[----:B------:R-:W-:-:S02]  /*0ff0*/  SHF.R.U64 R67, R16, UR5, R67 ;  /* 0x0000000510437c19 */ /* 0x000fc40008001243 */
[----:B------:R-:W-:Y:S01]  /*1000*/  LOP3.LUT R71, R71, UR4, RZ, 0x30, !PT ;  /* 0x0000000447477c12 */ /* 0x000fe2000f8e30ff */
[--C-:B------:R-:W-:Y:S01]  /*1010*/  IMAD R55, R55, 0x4, R58.reuse ;  /* 0x0000000437377824 */ /* 0x100fe200078e023a */
[----:B0-----:R-:W-:Y:S01]  /*1020*/  SHF.R.U64 R23, R24, UR5, R51 ;  /* 0x0000000518177c19 */ /* 0x001fe20008001233 */
[----:B------:R0:W-:Y:S01]  /*1030*/  ATOMS.POPC.INC.32 RZ, [R53+URZ] ;  /* 0x0000000035ff7f8c */ /* 0x0001e2000d8000ff */
[----:B------:R-:W-:Y:S01]  /*1040*/  LOP3.LUT R69, R69, UR4, RZ, 0x30, !PT ;  /* 0x0000000445457c12 */ /* 0x000fe2000f8e30ff */
[--C-:B-1----:R-:W-:Y:S01]  /*1050*/  IMAD R20, R71, 0x4, R58.reuse ;  /* 0x0000000447147824 */ /* 0x102fe200078e023a */
[----:B------:R-:W-:Y:S01]  /*1060*/  SHF.R.U64 R61, R10, UR5, R61 ;  /* 0x000000050a3d7c19 */ /* 0x000fe2000800123d */
[----:B------:R1:W-:Y:S01]  /*1070*/  ATOMS.POPC.INC.32 RZ, [R55+URZ] ;  /* 0x0000000037ff7f8c */ /* 0x0003e2000d8000ff */
[----:B------:R-:W-:Y:S01]  /*1080*/  LOP3.LUT R67, R67, UR4, RZ, 0x30, !PT ;  /* 0x0000000443437c12 */ /* 0x000fe2000f8e30ff */
[--C-:B------:R-:W-:Y:S01]  /*1090*/  IMAD R21, R69, 0x4, R58.reuse ;  /* 0x0000000445157824 */ /* 0x100fe200078e023a */
[----:B------:R-:W-:Y:S01]  /*10a0*/  LOP3.LUT R23, R23, UR4, RZ, 0x30, !PT ;  /* 0x0000000417177c12 */ /* 0x000fe2000f8e30ff */
[----:B------:R2:W-:Y:S01]  /*10b0*/  ATOMS.POPC.INC.32 RZ, [R20+URZ] ;  /* 0x0000000014ff7f8c */ /* 0x0005e2000d8000ff */
[----:B------:R-:W-:Y:S01]  /*10c0*/  LOP3.LUT R61, R61, UR4, RZ, 0x30, !PT ;  /* 0x000000043d3d7c12 */ /* 0x000fe2000f8e30ff */
[--C-:B------:R-:W-:Y:S01]  /*10d0*/  IMAD R56, R67, 0x4, R58.reuse ;  /* 0x0000000443387824 */ /* 0x100fe200078e023a */
[----:B0-----:R-:W-:Y:S01]  /*10e0*/  LOP3.LUT R53, R5, 0x80000000, RZ, 0x3c, !PT ;  /* 0x8000000005357812 */ /* 0x001fe200078e3cff */
[--C-:B------:R-:W-:Y:S01]  /*10f0*/  IMAD R57, R23, 0x4, R58.reuse ;  /* 0x0000000417397824 */ /* 0x100fe200078e023a */
[----:B-1----:R-:W-:Y:S01]  /*1100*/  LOP3.LUT R55, R13, 0x80000000, RZ, 0x3c, !PT ;  /* 0x800000000d377812 */ /* 0x002fe200078e3cff */
[----:B------:R0:W-:Y:S01]  /*1110*/  ATOMS.POPC.INC.32 RZ, [R21+URZ] ;  /* 0x0000000015ff7f8c */ /* 0x0001e2000d8000ff */
[----:B------:R-:W-:Y:S01]  /*1120*/  SHF.R.U64 R65, R8, UR5, R65 ;  /* 0x0000000508417c19 */ /* 0x000fe20008001241 */
[----:B------:R-:W-:Y:S01]  /*1130*/  IMAD R59, R61, 0x4, R58 ;  /* 0x000000043d3b7824 */ /* 0x000fe200078e023a */
[----:B------:R-:W1:Y:S01]  /*1140*/  LDC.64 R22, c[0x0][0x380] ;  /* 0x0000e000ff167b82 */ /* 0x000e620000000a00 */
[----:B------:R-:W-:Y:S01]  /*1150*/  SHF.R.U64 R63, R6, UR5, R63 ;  /* 0x00000005063f7c19 */ /* 0x000fe2000800123f */
[----:B------:R-:W-:Y:S01]  /*1160*/  ATOMS.POPC.INC.32 RZ, [R56+URZ] ;  /* 0x0000000038ff7f8c */ /* 0x000fe2000d8000ff */
[----:B--2---:R-:W-:-:S02]  /*1170*/  SHF.R.U64 R20, R12, UR5, R55 ;  /* 0x000000050c147c19 */ /* 0x004fc40008001237 */
[----:B0-----:R-:W-:Y:S01]  /*1180*/  SHF.R.U64 R21, R4, UR5, R53 ;  /* 0x0000000504157c19 */ /* 0x001fe20008001235 */
[----:B------:R0:W-:Y:S01]  /*1190*/  ATOMS.POPC.INC.32 RZ, [R57+URZ] ;  /* 0x0000000039ff7f8c */ /* 0x0001e2000d8000ff */
[----:B------:R-:W-:Y:S02]  /*11a0*/  LOP3.LUT R65, R65, UR4, RZ, 0x30, !PT ;  /* 0x0000000441417c12 */ /* 0x000fe4000f8e30ff */
[----:B------:R-:W-:Y:S01]  /*11b0*/  LOP3.LUT R63, R63, UR4, RZ, 0x30, !PT ;  /* 0x000000043f3f7c12 */ /* 0x000fe2000f8e30ff */
[----:B------:R2:W-:Y:S01]  /*11c0*/  ATOMS.POPC.INC.32 RZ, [R59+URZ] ;  /* 0x000000003bff7f8c */ /* 0x0005e2000d8000ff */
[C---:B------:R-:W-:Y:S02]  /*11d0*/  ISETP.GT.U32.AND P1, PT, R3.reuse, 0xff, PT ;  /* 0x000000ff0300780c */ /* 0x040fe40003f24070 */
[----:B------:R-:W-:Y:S02]  /*11e0*/  LEA R62, R3, UR6, 0x2 ;  /* 0x00000006033e7c11 */ /* 0x000fe4000f8e10ff */
[----:B0-----:R-:W-:Y:S01]  /*11f0*/  LOP3.LUT R57, R21, UR4, RZ, 0x30, !PT ;  /* 0x0000000415397c12 */ /* 0x001fe2000f8e30ff */
[----:B------:R-:W-:Y:S01]  /*1200*/  IMAD R21, R63, 0x4, R58 ;  /* 0x000000043f157824 */ /* 0x000fe200078e023a */
[----:B------:R-:W-:-:S02]  /*1210*/  P2R R84, PR, RZ, 0x2 ;  /* 0x00000002ff547803 */ /* 0x000fc40000000000 */
[----:B--2---:R-:W-:Y:S01]  /*1220*/  LOP3.LUT R59, R20, UR4, RZ, 0x30, !PT ;  /* 0x00000004143b7c12 */ /* 0x004fe2000f8e30ff */
[--C-:B------:R-:W-:Y:S02]  /*1230*/  IMAD R20, R65, 0x4, R58.reuse ;  /* 0x0000000441147824 */ /* 0x100fe400078e023a */
[--C-:B------:R-:W-:Y:S02]  /*1240*/  IMAD R57, R57, 0x4, R58.reuse ;  /* 0x0000000439397824 */ /* 0x100fe400078e023a */
[----:B------:R-:W-:Y:S01]  /*1250*/  IMAD R56, R59, 0x4, R58 ;  /* 0x000000043b387824 */ /* 0x000fe200078e023a */
[----:B------:R0:W-:Y:S01]  /*1260*/  ATOMS.POPC.INC.32 RZ, [R20+URZ] ;  /* 0x0000000014ff7f8c */ /* 0x0001e2000d8000ff */
[----:B------:R-:W-:-:S03]  /*1270*/  IMAD.MOV.U32 R59, RZ, RZ, RZ ;  /* 0x000000ffff3b7224 */ /* 0x000fc600078e00ff */
[----:B------:R0:W-:Y:S04]  /*1280*/  ATOMS.POPC.INC.32 RZ, [R21+URZ] ;  /* 0x0000000015ff7f8c */ /* 0x0001e8000d8000ff */
[----:B------:R0:W-:Y:S04]  /*1290*/  ATOMS.POPC.INC.32 RZ, [R57+URZ] ;  /* 0x0000000039ff7f8c */ /* 0x0001e8000d8000ff */
[----:B------:R0:W-:Y:S01]  /*12a0*/  ATOMS.POPC.INC.32 RZ, [R56+URZ] ;  /* 0x0000000038ff7f8c */ /* 0x0001e2000d8000ff */
[----:B------:R-:W-:Y:S06]  /*12b0*/  BAR.SYNC.DEFER_BLOCKING 0x0 ;  /* 0x0000000000007b1d */ /* 0x000fec0000010000 */
[----:B------:R-:W-:Y:S05]  /*12c0*/  @P1 BRA `(.L_x_13) ;  /* 0x00000000008c1947 */ /* 0x000fea0003800000 */
[----:B0-----:R-:W-:Y:S04]  /*12d0*/  LDS R21, [R62] ;  /* 0x000000003e157984 */ /* 0x001fe80000000800 */
[----:B------:R-:W0:Y:S04]  /*12e0*/  LDS R20, [R62+0x400] ;  /* 0x000400003e147984 */ /* 0x000e280000000800 */
[----:B------:R-:W2:Y:S04]  /*12f0*/  LDS R56, [R62+0x800] ;  /* 0x000800003e387984 */ /* 0x000ea80000000800 */
[----:B------:R-:W3:Y:S04]  /*1300*/  LDS R60, [R62+0xc00] ;  /* 0x000c00003e3c7984 */ /* 0x000ee80000000800 */
[----:B------:R-:W4:Y:S04]  /*1310*/  LDS R64, [R62+0x1000] ;  /* 0x001000003e407984 */ /* 0x000f280000000800 */
[----:B------:R-:W5:Y:S04]  /*1320*/  LDS R66, [R62+0x1400] ;  /* 0x001400003e427984 */ /* 0x000f680000000800 */
[----:B------:R-:W1:Y:S04]  /*1330*/  LDS R68, [R62+0x1800] ;  /* 0x001800003e447984 */ /* 0x000e680000000800 */
[----:B------:R-:W1:Y:S04]  /*1340*/  LDS R70, [R62+0x1c00] ;  /* 0x001c00003e467984 */ /* 0x000e680000000800 */
[----:B------:R-:W1:Y:S04]  /*1350*/  LDS R72, [R62+0x2000] ;  /* 0x002000003e487984 */ /* 0x000e680000000800 */
[----:B------:R-:W1:Y:S04]  /*1360*/  LDS R74, [R62+0x2400] ;  /* 0x002400003e4a7984 */ /* 0x000e680000000800 */
[----:B------:R-:W1:Y:S01]  /*1370*/  LDS R76, [R62+0x2800] ;  /* 0x002800003e4c7984 */ /* 0x000e620000000800 */
[----:B0-----:R-:W-:-:S03]  /*1380*/  IMAD.IADD R57, R21, 0x1, R20 ;  /* 0x0000000115397824 */ /* 0x001fc600078e0214 */
[----:B------:R-:W-:Y:S01]  /*1390*/  STS [R62+0x400], R21 ;  /* 0x000400153e007388 */ /* 0x000fe20000000800 */
[----:B--2---:R-:W-:-:S03]  /*13a0*/  IMAD.IADD R59, R57, 0x1, R56 ;  /* 0x00000001393b7824 */ /* 0x004fc600078e0238 */
[----:B------:R-:W0:Y:S01]  /*13b0*/  LDS R20, [R62+0x2c00] ;  /* 0x002c00003e147984 */ /* 0x000e220000000800 */
[----:B---3--:R-:W-:-:S03]  /*13c0*/  IMAD.IADD R75, R59, 0x1, R60 ;  /* 0x000000013b4b7824 */ /* 0x008fc600078e023c */
[----:B------:R-:W-:Y:S01]  /*13d0*/  STS [R62+0x800], R57 ;  /* 0x000800393e007388 */ /* 0x000fe20000000800 */
[----:B----4-:R-:W-:-:S03]  /*13e0*/  IMAD.IADD R77, R75, 0x1, R64 ;  /* 0x000000014b4d7824 */ /* 0x010fc600078e0240 */
[----:B------:R-:W-:Y:S01]  /*13f0*/  STS [R62+0x1000], R75 ;  /* 0x0010004b3e007388 */ /* 0x000fe20000000800 */
[----:B-----5:R-:W-:-:S03]  /*1400*/  IMAD.IADD R79, R77, 0x1, R66 ;  /* 0x000000014d4f7824 */ /* 0x020fc600078e0242 */
[----:B------:R-:W-:Y:S01]  /*1410*/  STS [R62+0x1400], R77 ;  /* 0x0014004d3e007388 */ /* 0x000fe20000000800 */
[----:B-1----:R-:W-:-:S03]  /*1420*/  IMAD.IADD R81, R79, 0x1, R68 ;  /* 0x000000014f517824 */ /* 0x002fc600078e0244 */
[----:B------:R-:W-:Y:S01]  /*1430*/  STS [R62+0x1800], R79 ;  /* 0x0018004f3e007388 */ /* 0x000fe20000000800 */
[----:B------:R-:W-:-:S03]  /*1440*/  IMAD.IADD R83, R81, 0x1, R70 ;  /* 0x0000000151537824 */ /* 0x000fc600078e0246 */
[----:B------:R-:W-:Y:S01]  /*1450*/  STS [R62+0x1c00], R81 ;  /* 0x001c00513e007388 */ /* 0x000fe20000000800 */
[----:B------:R-:W-:-:S03]  /*1460*/  IMAD.IADD R85, R83, 0x1, R72 ;  /* 0x0000000153557824 */ /* 0x000fc600078e0248 */
[----:B------:R-:W-:Y:S01]  /*1470*/  STS [R62+0x2000], R83 ;  /* 0x002000533e007388 */ /* 0x000fe20000000800 */
[----:B------:R-:W-:-:S03]  /*1480*/  IMAD.IADD R87, R85, 0x1, R74 ;  /* 0x0000000155577824 */ /* 0x000fc600078e024a */
[----:B------:R-:W-:Y:S01]  /*1490*/  STS [R62+0x2400], R85 ;  /* 0x002400553e007388 */ /* 0x000fe20000000800 */
[----:B------:R-:W-:-:S03]  /*14a0*/  IMAD.IADD R89, R87, 0x1, R76 ;  /* 0x0000000157597824 */ /* 0x000fc600078e024c */
[----:B------:R-:W-:Y:S04]  /*14b0*/  STS [R62+0x2800], R87 ;  /* 0x002800573e007388 */ /* 0x000fe80000000800 */
[----:B------:R-:W-:Y:S04]  /*14c0*/  STS [R62], RZ ;  /* 0x000000ff3e007388 */ /* 0x000fe80000000800 */
[----:B------:R-:W-:Y:S04]  /*14d0*/  STS [R62+0x2c00], R89 ;  /* 0x002c00593e007388 */ /* 0x000fe80000000800 */
[----:B------:R0:W-:Y:S02]  /*14e0*/  STS [R62+0xc00], R59 ;  /* 0x000c003b3e007388 */ /* 0x0001e40000000800 */
[----:B0-----:R-:W-:-:S07]  /*14f0*/  IMAD.IADD R59, R89, 0x1, R20 ;  /* 0x00000001593b7824 */ /* 0x001fce00078e0214 */
.L_x_13:
[----:B------:R-:W-:Y:S05]  /*1500*/  BSYNC.RECONVERGENT B0 ;  /* 0x0000000000007941 */ /* 0x000fea0003800200 */
.L_x_12:
[----:B------:R-:W-:Y:S01]  /*1510*/  ISETP.NE.AND P0, PT, R59, 0x1680, PT ;  /* 0x000016803b00780c */ /* 0x000fe20003f05270 */
[----:B0-----:R-:W-:Y:S01]  /*1520*/  IMAD R57, R91, 0x100, R3 ;  /* 0x000001005b397824 */ /* 0x001fe200078e0203 */
[----:B------:R-:W-:Y:S01]  /*1530*/  @!P1 LOP3.LUT R75, R59, 0x40000000, RZ, 0xfc, !PT ;  /* 0x400000003b4b9812 */ /* 0x000fe200078efcff */
[----:B------:R-:W0:Y:S01]  /*1540*/  LDC.64 R20, c[0x0][0x390] ;  /* 0x0000e400ff147b82 */ /* 0x000e220000000a00 */
[----:B------:R-:W-:Y:S01]  /*1550*/  ISETP.LT.U32.AND P0, PT, R3, 0x100, !P0 ;  /* 0x000001000300780c */ /* 0x000fe20004701070 */
[----:B-1----:R-:W-:-:S05]  /*1560*/  IMAD.WIDE R22, R57, 0x4, R22 ;  /* 0x0000000439167825 */ /* 0x002fca00078e0216 */
[----:B------:R1:W-:Y:S01]  /*1570*/  @!P1 STG.E.STRONG.SYS desc[UR8][R22.64], R75 ;  /* 0x0000004b16009986 */ /* 0x0003e2000c115908 */
[----:B------:R-:W2:Y:S01]  /*1580*/  LDC.64 R56, c[0x0][0x398] ;  /* 0x0000e600ff387b82 */ /* 0x000ea20000000a00 */
[----:B0-----:R-:W-:-:S04]  /*1590*/  IMAD.WIDE.U32 R20, R3, 0x8, R20 ;  /* 0x0000000803147825 */ /* 0x001fc800078e0014 */
[----:B--2---:R-:W-:-:S03]  /*15a0*/  IMAD.WIDE.U32 R56, R3, 0x8, R56 ;  /* 0x0000000803387825 */ /* 0x004fc600078e0038 */
[----:B------:R-:W-:Y:S06]  /*15b0*/  BAR.RED.OR.DEFER_BLOCKING 0x0, P0 ;  /* 0x0000000000007b1d */ /* 0x000fec0000014800 */
[----:B------:R-:W0:Y:S02]  /*15c0*/  B2R.RESULT RZ, P0 ;  /* 0x0000000000ff731c */ /* 0x000e240000004000 */
[----:B01----:R-:W-:Y:S05]  /*15d0*/  @!P0 BRA `(.L_x_14) ;  /* 0x00000008003c8947 */ /* 0x003fea0003800000 */
[C---:B------:R-:W-:Y:S01]  /*15e0*/  ISETP.GT.U32.AND P0, PT, R3.reuse, R73, PT ;  /* 0x000000490300720c */ /* 0x040fe20003f04070 */
[----:B------:R-:W-:Y:S01]  /*15f0*/  BSSY B1, `(.L_x_15) ;  /* 0x000002c000017945 */ /* 0x000fe20003800000 */
[----:B------:R-:W-:Y:S02]  /*1600*/  LEA R41, R3, UR6, 0x3 ;  /* 0x0000000603297c11 */ /* 0x000fe4000f8e18ff */
[----:B------:R-:W-:Y:S01]  /*1610*/  SEL R47, RZ, 0x1680, !P0 ;  /* 0x00001680ff2f7807 */ /* 0x000fe20004000000 */
[----:B------:R-:W-:Y:S08]  /*1620*/  @P1 BRA `(.L_x_16) ;  /* 0x0000000000a01947 */ /* 0x000ff00003800000 */
[----:B------:R-:W2:Y:S01]  /*1630*/  LDG.E.64 R56, desc[UR8][R56.64] ;  /* 0x0000000838387981 */ /* 0x000ea2000c1e1b00 */
[----:B------:R-:W-:Y:S01]  /*1640*/  UISETP.GE.AND UP0, UPT, UR7, 0x1, UPT ;  /* 0x000000010700788c */ /* 0x000fe2000bf06270 */
[----:B------:R-:W-:Y:S01]  /*1650*/  IMAD.MOV.U32 R0, RZ, RZ, R59 ;  /* 0x000000ffff007224 */ /* 0x000fe200078e003b */
[----:B--2---:R-:W-:-:S04]  /*1660*/  IADD3 R38, P0, PT, -R47, R56, RZ ;  /* 0x000000382f267210 */ /* 0x004fc80007f1e1ff */
[----:B------:R-:W-:-:S05]  /*1670*/  IADD3.X R39, PT, PT, R57, -0x1, RZ, P0, !PT ;  /* 0xffffffff39277810 */ /* 0x000fca00007fe4ff */
[----:B------:R0:W-:Y:S01]  /*1680*/  STS.64 [R41+0xb400], R38 ;  /* 0x00b4002629007388 */ /* 0x0001e20000000a00 */
[----:B------:R-:W-:Y:S05]  /*1690*/  BRA.U !UP0, `(.L_x_17) ;  /* 0x00000001086c7547 */ /* 0x000fea000b800000 */
[----:B------:R-:W-:Y:S01]  /*16a0*/  BSSY B0, `(.L_x_18) ;  /* 0x0000019000007945 */ /* 0x000fe20003800000 */
[----:B------:R-:W-:Y:S02]  /*16b0*/  IMAD.MOV.U32 R40, RZ, RZ, -0x1 ;  /* 0xffffffffff287424 */ /* 0x000fe400078e00ff */
[----:B------:R-:W-:Y:S02]  /*16c0*/  IMAD.U32 R42, RZ, RZ, UR7 ;  /* 0x00000007ff2a7e24 */ /* 0x000fe4000f8e00ff */
[----:B------:R-:W-:-:S07]  /*16d0*/  IMAD.MOV.U32 R0, RZ, RZ, R59 ;  /* 0x000000ffff007224 */ /* 0x000fce00078e003b */
.L_x_22:
[----:B0-----:R-:W0:Y:S01]  /*16e0*/  LDC.64 R38, c[0x0][0x380] ;  /* 0x0000e000ff267b82 */ /* 0x001e220000000a00 */
[----:B------:R-:W-:Y:S01]  /*16f0*/  VIADD R45, R42, 0xffffffff ;  /* 0xffffffff2a2d7836 */ /* 0x000fe20000000000 */
[----:B------:R-:W-:Y:S03]  /*1700*/  BSSY B2, `(.L_x_19) ;  /* 0x0000008000027945 */ /* 0x000fe60003800000 */
[----:B------:R-:W-:-:S04]  /*1710*/  IMAD R43, R45, 0x100, R3 ;  /* 0x000001002d2b7824 */ /* 0x000fc800078e0203 */
[----:B0-----:R-:W-:-:S07]  /*1720*/  IMAD.WIDE R38, R43, 0x4, R38 ;  /* 0x000000042b267825 */ /* 0x001fce00078e0226 */
.L_x_20:
[----:B------:R-:W-:Y:S05]  /*1730*/  YIELD ;  /* 0x0000000000007946 */ /* 0x000fea0003800000 */
[----:B------:R0:W-:Y:S06]  /*1740*/  MEMBAR.SC.CTA ;  /* 0x0000000000007992 */ /* 0x0001ec0000000000 */
[----:B0-----:R-:W2:Y:S02]  /*1750*/  LDG.E.STRONG.SYS R43, desc[UR8][R38.64] ;  /* 0x00000008262b7981 */ /* 0x001ea4000c1f5900 */
[----:B--2---:R-:W-:-:S13]  /*1760*/  ISETP.NE.AND P0, PT, R43, RZ, PT ;  /* 0x000000ff2b00720c */ /* 0x004fda0003f05270 */
[----:B------:R-:W-:Y:S05]  /*1770*/  @!P0 BRA `(.L_x_20) ;  /* 0xfffffffc00ec8947 */ /* 0x000fea000383ffff */
[----:B------:R-:W-:Y:S05]  /*1780*/  BSYNC B2 ;  /* 0x0000000000027941 */ /* 0x000fea0003800000 */
.L_x_19:
[----:B------:R-:W-:Y:S01]  /*1790*/  BSSY.RECONVERGENT B2, `(.L_x_21) ;  /* 0x0000006000027945 */ /* 0x000fe20003800200 */
[C---:B------:R-:W-:Y:S02]  /*17a0*/  ISETP.GT.AND P0, PT, R43.reuse, -0x1, PT ;  /* 0xffffffff2b00780c */ /* 0x040fe40003f04270 */
[----:B------:R-:W-:Y:S01]  /*17b0*/  LOP3.LUT R43, R43, 0x3fffffff, RZ, 0xc0, !PT ;  /* 0x3fffffff2b2b7812 */ /* 0x000fe200078ec0ff */
[----:B------:R-:W-:Y:S05]  /*17c0*/  WARPSYNC.EXCLUSIVE R40 ;  /* 0x0000000028007348 */ /* 0x000fea0003a00000 */
[----:B------:R-:W-:-:S05]  /*17d0*/  IMAD.IADD R0, R43, 0x1, R0 ;  /* 0x000000012b007824 */ /* 0x000fca00078e0200 */
[----:B------:R-:W-:-:S07]  /*17e0*/  VOTE.ANY R40, PT, P0 ;  /* 0x0000000000287806 */ /* 0x000fce00000e0100 */
[----:B------:R-:W-:Y:S05]  /*17f0*/  BSYNC.RECONVERGENT B2 ;  /* 0x0000000000027941 */ /* 0x000fea0003800200 */
.L_x_21:
[----:B------:R-:W-:Y:S01]  /*1800*/  ISETP.GT.U32.AND P1, PT, R42, 0x1, PT ;  /* 0x000000012a00780c */ /* 0x000fe20003f24070 */
[----:B------:R-:W-:-:S12]  /*1810*/  IMAD.MOV.U32 R42, RZ, RZ, R45 ;  /* 0x000000ffff2a7224 */ /* 0x000fd800078e002d */
[----:B------:R-:W-:Y:S05]  /*1820*/  @P0 BRA P1, `(.L_x_22) ;  /* 0xfffffffc00ac0947 */ /* 0x000fea000083ffff */
[----:B------:R-:W-:Y:S05]  /*1830*/  BSYNC B0 ;  /* 0x0000000000007941 */ /* 0x000fea0003800000 */
.L_x_18:
[----:B------:R1:W2:Y:S02]  /*1840*/  LDS.64 R38, [R41+0xb400] ;  /* 0x00b4000029267984 */ /* 0x0002a40000000a00 */
.L_x_17:
[C---:B------:R-:W-:Y:S01]  /*1850*/  IMAD.IADD R45, R0.reuse, 0x1, -R59 ;  /* 0x00000001002d7824 */ /* 0x040fe200078e0a3b */
[----:B------:R-:W-:-:S04]  /*1860*/  LOP3.LUT R43, R0, 0x80000000, RZ, 0xfc, !PT ;  /* 0x80000000002b7812 */ /* 0x000fc800078efcff */
[C---:B0-2---:R-:W-:Y:S01]  /*1870*/  IADD3 R38, P0, PT, R45.reuse, R38, RZ ;  /* 0x000000262d267210 */ /* 0x045fe20007f1e0ff */
[----:B------:R0:W-:Y:S03]  /*1880*/  STG.E.STRONG.SYS desc[UR8][R22.64], R43 ;  /* 0x0000002b16007986 */ /* 0x0001e6000c115908 */
[----:B------:R-:W-:-:S05]  /*1890*/  LEA.HI.X.SX32 R39, R45, R39, 0x1, P0 ;  /* 0x000000272d277211 */ /* 0x000fca00000f0eff */
[----:B------:R0:W-:Y:S04]  /*18a0*/  STS.64 [R41+0xb400], R38 ;  /* 0x00b4002629007388 */ /* 0x0001e80000000a00 */
.L_x_16:
[----:B------:R-:W-:Y:S05]  /*18b0*/  BSYNC B1 ;  /* 0x0000000000017941 */ /* 0x000fea0003800000 */
.L_x_15:
[----:B0-----:R-:W0:Y:S01]  /*18c0*/  LDC.64 R22, c[0x0][0x390] ;  /* 0x0000e400ff167b82 */ /* 0x001e220000000a00 */
[----:B------:R-:W-:Y:S05]  /*18d0*/  WARPSYNC.ALL ;  /* 0x0000000000007948 */ /* 0x000fea0003800000 */
[----:B------:R-:W-:Y:S02]  /*18e0*/  LEA R38, R73, UR6, 0x3 ;  /* 0x0000000649267c11 */ /* 0x000fe4000f8e18ff */
[----:B------:R-:W2:Y:S01]  /*18f0*/  LDC R0, c[0x0][0x3c0] ;  /* 0x0000f000ff007b82 */ /* 0x000ea20000000800 */
[----:B0-----:R-:W-:Y:S02]  /*1900*/  ISETP.EQ.U32.AND P1, PT, R22, RZ, PT ;  /* 0x000000ff1600720c */ /* 0x001fe40003f22070 */
[----:B--2---:R-:W-:-:S04]  /*1910*/  ISETP.LE.AND P0, PT, R0, UR10, PT ;  /* 0x0000000a00007c0c */ /* 0x004fc8000bf03270 */
[----:B------:R-:W-:-:S04]  /*1920*/  ISETP.EQ.OR.EX P0, PT, R23, RZ, !P0, P1 ;  /* 0x000000ff1700720c */ /* 0x000fc80004702710 */
[----:B------:R-:W-:-:S13]  /*1930*/  ISETP.GT.U32.OR P0, PT, R3, 0xff, P0 ;  /* 0x000000ff0300780c */ /* 0x000fda0000704470 */
[----:B------:R-:W0:Y:S01]  /*1940*/  @!P0 LDS.64 R22, [R41+0xb400] ;  /* 0x00b4000029168984 */ /* 0x000e220000000a00 */
[--C-:B------:R-:W-:Y:S02]  /*1950*/  @!P0 SHF.R.S32.HI R39, RZ, 0x1f, R59.reuse ;  /* 0x0000001fff278819 */ /* 0x100fe4000001143b */
[----:B0-----:R-:W-:-:S04]  /*1960*/  @!P0 IADD3 R22, P1, P2, R22, R47, R59 ;  /* 0x0000002f16168210 */ /* 0x001fc80007a3e03b */
[----:B------:R-:W-:-:S05]  /*1970*/  @!P0 IADD3.X R23, PT, PT, R23, RZ, R39, P1, P2 ;  /* 0x000000ff17178210 */ /* 0x000fca0000fe4427 */
[----:B------:R0:W-:Y:S01]  /*1980*/  @!P0 STG.E.64 desc[UR8][R20.64], R22 ;  /* 0x0000001614008986 */ /* 0x0001e2000c101b08 */
[----:B------:R-:W-:Y:S01]  /*1990*/  BAR.SYNC.DEFER_BLOCKING 0x0 ;  /* 0x0000000000007b1d */ /* 0x000fe20000010000 */
[----:B------:R-:W-:-:S05]  /*19a0*/  ISETP.LT.AND P0, PT, R0, UR10, PT ;  /* 0x0000000a00007c0c */ /* 0x000fca000bf01270 */
[----:B------:R-:W2:Y:S08]  /*19b0*/  LDS.64 R38, [R38+0xb400] ;  /* 0x00b4000026267984 */ /* 0x000eb00000000a00 */
[----:B0-----:R-:W-:Y:S05]  /*19c0*/  @P0 BRA `(.L_x_23) ;  /* 0x0000000000600947 */ /* 0x001fea0003800000 */
[----:B------:R-:W0:Y:S01]  /*19d0*/  LDCU.64 UR12, c[0x0][0x3a0] ;  /* 0x00007400ff0c77ac */ /* 0x000e220008000a00 */
[C---:B------:R-:W-:Y:S02]  /*19e0*/  LOP3.LUT R21, R3.reuse, 0x3e0, RZ, 0xc0, !PT ;  /* 0x000003e003157812 */ /* 0x040fe400078ec0ff */
[----:B------:R-:W-:-:S05]  /*19f0*/  LOP3.LUT R2, R3, 0x1f, RZ, 0xc0, !PT ;  /* 0x0000001f03027812 */ /* 0x000fca00078ec0ff */
[----:B------:R-:W-:-:S05]  /*1a00*/  IMAD R21, R21, 0xf, R2 ;  /* 0x0000000f15157824 */ /* 0x000fca00078e0202 */
[----:B--2---:R-:W-:-:S05]  /*1a10*/  IADD3 R0, P0, PT, R21, R38, RZ ;  /* 0x0000002615007210 */ /* 0x004fca0007f1e0ff */
[----:B------:R-:W-:Y:S01]  /*1a20*/  IMAD.X R39, RZ, RZ, R39, P0 ;  /* 0x000000ffff277224 */ /* 0x000fe200000e0627 */
[----:B0-----:R-:W-:-:S04]  /*1a30*/  LEA R2, P0, R0, UR12, 0x3 ;  /* 0x0000000c00027c11 */ /* 0x001fc8000f8018ff */
[----:B------:R-:W-:-:S05]  /*1a40*/  LEA.HI.X R3, R0, UR13, R39, 0x3, P0 ;  /* 0x0000000d00037c11 */ /* 0x000fca00080f1c27 */
[----:B------:R-:W-:Y:S04]  /*1a50*/  STG.E.64 desc[UR8][R2.64], R36 ;  /* 0x0000002402007986 */ /* 0x000fe8000c101b08 */
        /* <DEDUP_REMOVED lines=13> */
[----:B------:R-:W-:Y:S01]  /*1b30*/  STG.E.64 desc[UR8][R2.64+0xe00], R12 ;  /* 0x000e000c02007986 */ /* 0x000fe2000c101b08 */
[----:B------:R-:W-:Y:S05]  /*1b40*/  EXIT ;  /* 0x000000000000794d */ /* 0x000fea0003800000 */
.L_x_23:
[----:B------:R-:W0:Y:S01]  /*1b50*/  LDCU.64 UR12, c[0x0][0x3a0] ;  /* 0x00007400ff0c77ac */ /* 0x000e220008000a00 */
[C---:B------:R-:W-:Y:S01]  /*1b60*/  LOP3.LUT R21, R3.reuse, 0x3e0, RZ, 0xc0, !PT ;  /* 0x000003e003157812 */ /* 0x040fe200078ec0ff */
[----:B------:R-:W-:Y:S01]  /*1b70*/  IMAD.U32 R23, RZ, RZ, UR7 ;  /* 0x00000007ff177e24 */ /* 0x000fe2000f8e00ff */
[----:B------:R-:W-:-:S03]  /*1b80*/  LOP3.LUT R2, R3, 0x1f, RZ, 0xc0, !PT ;  /* 0x0000001f03027812 */ /* 0x000fc600078ec0ff */
[----:B------:R-:W-:Y:S02]  /*1b90*/  IMAD R0, R23, -0x1680, R0 ;  /* 0xffffe98017007824 */ /* 0x000fe400078e0200 */
[----:B------:R-:W-:-:S04]  /*1ba0*/  IMAD R21, R21, 0xf, R2 ;  /* 0x0000000f15157824 */ /* 0x000fc800078e0202 */
[C---:B------:R-:W-:Y:S01]  /*1bb0*/  VIADD R23, R21.reuse, 0x20 ;  /* 0x0000002015177836 */ /* 0x040fe20000000000 */
[C---:B--2---:R-:W-:Y:S01]  /*1bc0*/  IADD3 R3, P0, PT, R21.reuse, R38, RZ ;  /* 0x0000002615037210 */ /* 0x044fe20007f1e0ff */
[C---:B-1----:R-:W-:Y:S01]  /*1bd0*/  VIADD R41, R21.reuse, 0x60 ;  /* 0x0000006015297836 */ /* 0x042fe20000000000 */
[-C--:B------:R-:W-:Y:S02]  /*1be0*/  ISETP.GE.AND P3, PT, R21, R0.reuse, PT ;  /* 0x000000001500720c */ /* 0x080fe40003f66270 */
[-C--:B------:R-:W-:Y:S01]  /*1bf0*/  ISETP.GE.AND P4, PT, R23, R0.reuse, PT ;  /* 0x000000001700720c */ /* 0x080fe20003f86270 */
[----:B------:R-:W-:Y:S01]  /*1c00*/  IMAD.X R38, RZ, RZ, R39, P0 ;  /* 0x000000ffff267224 */ /* 0x000fe200000e0627 */
[----:B0-----:R-:W-:Y:S01]  /*1c10*/  LEA R2, P1, R3, UR12, 0x3 ;  /* 0x0000000c03027c11 */ /* 0x001fe2000f8218ff */
[----:B------:R-:W-:Y:S01]  /*1c20*/  VIADD R23, R21, 0x80 ;  /* 0x0000008015177836 */ /* 0x000fe20000000000 */
[-C--:B------:R-:W-:Y:S01]  /*1c30*/  ISETP.GE.AND P6, PT, R41, R0.reuse, PT ;  /* 0x000000002900720c */ /* 0x080fe20003fc6270 */
[----:B------:R-:W-:Y:S01]  /*1c40*/  VIADD R39, R21, 0x40 ;  /* 0x0000004015277836 */ /* 0x000fe20000000000 */
[----:B------:R-:W-:Y:S01]  /*1c50*/  LEA.HI.X R3, R3, UR13, R38, 0x3, P1 ;  /* 0x0000000d03037c11 */ /* 0x000fe200088f1c26 */
[----:B------:R-:W-:Y:S01]  /*1c60*/  VIADD R41, R21, 0xc0 ;  /* 0x000000c015297836 */ /* 0x000fe20000000000 */
[-C--:B------:R-:W-:Y:S01]  /*1c70*/  ISETP.GE.AND P0, PT, R23, R0.reuse, PT ;  /* 0x000000001700720c */ /* 0x080fe20003f06270 */
[----:B------:R-:W-:Y:S01]  /*1c80*/  VIADD R23, R21, 0xe0 ;  /* 0x000000e015177836 */ /* 0x000fe20000000000 */
[-C--:B------:R-:W-:Y:S01]  /*1c90*/  ISETP.GE.AND P5, PT, R39, R0.reuse, PT ;  /* 0x000000002700720c */ /* 0x080fe20003fa6270 */
[----:B------:R-:W-:Y:S01]  /*1ca0*/  VIADD R39, R21, 0xa0 ;  /* 0x000000a015277836 */ /* 0x000fe20000000000 */
[----:B------:R0:W-:Y:S01]  /*1cb0*/  @!P3 STG.E.64 desc[UR8][R2.64], R36 ;  /* 0x000000240200b986 */ /* 0x0001e2000c101b08 */
[----:B------:R-:W-:-:S02]  /*1cc0*/  ISETP.GE.AND P2, PT, R41, R0, PT ;  /* 0x000000002900720c */ /* 0x000fc40003f46270 */
[-C--:B------:R-:W-:Y:S01]  /*1cd0*/  ISETP.GE.AND P3, PT, R23, R0.reuse, PT ;  /* 0x000000001700720c */ /* 0x080fe20003f66270 */
[----:B------:R-:W-:Y:S01]  /*1ce0*/  VIADD R23, R21, 0x100 ;  /* 0x0000010015177836 */ /* 0x000fe20000000000 */
[-C--:B------:R-:W-:Y:S01]  /*1cf0*/  ISETP.GE.AND P1, PT, R39, R0.reuse, PT ;  /* 0x000000002700720c */ /* 0x080fe20003f26270 */
[----:B------:R-:W-:Y:S01]  /*1d00*/  @!P4 STG.E.64 desc[UR8][R2.64+0x100], R34 ;  /* 0x000100220200c986 */ /* 0x000fe2000c101b08 */
[----:B------:R-:W-:Y:S02]  /*1d10*/  VIADD R39, R21, 0x120 ;  /* 0x0000012015277836 */ /* 0x000fe40000000000 */
[----:B------:R-:W-:Y:S01]  /*1d20*/  ISETP.GE.AND P4, PT, R23, R0, PT ;  /* 0x000000001700720c */ /* 0x000fe20003f86270 */
[C---:B------:R-:W-:Y:S01]  /*1d30*/  VIADD R23, R21.reuse, 0x140 ;  /* 0x0000014015177836 */ /* 0x040fe20000000000 */
[----:B------:R-:W-:Y:S01]  /*1d40*/  @!P6 STG.E.64 desc[UR8][R2.64+0x300], R30 ;  /* 0x0003001e0200e986 */ /* 0x000fe2000c101b08 */
[----:B0-----:R-:W-:-:S03]  /*1d50*/  VIADD R37, R21, 0x160 ;  /* 0x0000016015257836 */ /* 0x001fc60000000000 */
[----:B------:R0:W-:Y:S01]  /*1d60*/  @!P5 STG.E.64 desc[UR8][R2.64+0x200], R32 ;  /* 0x000200200200d986 */ /* 0x0001e2000c101b08 */
[-C--:B------:R-:W-:Y:S01]  /*1d70*/  ISETP.GE.AND P6, PT, R23, R0.reuse, PT ;  /* 0x000000001700720c */ /* 0x080fe20003fc6270 */
[----:B------:R-:W-:Y:S01]  /*1d80*/  VIADD R23, R21, 0x180 ;  /* 0x0000018015177836 */ /* 0x000fe20000000000 */
[-C--:B------:R-:W-:Y:S01]  /*1d90*/  ISETP.GE.AND P5, PT, R39, R0.reuse, PT ;  /* 0x000000002700720c */ /* 0x080fe20003fa6270 */
[----:B------:R1:W-:Y:S01]  /*1da0*/  @!P0 STG.E.64 desc[UR8][R2.64+0x400], R28 ;  /* 0x0004001c02008986 */ /* 0x0003e2000c101b08 */
[----:B------:R-:W-:-:S03]  /*1db0*/  ISETP.GE.AND P0, PT, R37, R0, PT ;  /* 0x000000002500720c */ /* 0x000fc60003f06270 */
[----:B------:R1:W-:Y:S01]  /*1dc0*/  @!P1 STG.E.64 desc[UR8][R2.64+0x500], R26 ;  /* 0x0005001a02009986 */ /* 0x0003e2000c101b08 */
[----:B------:R-:W-:-:S03]  /*1dd0*/  ISETP.GE.AND P1, PT, R23, R0, PT ;  /* 0x000000001700720c */ /* 0x000fc60003f26270 */
[----:B------:R1:W-:Y:S01]  /*1de0*/  @!P2 STG.E.64 desc[UR8][R2.64+0x600], R14 ;  /* 0x0006000e0200a986 */ /* 0x0003e2000c101b08 */
[C---:B0-----:R-:W-:Y:S02]  /*1df0*/  VIADD R33, R21.reuse, 0x1a0 ;  /* 0x000001a015217836 */ /* 0x041fe40000000000 */
[----:B------:R-:W-:Y:S01]  /*1e00*/  VIADD R21, R21, 0x1c0 ;  /* 0x000001c015157836 */ /* 0x000fe20000000000 */
[----:B------:R1:W-:Y:S02]  /*1e10*/  @!P3 STG.E.64 desc[UR8][R2.64+0x700], R18 ;  /* 0x000700120200b986 */ /* 0x0003e4000c101b08 */
[-C--:B------:R-:W-:Y:S02]  /*1e20*/  ISETP.GE.AND P2, PT, R33, R0.reuse, PT ;  /* 0x000000002100720c */ /* 0x080fe40003f46270 */
[----:B------:R-:W-:Y:S01]  /*1e30*/  ISETP.GE.AND P3, PT, R21, R0, PT ;  /* 0x000000001500720c */ /* 0x000fe20003f66270 */
[----:B------:R1:W-:Y:S04]  /*1e40*/  @!P4 STG.E.64 desc[UR8][R2.64+0x800], R16 ;  /* 0x000800100200c986 */ /* 0x0003e8000c101b08 */
[----:B------:R1:W-:Y:S04]  /*1e50*/  @!P5 STG.E.64 desc[UR8][R2.64+0x900], R24 ;  /* 0x000900180200d986 */ /* 0x0003e8000c101b08 */
[----:B------:R1:W-:Y:S04]  /*1e60*/  @!P6 STG.E.64 desc[UR8][R2.64+0xa00], R10 ;  /* 0x000a000a0200e986 */ /* 0x0003e8000c101b08 */
[----:B------:R1:W-:Y:S04]  /*1e70*/  @!P0 STG.E.64 desc[UR8][R2.64+0xb00], R8 ;  /* 0x000b000802008986 */ /* 0x0003e8000c101b08 */
[----:B------:R1:W-:Y:S04]  /*1e80*/  @!P1 STG.E.64 desc[UR8][R2.64+0xc00], R6 ;  /* 0x000c000602009986 */ /* 0x0003e8000c101b08 */
[----:B------:R1:W-:Y:S01]  /*1e90*/  @!P2 STG.E.64 desc[UR8][R2.64+0xd00], R4 ;  /* 0x000d00040200a986 */ /* 0x0003e2000c101b08 */
[----:B------:R-:W-:Y:S05]  /*1ea0*/  @P3 EXIT ;  /* 0x000000000000394d */ /* 0x000fea0003800000 */
[----:B------:R-:W-:Y:S01]  /*1eb0*/  STG.E.64 desc[UR8][R2.64+0xe00], R12 ;  /* 0x000e000c02007986 */ /* 0x000fe2000c101b08 */
[----:B------:R-:W-:Y:S05]  /*1ec0*/  EXIT ;  /* 0x000000000000794d */ /* 0x000fea0003800000 */
.L_x_14:
[----:B------:R-:W-:Y:S01]  /*1ed0*/  IMAD.MOV.U32 R2, RZ, RZ, RZ ;  /* 0x000000ffff027224 */ /* 0x000fe200078e00ff */
[C---:B------:R-:W-:Y:S01]  /*1ee0*/  ISETP.GT.U32.AND P0, PT, R3.reuse, 0x1f, PT ;  /* 0x0000001f0300780c */ /* 0x040fe20003f04070 */
[----:B------:R-:W-:Y:S05]  /*1ef0*/  WARPSYNC.ALL ;  /* 0x0000000000007948 */ /* 0x000fea0003800000 */
[----:B------:R-:W-:-:S05]  /*1f00*/  IMAD.HI.U32 R60, R3, 0x15555556, R2 ;  /* 0x15555556033c7827 */ /* 0x000fca00078e0002 */
[----:B------:R-:W-:-:S05]  /*1f10*/  LEA R60, R60, UR6, 0x2 ;  /* 0x000000063c3c7c11 */ /* 0x000fca000f8e10ff */
[----:B------:R0:W-:Y:S01]  /*1f20*/  STS [R60+0x3410], R59 ;  /* 0x0034103b3c007388 */ /* 0x0001e20000000800 */
[----:B------:R-:W-:Y:S06]  /*1f30*/  BAR.SYNC.DEFER_BLOCKING 0x0 ;  /* 0x0000000000007b1d */ /* 0x000fec0000010000 */
[----:B------:R-:W-:Y:S05]  /*1f40*/  @P0 BRA `(.L_x_24) ;  /* 0x0000000000e00947 */ /* 0x000fea0003800000 */
[----:B------:R-:W-:Y:S01]  /*1f50*/  IMAD.MOV.U32 R73, RZ, RZ, 0x34 ;  /* 0x00000034ff497424 */ /* 0x000fe200078e00ff */
[----:B------:R-:W-:-:S03]  /*1f60*/  UMOV UR11, 0xffffffff ;  /* 0xffffffff000b7882 */ /* 0x000fc60000000000 */
[----:B------:R-:W-:-:S05]  /*1f70*/  IMAD R64, R3, R73, UR6 ;  /* 0x0000000603407e24 */ /* 0x000fca000f8e0249 */
[----:B------:R-:W-:Y:S04]  /*1f80*/  LDS R66, [R64+0x3410] ;  /* 0x0034100040427984 */ /* 0x000fe80000000800 */
[----:B------:R-:W-:Y:S04]  /*1f90*/  LDS R73, [R64+0x3414] ;  /* 0x0034140040497984 */ /* 0x000fe80000000800 */
[----:B------:R-:W1:Y:S04]  /*1fa0*/  LDS R68, [R64+0x3418] ;  /* 0x0034180040447984 */ /* 0x000e680000000800 */
[----:B------:R-:W-:Y:S04]  /*1fb0*/  LDS R70, [R64+0x341c] ;  /* 0x00341c0040467984 */ /* 0x000fe80000000800 */
[----:B------:R-:W2:Y:S04]  /*1fc0*/  LDS R75, [R64+0x3420] ;  /* 0x00342000404b7984 */ /* 0x000ea80000000800 */
[----:B------:R-:W-:Y:S04]  /*1fd0*/  LDS R72, [R64+0x3424] ;  /* 0x0034240040487984 */ /* 0x000fe80000000800 */
[----:B------:R-:W3:Y:S04]  /*1fe0*/  LDS R77, [R64+0x3428] ;  /* 0x00342800404d7984 */ /* 0x000ee80000000800 */
[----:B------:R-:W-:Y:S04]  /*1ff0*/  LDS R74, [R64+0x342c] ;  /* 0x00342c00404a7984 */ /* 0x000fe80000000800 */
[----:B------:R-:W4:Y:S04]  /*2000*/  LDS R79, [R64+0x3430] ;  /* 0x00343000404f7984 */ /* 0x000f280000000800 */
[----:B------:R-:W-:Y:S04]  /*2010*/  LDS R76, [R64+0x3434] ;  /* 0x00343400404c7984 */ /* 0x000fe80000000800 */
[----:B------:R-:W5:Y:S04]  /*2020*/  LDS R81, [R64+0x3438] ;  /* 0x0034380040517984 */ /* 0x000f680000000800 */
[----:B------:R-:W0:Y:S01]  /*2030*/  LDS R78, [R64+0x343c] ;  /* 0x00343c00404e7984 */ /* 0x000e220000000800 */
[----:B-1----:R-:W-:-:S04]  /*2040*/  IADD3 R80, PT, PT, R68, R73, R66 ;  /* 0x0000004944507210 */ /* 0x002fc80007ffe042 */
[----:B--2---:R-:W-:-:S04]  /*2050*/  IADD3 R80, PT, PT, R75, R80, R70 ;  /* 0x000000504b507210 */ /* 0x004fc80007ffe046 */
[----:B---3--:R-:W-:-:S04]  /*2060*/  IADD3 R80, PT, PT, R77, R80, R72 ;  /* 0x000000504d507210 */ /* 0x008fc80007ffe048 */
[----:B----4-:R-:W-:-:S04]  /*2070*/  IADD3 R80, PT, PT, R79, R80, R74 ;  /* 0x000000504f507210 */ /* 0x010fc80007ffe04a */
[----:B-----5:R-:W-:-:S05]  /*2080*/  IADD3 R83, PT, PT, R81, R80, R76 ;  /* 0x0000005051537210 */ /* 0x020fca0007ffe04c */
[----:B0-----:R-:W-:Y:S01]  /*2090*/  IMAD.IADD R78, R78, 0x1, R83 ;  /* 0x000000014e4e7824 */ /* 0x001fe200078e0253 */
[----:B------:R-:W-:Y:S06]  /*20a0*/  BRA.DIV UR11, `(.L_x_25) ;  /* 0x0000004e0b6c7947 */ /* 0x000fec000b800000 */
[----:B------:R-:W0:Y:S02]  /*20b0*/  SHFL.UP P0, R83, R78, 0x1, RZ ;  /* 0x042000004e537989 */ /* 0x000e2400000000ff */
[----:B0-----:R-:W-:-:S05]  /*20c0*/  @P0 IMAD.IADD R83, R78, 0x1, R83 ;  /* 0x000000014e530824 */ /* 0x001fca00078e0253 */
[----:B------:R-:W0:Y:S02]  /*20d0*/  SHFL.UP P0, R80, R83, 0x2, RZ ;  /* 0x0440000053507989 */ /* 0x000e2400000000ff */
[----:B0-----:R-:W-:-:S05]  /*20e0*/  @P0 IMAD.IADD R80, R83, 0x1, R80 ;  /* 0x0000000153500824 */ /* 0x001fca00078e0250 */
[----:B------:R-:W0:Y:S02]  /*20f0*/  SHFL.UP P0, R85, R80, 0x4, RZ ;  /* 0x0480000050557989 */ /* 0x000e2400000000ff */
[----:B0-----:R-:W-:-:S05]  /*2100*/  @P0 IMAD.IADD R85, R80, 0x1, R85 ;  /* 0x0000000150550824 */ /* 0x001fca00078e0255 */
[----:B------:R-:W0:Y:S02]  /*2110*/  SHFL.UP P0, R82, R85, 0x8, RZ ;  /* 0x0500000055527989 */ /* 0x000e2400000000ff */
[----:B0-----:R-:W-:-:S05]  /*2120*/  @P0 IMAD.IADD R82, R85, 0x1, R82 ;  /* 0x0000000155520824 */ /* 0x001fca00078e0252 */
[----:B------:R0:W1:Y:S02]  /*2130*/  SHFL.UP P0, R87, R82, 0x10, RZ ;  /* 0x0600000052577989 */ /* 0x00006400000000ff */
.L_x_100:
[----:B-1----:R-:W-:-:S04]  /*2140*/  @P0 IMAD.IADD R87, R82, 0x1, R87 ;  /* 0x0000000152570824 */ /* 0x002fc800078e0257 */
[----:B------:R-:W-:-:S04]  /*2150*/  IMAD.IADD R87, R87, 0x1, -R78 ;  /* 0x0000000157577824 */ /* 0x000fc800078e0a4e */
[----:B------:R-:W-:Y:S01]  /*2160*/  IMAD.IADD R66, R66, 0x1, R87 ;  /* 0x0000000142427824 */ /* 0x000fe200078e0257 */
[----:B------:R1:W-:Y:S03]  /*2170*/  STS [R64+0x3410], R87 ;  /* 0x0034105740007388 */ /* 0x0003e60000000800 */
        /* <DEDUP_REMOVED lines=19> */
[----:B------:R1:W-:Y:S04]  /*22b0*/  STS [R64+0x3438], R76 ;  /* 0x0034384c40007388 */ /* 0x0003e80000000800 */
[----:B------:R1:W-:Y:S02]  /*22c0*/  STS [R64+0x343c], R81 ;  /* 0x00343c5140007388 */ /* 0x0003e40000000800 */
.L_x_24:
[----:B------:R-:W-:Y:S05]  /*22d0*/  WARPSYNC.ALL ;  /* 0x0000000000007948 */ /* 0x000fea0003800000 */
[----:B------:R-:W-:Y:S01]  /*22e0*/  BAR.SYNC.DEFER_BLOCKING 0x0 ;  /* 0x0000000000007b1d */ /* 0x000fe20000010000 */
[----:B------:R-:W-:Y:S02]  /*22f0*/  ISETP.NE.AND P0, PT, R84, RZ, PT ;  /* 0x000000ff5400720c */ /* 0x000fe40003f05270 */
[----:B-1----:R-:W-:-:S03]  /*2300*/  SHF.R.U64 R64, R36, UR5, R39 ;  /* 0x0000000524407c19 */ /* 0x002fc60008001227 */
[----:B------:R-:W-:Y:S01]  /*2310*/  BSSY.RECONVERGENT B0, `(.L_x_26) ;  /* 0x0000028000007945 */ /* 0x000fe20003800200 */
[----:B------:R-:W-:Y:S01]  /*2320*/  LOP3.LUT R97, R64, UR4, RZ, 0x30, !PT ;  /* 0x0000000440617c12 */ /* 0x000fe2000f8e30ff */
[----:B0-----:R-:W0:Y:S06]  /*2330*/  LDS R60, [R60+0x3410] ;  /* 0x003410003c3c7984 */ /* 0x001e2c0000000800 */
[----:B------:R-:W-:Y:S05]  /*2340*/  @P0 BRA `(.L_x_27) ;  /* 0x0000000000900947 */ /* 0x000fea0003800000 */
[----:B------:R-:W0:Y:S04]  /*2350*/  LDS R73, [R62] ;  /* 0x000000003e497984 */ /* 0x000e280000000800 */
[----:B------:R-:W1:Y:S04]  /*2360*/  LDS R75, [R62+0x400] ;  /* 0x000400003e4b7984 */ /* 0x000e680000000800 */
[----:B------:R-:W2:Y:S04]  /*2370*/  LDS R77, [R62+0x800] ;  /* 0x000800003e4d7984 */ /* 0x000ea80000000800 */
[----:B------:R-:W3:Y:S04]  /*2380*/  LDS R79, [R62+0xc00] ;  /* 0x000c00003e4f7984 */ /* 0x000ee80000000800 */
[----:B------:R-:W4:Y:S04]  /*2390*/  LDS R81, [R62+0x1000] ;  /* 0x001000003e517984 */ /* 0x000f280000000800 */
[----:B------:R-:W5:Y:S04]  /*23a0*/  LDS R83, [R62+0x1400] ;  /* 0x001400003e537984 */ /* 0x000f680000000800 */
[----:B------:R-:W5:Y:S04]  /*23b0*/  LDS R85, [R62+0x1800] ;  /* 0x001800003e557984 */ /* 0x000f680000000800 */
[----:B------:R-:W5:Y:S04]  /*23c0*/  LDS R87, [R62+0x1c00] ;  /* 0x001c00003e577984 */ /* 0x000f680000000800 */
[----:B------:R-:W5:Y:S04]  /*23d0*/  LDS R89, [R62+0x2000] ;  /* 0x002000003e597984 */ /* 0x000f680000000800 */
[----:B------:R-:W5:Y:S04]  /*23e0*/  LDS R91, [R62+0x2400] ;  /* 0x002400003e5b7984 */ /* 0x000f680000000800 */
[----:B------:R-:W5:Y:S01]  /*23f0*/  LDS R93, [R62+0x2800] ;  /* 0x002800003e5d7984 */ /* 0x000f620000000800 */
[----:B0-----:R-:W-:-:S03]  /*2400*/  IMAD.IADD R73, R60, 0x1, R73 ;  /* 0x000000013c497824 */ /* 0x001fc600078e0249 */
[----:B------:R-:W0:Y:S01]  /*2410*/  LDS R95, [R62+0x2c00] ;  /* 0x002c00003e5f7984 */ /* 0x000e220000000800 */
[C---:B-1----:R-:W-:Y:S02]  /*2420*/  IMAD.IADD R75, R60.reuse, 0x1, R75 ;  /* 0x000000013c4b7824 */ /* 0x042fe400078e024b */
[C---:B--2---:R-:W-:Y:S01]  /*2430*/  IMAD.IADD R77, R60.reuse, 0x1, R77 ;  /* 0x000000013c4d7824 */ /* 0x044fe200078e024d */
[----:B------:R1:W-:Y:S01]  /*2440*/  STS [R62], R73 ;  /* 0x000000493e007388 */ /* 0x0003e20000000800 */
[----:B---3--:R-:W-:-:S03]  /*2450*/  IMAD.IADD R79, R60, 0x1, R79 ;  /* 0x000000013c4f7824 */ /* 0x008fc600078e024f */
[----:B------:R1:W-:Y:S01]  /*2460*/  STS [R62+0x400], R75 ;  /* 0x0004004b3e007388 */ /* 0x0003e20000000800 */
[----:B----4-:R-:W-:-:S03]  /*2470*/  IMAD.IADD R81, R60, 0x1, R81 ;  /* 0x000000013c517824 */ /* 0x010fc600078e0251 */
[----:B------:R1:W-:Y:S01]  /*2480*/  STS [R62+0x800], R77 ;  /* 0x0008004d3e007388 */ /* 0x0003e20000000800 */
[----:B-----5:R-:W-:-:S03]  /*2490*/  IMAD.IADD R83, R60, 0x1, R83 ;  /* 0x000000013c537824 */ /* 0x020fc600078e0253 */
[----:B------:R1:W-:Y:S01]  /*24a0*/  STS [R62+0xc00], R79 ;  /* 0x000c004f3e007388 */ /* 0x0003e20000000800 */
[----:B------:R-:W-:-:S03]  /*24b0*/  IMAD.IADD R85, R60, 0x1, R85 ;  /* 0x000000013c557824 */ /* 0x000fc600078e0255 */
        /* <DEDUP_REMOVED lines=9> */
[----:B0-----:R-:W-:-:S03]  /*2550*/  IMAD.IADD R95, R60, 0x1, R95 ;  /* 0x000000013c5f7824 */ /* 0x001fc600078e025f */
[----:B------:R1:W-:Y:S04]  /*2560*/  STS [R62+0x2400], R91 ;  /* 0x0024005b3e007388 */ /* 0x0003e80000000800 */
[----:B------:R1:W-:Y:S04]  /*2570*/  STS [R62+0x2800], R93 ;  /* 0x0028005d3e007388 */ /* 0x0003e80000000800 */
[----:B------:R1:W-:Y:S02]  /*2580*/  STS [R62+0x2c00], R95 ;  /* 0x002c005f3e007388 */ /* 0x0003e40000000800 */
.L_x_27:
[----:B------:R-:W-:Y:S05]  /*2590*/  BSYNC.RECONVERGENT B0 ;  /* 0x0000000000007941 */ /* 0x000fea0003800200 */
.L_x_26:
[----:B------:R-:W-:Y:S01]  /*25a0*/  BAR.SYNC.DEFER_BLOCKING 0x0 ;  /* 0x0000000000007b1d */ /* 0x000fe20000010000 */
[----:B------:R-:W-:-:S05]  /*25b0*/  R2P PR, R97, 0x7f ;  /* 0x0000007f61007804 */ /* 0x000fca0000000000 */
[----:B------:R-:W-:Y:S08]  /*25c0*/  BSSY.RECONVERGENT B0, `(.L_x_28) ;  /* 0x0000024000007945 */ /* 0x000ff00003800200 */
[----:B-1----:R-:W-:Y:S02]  /*25d0*/  VOTE.ANY R62, PT, P0 ;  /* 0x00000000003e7806 */ /* 0x002fe400000e0100 */
[----:B------:R-:W-:-:S02]  /*25e0*/  VOTE.ANY R73, PT, P1 ;  /* 0x0000000000497806 */ /* 0x000fc400008e0100 */
[----:B------:R-:W-:Y:S02]  /*25f0*/  @!P0 LOP3.LUT R62, RZ, R62, RZ, 0x33, !PT ;  /* 0x0000003eff3e8212 */ /* 0x000fe400078e33ff */
[----:B------:R-:W-:Y:S02]  /*2600*/  VOTE.ANY R75, PT, P2 ;  /* 0x00000000004b7806 */ /* 0x000fe400010e0100 */
[----:B------:R-:W-:Y:S02]  /*2610*/  @!P1 LOP3.LUT R73, RZ, R73, RZ, 0x33, !PT ;  /* 0x00000049ff499212 */ /* 0x000fe400078e33ff */
[----:B------:R-:W-:Y:S02]  /*2620*/  VOTE.ANY R77, PT, P3 ;  /* 0x00000000004d7806 */ /* 0x000fe400018e0100 */
[----:B------:R-:W-:Y:S02]  /*2630*/  @!P2 LOP3.LUT R75, RZ, R75, RZ, 0x33, !PT ;  /* 0x0000004bff4ba212 */ /* 0x000fe400078e33ff */
[----:B------:R-:W-:-:S02]  /*2640*/  LOP3.LUT R62, R73, R62, RZ, 0xc0, !PT ;  /* 0x0000003e493e7212 */ /* 0x000fc400078ec0ff */
[----:B------:R-:W-:Y:S02]  /*2650*/  @!P3 LOP3.LUT R77, RZ, R77, RZ, 0x33, !PT ;  /* 0x0000004dff4db212 */ /* 0x000fe400078e33ff */
[----:B------:R-:W-:Y:S02]  /*2660*/  LOP3.LUT R62, R75, R62, RZ, 0xc0, !PT ;  /* 0x0000003e4b3e7212 */ /* 0x000fe400078ec0ff */
[----:B------:R-:W-:Y:S02]  /*2670*/  VOTE.ANY R73, PT, P4 ;  /* 0x0000000000497806 */ /* 0x000fe400020e0100 */
[----:B------:R-:W-:Y:S02]  /*2680*/  LOP3.LUT R62, R77, R62, RZ, 0xc0, !PT ;  /* 0x0000003e4d3e7212 */ /* 0x000fe400078ec0ff */
[----:B------:R-:W-:Y:S02]  /*2690*/  @!P4 LOP3.LUT R73, RZ, R73, RZ, 0x33, !PT ;  /* 0x00000049ff49c212 */ /* 0x000fe400078e33ff */
[----:B------:R-:W-:-:S02]  /*26a0*/  VOTE.ANY R75, PT, P5 ;  /* 0x00000000004b7806 */ /* 0x000fc400028e0100 */
[----:B------:R-:W-:Y:S01]  /*26b0*/  LOP3.LUT R62, R73, R62, RZ, 0xc0, !PT ;  /* 0x0000003e493e7212 */ /* 0x000fe200078ec0ff */
[----:B------:R-:W-:Y:S01]  /*26c0*/  IMAD.MOV.U32 R73, RZ, RZ, RZ ;  /* 0x000000ffff497224 */ /* 0x000fe200078e00ff */
[----:B------:R-:W-:Y:S02]  /*26d0*/  LOP3.LUT P0, RZ, R97, 0x80, RZ, 0xc0, !PT ;  /* 0x0000008061ff7812 */ /* 0x000fe4000780c0ff */
[----:B------:R-:W-:Y:S02]  /*26e0*/  @!P5 LOP3.LUT R75, RZ, R75, RZ, 0x33, !PT ;  /* 0x0000004bff4bd212 */ /* 0x000fe400078e33ff */
[----:B------:R-:W-:Y:S02]  /*26f0*/  VOTE.ANY R64, PT, P6 ;  /* 0x0000000000407806 */ /* 0x000fe400030e0100 */
[----:B------:R-:W-:Y:S02]  /*2700*/  LOP3.LUT R75, R75, R62, RZ, 0xc0, !PT ;  /* 0x0000003e4b4b7212 */ /* 0x000fe400078ec0ff */
[----:B------:R-:W1:Y:S01]  /*2710*/  S2R R62, SR_LEMASK ;  /* 0x00000000003e7919 */ /* 0x000e620000003a00 */
[----:B------:R-:W-:-:S04]  /*2720*/  @!P6 LOP3.LUT R64, RZ, R64, RZ, 0x33, !PT ;  /* 0x00000040ff40e212 */ /* 0x000fc800078e33ff */
[----:B------:R-:W-:Y:S02]  /*2730*/  VOTE.ANY R66, PT, P0 ;  /* 0x0000000000427806 */ /* 0x000fe400000e0100 */
[----:B------:R-:W-:Y:S02]  /*2740*/  LOP3.LUT R75, R64, R75, RZ, 0xc0, !PT ;  /* 0x0000004b404b7212 */ /* 0x000fe400078ec0ff */
[----:B------:R-:W-:-:S04]  /*2750*/  @!P0 LOP3.LUT R66, RZ, R66, RZ, 0x33, !PT ;  /* 0x00000042ff428212 */ /* 0x000fc800078e33ff */
[----:B------:R-:W-:Y:S02]  /*2760*/  LOP3.LUT R75, R66, R75, RZ, 0xc0, !PT ;  /* 0x0000004b424b7212 */ /* 0x000fe400078ec0ff */
[----:B------:R-:W-:Y:S02]  /*2770*/  SHF.R.U64 R66, R34, UR5, R41 ;  /* 0x0000000522427c19 */ /* 0x000fe40008001229 */
[----:B------:R-:W2:Y:S02]  /*2780*/  FLO.U32 R70, R75 ;  /* 0x0000004b00467300 */ /* 0x000ea400000e0000 */
[----:B------:R-:W-:Y:S02]  /*2790*/  LOP3.LUT R81, R66, UR4, RZ, 0x30, !PT ;  /* 0x0000000442517c12 */ /* 0x000fe4000f8e30ff */
[----:B-1----:R-:W-:Y:S02]  /*27a0*/  LOP3.LUT R64, R62, R75, RZ, 0xc0, !PT ;  /* 0x0000004b3e407212 */ /* 0x002fe400078ec0ff */
[----:B--2---:R-:W-:-:S04]  /*27b0*/  ISETP.NE.AND P0, PT, R0, R70, PT ;  /* 0x000000460000720c */ /* 0x004fc80003f05270 */
[----:B------:R-:W1:Y:S09]  /*27c0*/  POPC R64, R64 ;  /* 0x0000004000407309 */ /* 0x000e720000000000 */
[----:B------:R-:W-:Y:S05]  /*27d0*/  @P0 BRA `(.L_x_29) ;  /* 0x0000000000080947 */ /* 0x000fea0003800000 */
[----:B------:R-:W-:-:S06]  /*27e0*/  IMAD R73, R97, 0x4, R58 ;  /* 0x0000000461497824 */ /* 0x000fcc00078e023a */
[----:B-1----:R2:W3:Y:S02]  /*27f0*/  ATOMS.ADD R73, [R73], R64 ;  /* 0x000000404949738c */ /* 0x0024e40000000000 */
.L_x_29:
[----:B------:R-:W-:Y:S05]  /*2800*/  BSYNC.RECONVERGENT B0 ;  /* 0x0000000000007941 */ /* 0x000fea0003800200 */
.L_x_28:
[----:B------:R-:W-:Y:S01]  /*2810*/  R2P PR, R81, 0x7f ;  /* 0x0000007f51007804 */ /* 0x000fe20000000000 */
[----:B---3--:R3:W4:Y:S01]  /*2820*/  SHFL.IDX PT, R73, R73, R70, 0x1f ;  /* 0x00001f4649497589 */ /* 0x00872200000e0000 */
[----:B------:R-:W-:Y:S01]  /*2830*/  SHF.R.U64 R68, R32, UR5, R43 ;  /* 0x0000000520447c19 */ /* 0x000fe2000800122b */
[----:B------:R-:W-:Y:S03]  /*2840*/  BSSY.RECONVERGENT B0, `(.L_x_30) ;  /* 0x0000022000007945 */ /* 0x000fe60003800200 */
[----:B------:R-:W-:-:S07]  /*2850*/  LOP3.LUT R83, R68, UR4, RZ, 0x30, !PT ;  /* 0x0000000444537c12 */ /* 0x000fce000f8e30ff */
[----:B------:R-:W-:Y:S02]  /*2860*/  VOTE.ANY R66, PT, P0 ;  /* 0x0000000000427806 */ /* 0x000fe400000e0100 */
[----:B------:R-:W-:Y:S02]  /*2870*/  VOTE.ANY R75, PT, P1 ;  /* 0x00000000004b7806 */ /* 0x000fe400008e0100 */
[----:B------:R-:W-:Y:S02]  /*2880*/  @!P0 LOP3.LUT R66, RZ, R66, RZ, 0x33, !PT ;  /* 0x00000042ff428212 */ /* 0x000fe400078e33ff */
[----:B------:R-:W-:Y:S02]  /*2890*/  VOTE.ANY R77, PT, P2 ;  /* 0x00000000004d7806 */ /* 0x000fe400010e0100 */
[----:B------:R-:W-:Y:S02]  /*28a0*/  @!P1 LOP3.LUT R75, RZ, R75, RZ, 0x33, !PT ;  /* 0x0000004bff4b9212 */ /* 0x000fe400078e33ff */
[----:B------:R-:W-:-:S02]  /*28b0*/  @!P2 LOP3.LUT R77, RZ, R77, RZ, 0x33, !PT ;  /* 0x0000004dff4da212 */ /* 0x000fc400078e33ff */
[----:B------:R-:W-:Y:S02]  /*28c0*/  LOP3.LUT R66, R75, R66, RZ, 0xc0, !PT ;  /* 0x000000424b427212 */ /* 0x000fe400078ec0ff */
[----:B------:R-:W-:Y:S02]  /*28d0*/  VOTE.ANY R75, PT, P3 ;  /* 0x00000000004b7806 */ /* 0x000fe400018e0100 */
[----:B------:R-:W-:Y:S02]  /*28e0*/  LOP3.LUT R66, R77, R66, RZ, 0xc0, !PT ;  /* 0x000000424d427212 */ /* 0x000fe400078ec0ff */
[----:B------:R-:W-:Y:S02]  /*28f0*/  LOP3.LUT P0, RZ, R81, 0x80, RZ, 0xc0, !PT ;  /* 0x0000008051ff7812 */ /* 0x000fe4000780c0ff */
[----:B------:R-:W-:Y:S02]  /*2900*/  VOTE.ANY R77, PT, P4 ;  /* 0x00000000004d7806 */ /* 0x000fe400020e0100 */
[----:B------:R-:W-:-:S02]  /*2910*/  @!P3 LOP3.LUT R75, RZ, R75, RZ, 0x33, !PT ;  /* 0x0000004bff4bb212 */ /* 0x000fc400078e33ff */
[----:B------:R-:W-:Y:S02]  /*2920*/  @!P4 LOP3.LUT R77, RZ, R77, RZ, 0x33, !PT ;  /* 0x0000004dff4dc212 */ /* 0x000fe400078e33ff */
[----:B------:R-:W-:Y:S02]  /*2930*/  LOP3.LUT R66, R75, R66, RZ, 0xc0, !PT ;  /* 0x000000424b427212 */ /* 0x000fe400078ec0ff */
[----:B------:R-:W-:Y:S02]  /*2940*/  VOTE.ANY R75, PT, P5 ;  /* 0x00000000004b7806 */ /* 0x000fe400028e0100 */
[----:B------:R-:W-:Y:S02]  /*2950*/  LOP3.LUT R66, R77, R66, RZ, 0xc0, !PT ;  /* 0x000000424d427212 */ /* 0x000fe400078ec0ff */
[----:B------:R-:W-:Y:S02]  /*2960*/  VOTE.ANY R77, PT, P6 ;  /* 0x00000000004d7806 */ /* 0x000fe400030e0100 */
[----:B------:R-:W-:-:S02]  /*2970*/  @!P5 LOP3.LUT R75, RZ, R75, RZ, 0x33, !PT ;  /* 0x0000004bff4bd212 */ /* 0x000fc400078e33ff */
[----:B------:R-:W-:Y:S02]  /*2980*/  VOTE.ANY R79, PT, P0 ;  /* 0x00000000004f7806 */ /* 0x000fe400000e0100 */
[----:B------:R-:W-:Y:S02]  /*2990*/  @!P6 LOP3.LUT R77, RZ, R77, RZ, 0x33, !PT ;  /* 0x0000004dff4de212 */ /* 0x000fe400078e33ff */
[----:B------:R-:W-:Y:S01]  /*29a0*/  LOP3.LUT R66, R75, R66, RZ, 0xc0, !PT ;  /* 0x000000424b427212 */ /* 0x000fe200078ec0ff */
[----:B------:R-:W-:Y:S01]  /*29b0*/  IMAD.MOV.U32 R75, RZ, RZ, RZ ;  /* 0x000000ffff4b7224 */ /* 0x000fe200078e00ff */
[----:B------:R-:W-:Y:S02]  /*29c0*/  @!P0 LOP3.LUT R79, RZ, R79, RZ, 0x33, !PT ;  /* 0x0000004fff4f8212 */ /* 0x000fe400078e33ff */
[----:B------:R-:W-:-:S04]  /*29d0*/  LOP3.LUT R66, R77, R66, RZ, 0xc0, !PT ;  /* 0x000000424d427212 */ /* 0x000fc800078ec0ff */
[----:B------:R-:W-:-:S04]  /*29e0*/  LOP3.LUT R79, R79, R66, RZ, 0xc0, !PT ;  /* 0x000000424f4f7212 */ /* 0x000fc800078ec0ff */
[----:B------:R-:W5:Y:S01]  /*29f0*/  FLO.U32 R72, R79 ;  /* 0x0000004f00487300 */ /* 0x000f6200000e0000 */
[----:B------:R-:W-:-:S07]  /*2a00*/  LOP3.LUT R66, R62, R79, RZ, 0xc0, !PT ;  /* 0x0000004f3e427212 */ /* 0x000fce00078ec0ff */
[----:B------:R-:W0:Y:S01]  /*2a10*/  POPC R66, R66 ;  /* 0x0000004200427309 */ /* 0x000e220000000000 */
[----:B-----5:R-:W-:-:S13]  /*2a20*/  ISETP.NE.AND P0, PT, R0, R72, PT ;  /* 0x000000480000720c */ /* 0x020fda0003f05270 */
[----:B0--34-:R-:W-:Y:S05]  /*2a30*/  @P0 BRA `(.L_x_31) ;  /* 0x0000000000080947 */ /* 0x019fea0003800000 */
[----:B------:R-:W-:-:S06]  /*2a40*/  IMAD R75, R81, 0x4, R58 ;  /* 0x00000004514b7824 */ /* 0x000fcc00078e023a */
[----:B------:R0:W3:Y:S02]  /*2a50*/  ATOMS.ADD R75, [R75], R66 ;  /* 0x000000424b4b738c */ /* 0x0000e40000000000 */
.L_x_31:
[----:B------:R-:W-:Y:S05]  /*2a60*/  BSYNC.RECONVERGENT B0 ;  /* 0x0000000000007941 */ /* 0x000fea0003800200 */
.L_x_30:
        /* <DEDUP_REMOVED lines=37> */
.L_x_33:
[----:B------:R-:W-:Y:S05]  /*2cc0*/  BSYNC.RECONVERGENT B0 ;  /* 0x0000000000007941 */ /* 0x000fea0003800200 */
.L_x_32:
[----:B------:R-:W-:Y:S01]  /*2cd0*/  R2P PR, R85, 0x7f ;  /* 0x0000007f55007804 */ /* 0x000fe20000000000 */
[----:B---3--:R3:W4:Y:S01]  /*2ce0*/  SHFL.IDX PT, R77, R77, R76, 0x1f ;  /* 0x00001f4c4d4d7589 */ /* 0x00872200000e0000 */
[----:B------:R-:W-:Y:S01]  /*2cf0*/  SHF.R.U64 R72, R28, UR5, R47 ;  /* 0x000000051c487c19 */ /* 0x000fe2000800122f */
[----:B------:R-:W-:Y:S01]  /*2d00*/  BSSY.RECONVERGENT B0, `(.L_x_34) ;  /* 0x0000022000007945 */ /* 0x000fe20003800200 */
[----:B------:R-:W-:Y:S02]  /*2d10*/  IMAD.MOV.U32 R74, RZ, RZ, RZ ;  /* 0x000000ffff4a7224 */ /* 0x000fe400078e00ff */
[----:B------:R-:W-:-:S07]  /*2d20*/  LOP3.LUT R87, R72, UR4, RZ, 0x30, !PT ;  /* 0x0000000448577c12 */ /* 0x000fce000f8e30ff */
[----:B------:R-:W-:Y:S02]  /*2d30*/  VOTE.ANY R70, PT, P0 ;  /* 0x0000000000467806 */ /* 0x000fe400000e0100 */
[----:B------:R-:W-:Y:S02]  /*2d40*/  VOTE.ANY R79, PT, P1 ;  /* 0x00000000004f7806 */ /* 0x000fe400008e0100 */
[----:B------:R-:W-:Y:S02]  /*2d50*/  @!P0 LOP3.LUT R70, RZ, R70, RZ, 0x33, !PT ;  /* 0x00000046ff468212 */ /* 0x000fe400078e33ff */
[----:B------:R-:W-:Y:S02]  /*2d60*/  @!P1 LOP3.LUT R79, RZ, R79, RZ, 0x33, !PT ;  /* 0x0000004fff4f9212 */ /* 0x000fe400078e33ff */
[----:B------:R-:W-:Y:S02]  /*2d70*/  VOTE.ANY R81, PT, P2 ;  /* 0x0000000000517806 */ /* 0x000fe400010e0100 */
[----:B------:R-:W-:-:S02]  /*2d80*/  LOP3.LUT R70, R79, R70, RZ, 0xc0, !PT ;  /* 0x000000464f467212 */ /* 0x000fc400078ec0ff */
[----:B------:R-:W-:Y:S02]  /*2d90*/  VOTE.ANY R79, PT, P3 ;  /* 0x00000000004f7806 */ /* 0x000fe400018e0100 */
[----:B------:R-:W-:Y:S02]  /*2da0*/  @!P2 LOP3.LUT R81, RZ, R81, RZ, 0x33, !PT ;  /* 0x00000051ff51a212 */ /* 0x000fe400078e33ff */
[----:B------:R-:W-:Y:S02]  /*2db0*/  @!P3 LOP3.LUT R79, RZ, R79, RZ, 0x33, !PT ;  /* 0x0000004fff4fb212 */ /* 0x000fe400078e33ff */
[----:B------:R-:W-:Y:S02]  /*2dc0*/  LOP3.LUT R70, R81, R70, RZ, 0xc0, !PT ;  /* 0x0000004651467212 */ /* 0x000fe400078ec0ff */
[----:B------:R-:W-:Y:S02]  /*2dd0*/  LOP3.LUT P0, RZ, R85, 0x80, RZ, 0xc0, !PT ;  /* 0x0000008055ff7812 */ /* 0x000fe4000780c0ff */
[----:B------:R-:W-:-:S02]  /*2de0*/  VOTE.ANY R81, PT, P4 ;  /* 0x0000000000517806 */ /* 0x000fc400020e0100 */
[----:B------:R-:W-:Y:S02]  /*2df0*/  LOP3.LUT R70, R79, R70, RZ, 0xc0, !PT ;  /* 0x000000464f467212 */ /* 0x000fe400078ec0ff */
[----:B------:R-:W-:Y:S02]  /*2e00*/  VOTE.ANY R79, PT, P5 ;  /* 0x00000000004f7806 */ /* 0x000fe400028e0100 */
[----:B------:R-:W-:Y:S02]  /*2e10*/  @!P4 LOP3.LUT R81, RZ, R81, RZ, 0x33, !PT ;  /* 0x00000051ff51c212 */ /* 0x000fe400078e33ff */
[----:B------:R-:W-:Y:S02]  /*2e20*/  @!P5 LOP3.LUT R79, RZ, R79, RZ, 0x33, !PT ;  /* 0x0000004fff4fd212 */ /* 0x000fe400078e33ff */
[----:B------:R-:W-:Y:S02]  /*2e30*/  LOP3.LUT R70, R81, R70, RZ, 0xc0, !PT ;  /* 0x0000004651467212 */ /* 0x000fe400078ec0ff */
[----:B------:R-:W-:-:S02]  /*2e40*/  VOTE.ANY R81, PT, P6 ;  /* 0x0000000000517806 */ /* 0x000fc400030e0100 */
[----:B------:R-:W-:Y:S02]  /*2e50*/  LOP3.LUT R70, R79, R70, RZ, 0xc0, !PT ;  /* 0x000000464f467212 */ /* 0x000fe400078ec0ff */
[----:B------:R-:W-:Y:S02]  /*2e60*/  VOTE.ANY R79, PT, P0 ;  /* 0x00000000004f7806 */ /* 0x000fe400000e0100 */
[----:B------:R-:W-:Y:S02]  /*2e70*/  @!P6 LOP3.LUT R81, RZ, R81, RZ, 0x33, !PT ;  /* 0x00000051ff51e212 */ /* 0x000fe400078e33ff */
        /* <DEDUP_REMOVED lines=8> */
[----:B------:R-:W-:-:S05]  /*2f00*/  IMAD R79, R85, 0x4, R58 ;  /* 0x00000004554f7824 */ /* 0x000fca00078e023a */
[----:B------:R0:W3:Y:S02]  /*2f10*/  ATOMS.ADD R74, [R79], R70 ;  /* 0x000000464f4a738c */ /* 0x0000e40000000000 */
.L_x_35:
[----:B------:R-:W-:Y:S05]  /*2f20*/  BSYNC.RECONVERGENT B0 ;  /* 0x0000000000007941 */ /* 0x000fea0003800200 */
.L_x_34:
[----:B------:R-:W-:Y:S01]  /*2f30*/  R2P PR, R87, 0x7f ;  /* 0x0000007f57007804 */ /* 0x000fe20000000000 */
[----:B------:R-:W-:Y:S01]  /*2f40*/  BSSY.RECONVERGENT B0, `(.L_x_36) ;  /* 0x0000024000007945 */ /* 0x000fe20003800200 */
[----:B------:R-:W-:-:S04]  /*2f50*/  SHF.R.U64 R76, R26, UR5, R49 ;  /* 0x000000051a4c7c19 */ /* 0x000fc80008001231 */
[----:B------:R-:W-:Y:S01]  /*2f60*/  LOP3.LUT R89, R76, UR4, RZ, 0x30, !PT ;  /* 0x000000044c597c12 */ /* 0x000fe2000f8e30ff */
[----:B------:R-:W-:-:S06]  /*2f70*/  IMAD.MOV.U32 R76, RZ, RZ, RZ ;  /* 0x000000ffff4c7224 */ /* 0x000fcc00078e00ff */
[----:B------:R-:W-:Y:S02]  /*2f80*/  VOTE.ANY R72, PT, P0 ;  /* 0x0000000000487806 */ /* 0x000fe400000e0100 */
[----:B0-----:R-:W-:Y:S02]  /*2f90*/  VOTE.ANY R79, PT, P1 ;  /* 0x00000000004f7806 */ /* 0x001fe400008e0100 */
[----:B------:R-:W-:Y:S02]  /*2fa0*/  @!P0 LOP3.LUT R72, RZ, R72, RZ, 0x33, !PT ;  /* 0x00000048ff488212 */ /* 0x000fe400078e33ff */
[----:B------:R-:W-:Y:S02]  /*2fb0*/  @!P1 LOP3.LUT R79, RZ, R79, RZ, 0x33, !PT ;  /* 0x0000004fff4f9212 */ /* 0x000fe400078e33ff */
[----:B------:R-:W-:Y:S02]  /*2fc0*/  LOP3.LUT P0, RZ, R87, 0x80, RZ, 0xc0, !PT ;  /* 0x0000008057ff7812 */ /* 0x000fe4000780c0ff */
[----:B------:R-:W-:-:S02]  /*2fd0*/  LOP3.LUT R72, R79, R72, RZ, 0xc0, !PT ;  /* 0x000000484f487212 */ /* 0x000fc400078ec0ff */
[----:B------:R-:W-:-:S04]  /*2fe0*/  VOTE.ANY R79, PT, P2 ;  /* 0x00000000004f7806 */ /* 0x000fc800010e0100 */
[----:B------:R-:W-:-:S04]  /*2ff0*/  @!P2 LOP3.LUT R79, RZ, R79, RZ, 0x33, !PT ;  /* 0x0000004fff4fa212 */ /* 0x000fc800078e33ff */
[----:B------:R-:W-:Y:S02]  /*3000*/  LOP3.LUT R72, R79, R72, RZ, 0xc0, !PT ;  /* 0x000000484f487212 */ /* 0x000fe400078ec0ff */
        /* <DEDUP_REMOVED lines=15> */
[----:B---3--:R0:W3:Y:S02]  /*3100*/  SHFL.IDX PT, R79, R74, R83, 0x1f ;  /* 0x00001f534a4f7589 */ /* 0x0080e400000e0000 */
[----:B------:R-:W4:Y:S01]  /*3110*/  FLO.U32 R85, R81 ;  /* 0x0000005100557300 */ /* 0x000f2200000e0000 */
[----:B------:R-:W-:-:S07]  /*3120*/  LOP3.LUT R72, R62, R81, RZ, 0xc0, !PT ;  /* 0x000000513e487212 */ /* 0x000fce00078ec0ff */
[----:B------:R-:W0:Y:S01]  /*3130*/  POPC R72, R72 ;  /* 0x0000004800487309 */ /* 0x000e220000000000 */
[----:B----4-:R-:W-:-:S13]  /*3140*/  ISETP.NE.AND P0, PT, R0, R85, PT ;  /* 0x000000550000720c */ /* 0x010fda0003f05270 */
[----:B0--3--:R-:W-:Y:S05]  /*3150*/  @P0 BRA `(.L_x_37) ;  /* 0x0000000000080947 */ /* 0x009fea0003800000 */
[----:B------:R-:W-:-:S05]  /*3160*/  IMAD R81, R87, 0x4, R58 ;  /* 0x0000000457517824 */ /* 0x000fca00078e023a */
[----:B------:R0:W3:Y:S02]  /*3170*/  ATOMS.ADD R76, [R81], R72 ;  /* 0x00000048514c738c */ /* 0x0000e40000000000 */
.L_x_37:
[----:B------:R-:W-:Y:S05]  /*3180*/  BSYNC.RECONVERGENT B0 ;  /* 0x0000000000007941 */ /* 0x000fea0003800200 */
.L_x_36:
[----:B------:R-:W-:Y:S01]  /*3190*/  R2P PR, R89, 0x7f ;  /* 0x0000007f59007804 */ /* 0x000fe20000000000 */
[----:B------:R-:W-:Y:S01]  /*31a0*/  BSSY.RECONVERGENT B0, `(.L_x_38) ;  /* 0x0000022000007945 */ /* 0x000fe20003800200 */
[----:B------:R-:W-:-:S11]  /*31b0*/  IMAD.MOV.U32 R78, RZ, RZ, RZ ;  /* 0x000000ffff4e7224 */ /* 0x000fd600078e00ff */
        /* <DEDUP_REMOVED lines=32> */
.L_x_39:
[----:B------:R-:W-:Y:S05]  /*33c0*/  BSYNC.RECONVERGENT B0 ;  /* 0x0000000000007941 */ /* 0x000fea0003800200 */
.L_x_38:
        /* <DEDUP_REMOVED lines=35> */
.L_x_41:
[----:B------:R-:W-:Y:S05]  /*3600*/  BSYNC.RECONVERGENT B0 ;  /* 0x0000000000007941 */ /* 0x000fea0003800200 */
.L_x_40:
[----:B------:R-:W-:Y:S01]  /*3610*/  R2P PR, R69, 0x7f ;  /* 0x0000007f45007804 */ /* 0x000fe20000000000 */
[----:B------:R-:W-:Y:S01]  /*3620*/  BSSY.RECONVERGENT B0, `(.L_x_42) ;  /* 0x0000022000007945 */ /* 0x000fe20003800200 */
[----:B------:R-:W-:-:S11]  /*3630*/  IMAD.MOV.U32 R82, RZ, RZ, RZ ;  /* 0x000000ffff527224 */ /* 0x000fd600078e00ff */
[----:B0-----:R-:W-:Y:S02]  /*3640*/  VOTE.ANY R71, PT, P0 ;  /* 0x0000000000477806 */ /* 0x001fe400000e0100 */
[----:B------:R-:W-:Y:S02]  /*3650*/  VOTE.ANY R78, PT, P1 ;  /* 0x00000000004e7806 */ /* 0x000fe400008e0100 */
        /* <DEDUP_REMOVED lines=30> */
.L_x_43:
[----:B------:R-:W-:Y:S05]  /*3840*/  BSYNC.RECONVERGENT B0 ;  /* 0x0000000000007941 */ /* 0x000fea0003800200 */
.L_x_42:
[----:B------:R-:W-:Y:S01]  /*3850*/  R2P PR, R67, 0x7f ;  /* 0x0000007f43007804 */ /* 0x000fe20000000000 */
[----:B-1----:R-:W-:Y:S01]  /*3860*/  IMAD.IADD R73, R64, 0x1, R73 ;  /* 0x0000000140497824 */ /* 0x002fe200078e0249 */
[----:B------:R-:W-:Y:S01]  /*3870*/  BSSY.RECONVERGENT B0, `(.L_x_44) ;  /* 0x0000025000007945 */ /* 0x000fe20003800200 */
[----:B------:R-:W-:Y:S01]  /*3880*/  IMAD.IADD R75, R66, 0x1, R75 ;  /* 0x00000001424b7824 */ /* 0x000fe200078e024b */
[----:B------:R-:W-:Y:S01]  /*3890*/  SHF.R.U64 R66, R24, UR5, R51 ;  /* 0x0000000518427c19 */ /* 0x000fe20008001233 */
[----:B------:R-:W-:-:S03]  /*38a0*/  IMAD.MOV.U32 R80, RZ, RZ, RZ ;  /* 0x000000ffff507224 */ /* 0x000fc600078e00ff */
[----:B------:R-:W-:-:S05]  /*38b0*/  LOP3.LUT R91, R66, UR4, RZ, 0x30, !PT ;  /* 0x00000004425b7c12 */ /* 0x000fca000f8e30ff */
[----:B0-----:R-:W-:Y:S02]  /*38c0*/  VOTE.ANY R69, PT, P0 ;  /* 0x0000000000457806 */ /* 0x001fe400000e0100 */
[----:B--2---:R-:W-:Y:S02]  /*38d0*/  VOTE.ANY R64, PT, P1 ;  /* 0x0000000000407806 */ /* 0x004fe400008e0100 */
        /* <DEDUP_REMOVED lines=22> */
[----:B---3--:R0:W1:Y:S02]  /*3a40*/  SHFL.IDX PT, R69, R82, R87, 0x1f ;  /* 0x00001f5752457589 */ /* 0x00806400000e0000 */
[----:B------:R-:W2:Y:S01]  /*3a50*/  FLO.U32 R89, R85 ;  /* 0x0000005500597300 */ /* 0x000ea200000e0000 */
[----:B------:R-:W-:-:S07]  /*3a60*/  LOP3.LUT R64, R62, R85, RZ, 0xc0, !PT ;  /* 0x000000553e407212 */ /* 0x000fce00078ec0ff */
[----:B------:R-:W3:Y:S01]  /*3a70*/  POPC R64, R64 ;  /* 0x0000004000407309 */ /* 0x000ee20000000000 */
[----:B--2---:R-:W-:-:S13]  /*3a80*/  ISETP.NE.AND P0, PT, R0, R89, PT ;  /* 0x000000590000720c */ /* 0x004fda0003f05270 */
[----:B01-3--:R-:W-:Y:S05]  /*3a90*/  @P0 BRA `(.L_x_45) ;  /* 0x0000000000080947 */ /* 0x00bfea0003800000 */
[----:B------:R-:W-:-:S05]  /*3aa0*/  IMAD R67, R67, 0x4, R58 ;  /* 0x0000000443437824 */ /* 0x000fca00078e023a */
[----:B------:R0:W1:Y:S02]  /*3ab0*/  ATOMS.ADD R80, [R67], R64 ;  /* 0x000000404350738c */ /* 0x0000640000000000 */
.L_x_45:
[----:B------:R-:W-:Y:S05]  /*3ac0*/  BSYNC.RECONVERGENT B0 ;  /* 0x0000000000007941 */ /* 0x000fea0003800200 */
.L_x_44:
[----:B------:R-:W-:Y:S01]  /*3ad0*/  R2P PR, R91, 0x7f ;  /* 0x0000007f5b007804 */ /* 0x000fe20000000000 */
[----:B-1----:R1:W2:Y:S01]  /*3ae0*/  SHFL.IDX PT, R85, R80, R89, 0x1f ;  /* 0x00001f5950557589 */ /* 0x0022a200000e0000 */
[----:B------:R-:W-:Y:S01]  /*3af0*/  BSSY.RECONVERGENT B0, `(.L_x_46) ;  /* 0x0000022000007945 */ /* 0x000fe20003800200 */
[----:B------:R-:W-:Y:S02]  /*3b00*/  IMAD.IADD R77, R68, 0x1, R77 ;  /* 0x00000001444d7824 */ /* 0x000fe400078e024d */
[----:B------:R-:W-:-:S08]  /*3b10*/  IMAD.MOV.U32 R82, RZ, RZ, RZ ;  /* 0x000000ffff527224 */ /* 0x000fd000078e00ff */
        /* <DEDUP_REMOVED lines=23> */
[----:B------:R-:W-:-:S04]  /*3c90*/  LOP3.LUT R67, R67, R66, RZ, 0xc0, !PT ;  /* 0x0000004243437212 */ /* 0x000fc800078ec0ff */
[----:B------:R-:W0:Y:S01]  /*3ca0*/  FLO.U32 R93, R67 ;  /* 0x00000043005d7300 */ /* 0x000e2200000e0000 */
[----:B------:R-:W-:-:S07]  /*3cb0*/  LOP3.LUT R66, R62, R67, RZ, 0xc0, !PT ;  /* 0x000000433e427212 */ /* 0x000fce00078ec0ff */
[----:B------:R-:W3:Y:S01]  /*3cc0*/  POPC R66, R66 ;  /* 0x0000004200427309 */ /* 0x000ee20000000000 */
[----:B0-----:R-:W-:-:S13]  /*3cd0*/  ISETP.NE.AND P0, PT, R0, R93, PT ;  /* 0x0000005d0000720c */ /* 0x001fda0003f05270 */
[----:B-123--:R-:W-:Y:S05]  /*3ce0*/  @P0 BRA `(.L_x_47) ;  /* 0x0000000000080947 */ /* 0x00efea0003800000 */
[----:B------:R-:W-:-:S05]  /*3cf0*/  IMAD R67, R91, 0x4, R58 ;  /* 0x000000045b437824 */ /* 0x000fca00078e023a */
[----:B------:R0:W1:Y:S02]  /*3d00*/  ATOMS.ADD R82, [R67], R66 ;  /* 0x000000424352738c */ /* 0x0000640000000000 */
.L_x_47:
[----:B------:R-:W-:Y:S05]  /*3d10*/  BSYNC.RECONVERGENT B0 ;  /* 0x0000000000007941 */ /* 0x000fea0003800200 */
.L_x_46:
[----:B------:R-:W-:Y:S01]  /*3d20*/  R2P PR, R61, 0x7f ;  /* 0x0000007f3d007804 */ /* 0x000fe20000000000 */
[----:B------:R-:W-:Y:S01]  /*3d30*/  BSSY.RECONVERGENT B0, `(.L_x_48) ;  /* 0x0000023000007945 */ /* 0x000fe20003800200 */
[----:B------:R-:W-:Y:S02]  /*3d40*/  IMAD.IADD R79, R70, 0x1, R79 ;  /* 0x00000001464f7824 */ /* 0x000fe400078e024f */
[----:B------:R-:W-:-:S09]  /*3d50*/  IMAD.MOV.U32 R70, RZ, RZ, RZ ;  /* 0x000000ffff467224 */ /* 0x000fd200078e00ff */
        /* <DEDUP_REMOVED lines=24> */
[----:B-1----:R0:W1:Y:S02]  /*3ee0*/  SHFL.IDX PT, R67, R82, R93, 0x1f ;  /* 0x00001f5d52437589 */ /* 0x00206400000e0000 */
[----:B------:R-:W2:Y:S01]  /*3ef0*/  FLO.U32 R91, R87 ;  /* 0x00000057005b7300 */ /* 0x000ea200000e0000 */
[----:B------:R-:W-:-:S07]  /*3f00*/  LOP3.LUT R68, R62, R87, RZ, 0xc0, !PT ;  /* 0x000000573e447212 */ /* 0x000fce00078ec0ff */
[----:B------:R-:W3:Y:S01]  /*3f10*/  POPC R68, R68 ;  /* 0x0000004400447309 */ /* 0x000ee20000000000 */
[----:B--2---:R-:W-:-:S13]  /*3f20*/  ISETP.NE.AND P0, PT, R0, R91, PT ;  /* 0x0000005b0000720c */ /* 0x004fda0003f05270 */
[----:B01-3--:R-:W-:Y:S05]  /*3f30*/  @P0 BRA `(.L_x_49) ;  /* 0x0000000000080947 */ /* 0x00bfea0003800000 */
[----:B------:R-:W-:-:S05]  /*3f40*/  IMAD R61, R61, 0x4, R58 ;  /* 0x000000043d3d7824 */ /* 0x000fca00078e023a */
[----:B------:R0:W1:Y:S02]  /*3f50*/  ATOMS.ADD R70, [R61], R68 ;  /* 0x000000443d46738c */ /* 0x0000640000000000 */
.L_x_49:
[----:B------:R-:W-:Y:S05]  /*3f60*/  BSYNC.RECONVERGENT B0 ;  /* 0x0000000000007941 */ /* 0x000fea0003800200 */
.L_x_48:
[----:B------:R-:W-:Y:S01]  /*3f70*/  R2P PR, R65, 0x7f ;  /* 0x0000007f41007804 */ /* 0x000fe20000000000 */
[----:B------:R-:W-:Y:S01]  /*3f80*/  IMAD.IADD R81, R72, 0x1, R81 ;  /* 0x0000000148517824 */ /* 0x000fe200078e0251 */
[----:B-1----:R1:W2:Y:S01]  /*3f90*/  SHFL.IDX PT, R87, R70, R91, 0x1f ;  /* 0x00001f5b46577589 */ /* 0x0022a200000e0000 */
[----:B------:R-:W-:Y:S10]  /*3fa0*/  BSSY.RECONVERGENT B0, `(.L_x_50) ;  /* 0x0000021000007945 */ /* 0x000ff40003800200 */
[----:B0-----:R-:W-:-:S02]  /*3fb0*/  VOTE.ANY R61, PT, P0 ;  /* 0x00000000003d7806 */ /* 0x001fc400000e0100 */
[----:B------:R-:W-:Y:S02]  /*3fc0*/  VOTE.ANY R72, PT, P1 ;  /* 0x0000000000487806 */ /* 0x000fe400008e0100 */
[----:B------:R-:W-:Y:S02]  /*3fd0*/  @!P0 LOP3.LUT R61, RZ, R61, RZ, 0x33, !PT ;  /* 0x0000003dff3d8212 */ /* 0x000fe400078e33ff */
[----:B------:R-:W-:Y:S02]  /*3fe0*/  @!P1 LOP3.LUT R72, RZ, R72, RZ, 0x33, !PT ;  /* 0x00000048ff489212 */ /* 0x000fe400078e33ff */
[----:B------:R-:W-:Y:S02]  /*3ff0*/  LOP3.LUT P0, RZ, R65, 0x80, RZ, 0xc0, !PT ;  /* 0x0000008041ff7812 */ /* 0x000fe4000780c0ff */
        /* <DEDUP_REMOVED lines=18> */
[----:B------:R-:W-:Y:S01]  /*4120*/  LOP3.LUT R89, R72, R61, RZ, 0xc0, !PT ;  /* 0x0000003d48597212 */ /* 0x000fe200078ec0ff */
[----:B------:R-:W-:-:S03]  /*4130*/  IMAD.MOV.U32 R72, RZ, RZ, RZ ;  /* 0x000000ffff487224 */ /* 0x000fc600078e00ff */
[----:B------:R-:W0:Y:S01]  /*4140*/  FLO.U32 R93, R89 ;  /* 0x00000059005d7300 */ /* 0x000e2200000e0000 */
[----:B------:R-:W-:-:S07]  /*4150*/  LOP3.LUT R61, R62, R89, RZ, 0xc0, !PT ;  /* 0x000000593e3d7212 */ /* 0x000fce00078ec0ff */
[----:B------:R-:W3:Y:S01]  /*4160*/  POPC R61, R61 ;  /* 0x0000003d003d7309 */ /* 0x000ee20000000000 */
[----:B0-----:R-:W-:-:S13]  /*4170*/  ISETP.NE.AND P0, PT, R0, R93, PT ;  /* 0x0000005d0000720c */ /* 0x001fda0003f05270 */
[----:B-123--:R-:W-:Y:S05]  /*4180*/  @P0 BRA `(.L_x_51) ;  /* 0x0000000000080947 */ /* 0x00efea0003800000 */
[----:B------:R-:W-:-:S06]  /*4190*/  IMAD R72, R65, 0x4, R58 ;  /* 0x0000000441487824 */ /* 0x000fcc00078e023a */
[----:B------:R0:W1:Y:S02]  /*41a0*/  ATOMS.ADD R72, [R72], R61 ;  /* 0x0000003d4848738c */ /* 0x0000640000000000 */
.L_x_51:
[----:B------:R-:W-:Y:S05]  /*41b0*/  BSYNC.RECONVERGENT B0 ;  /* 0x0000000000007941 */ /* 0x000fea0003800200 */
.L_x_50:
[----:B------:R-:W-:Y:S01]  /*41c0*/  R2P PR, R63, 0x7f ;  /* 0x0000007f3f007804 */ /* 0x000fe20000000000 */
[----:B------:R-:W-:Y:S01]  /*41d0*/  IMAD.IADD R83, R74, 0x1, R83 ;  /* 0x000000014a537824 */ /* 0x000fe200078e0253 */
[----:B-1----:R1:W2:Y:S01]  /*41e0*/  SHFL.IDX PT, R72, R72, R93, 0x1f ;  /* 0x00001f5d48487589 */ /* 0x0022a200000e0000 */
[----:B------:R-:W-:Y:S01]  /*41f0*/  IMAD.IADD R76, R76, 0x1, R71 ;  /* 0x000000014c4c7824 */ /* 0x000fe200078e0247 */
[----:B------:R-:W-:Y:S01]  /*4200*/  SHF.R.U64 R71, R4, UR5, R53 ;  /* 0x0000000504477c19 */ /* 0x000fe20008001235 */
[----:B------:R-:W-:Y:S03]  /*4210*/  BSSY.RECONVERGENT B0, `(.L_x_52) ;  /* 0x0000022000007945 */ /* 0x000fe60003800200 */
[----:B------:R-:W-:Y:S01]  /*4220*/  LOP3.LUT R89, R71, UR4, RZ, 0x30, !PT ;  /* 0x0000000447597c12 */ /* 0x000fe2000f8e30ff */
[----:B------:R-:W-:-:S04]  /*4230*/  IMAD.MOV.U32 R71, RZ, RZ, RZ ;  /* 0x000000ffff477224 */ /* 0x000fc800078e00ff */
[----:B------:R-:W-:Y:S02]  /*4240*/  VOTE.ANY R65, PT, P0 ;  /* 0x0000000000417806 */ /* 0x000fe400000e0100 */
        /* <DEDUP_REMOVED lines=23> */
[----:B------:R-:W3:Y:S01]  /*43c0*/  FLO.U32 R74, R65 ;  /* 0x00000041004a7300 */ /* 0x000ee200000e0000 */
[----:B------:R-:W-:-:S07]  /*43d0*/  LOP3.LUT R70, R62, R65, RZ, 0xc0, !PT ;  /* 0x000000413e467212 */ /* 0x000fce00078ec0ff */
[----:B------:R1:W4:Y:S01]  /*43e0*/  POPC R80, R70 ;  /* 0x0000004600507309 */ /* 0x0003220000000000 */
[----:B---3--:R-:W-:-:S13]  /*43f0*/  ISETP.NE.AND P0, PT, R0, R74, PT ;  /* 0x0000004a0000720c */ /* 0x008fda0003f05270 */
[----:B-12-4-:R-:W-:Y:S05]  /*4400*/  @P0 BRA `(.L_x_53) ;  /* 0x0000000000080947 */ /* 0x016fea0003800000 */
[----:B------:R-:W-:-:S05]  /*4410*/  IMAD R63, R63, 0x4, R58 ;  /* 0x000000043f3f7824 */ /* 0x000fca00078e023a */
[----:B------:R1:W2:Y:S02]  /*4420*/  ATOMS.ADD R71, [R63], R80 ;  /* 0x000000503f47738c */ /* 0x0002a40000000000 */
.L_x_53:
[----:B------:R-:W-:Y:S05]  /*4430*/  BSYNC.RECONVERGENT B0 ;  /* 0x0000000000007941 */ /* 0x000fea0003800200 */
.L_x_52:
[----:B------:R-:W-:Y:S01]  /*4440*/  R2P PR, R89, 0x7f ;  /* 0x0000007f59007804 */ /* 0x000fe20000000000 */
[----:B------:R-:W-:Y:S01]  /*4450*/  IMAD.IADD R85, R64, 0x1, R85 ;  /* 0x0000000140557824 */ /* 0x000fe200078e0255 */
[----:B------:R-:W-:Y:S01]  /*4460*/  SHF.R.U64 R65, R12, UR5, R55 ;  /* 0x000000050c417c19 */ /* 0x000fe20008001237 */
[----:B--2---:R2:W3:Y:S01]  /*4470*/  SHFL.IDX PT, R71, R71, R74, 0x1f ;  /* 0x00001f4a47477589 */ /* 0x0044e200000e0000 */
[----:B------:R-:W-:Y:S01]  /*4480*/  BSSY.RECONVERGENT B0, `(.L_x_54) ;  /* 0x0000023000007945 */ /* 0x000fe20003800200 */
[----:B------:R-:W-:Y:S01]  /*4490*/  IMAD.IADD R69, R78, 0x1, R69 ;  /* 0x000000014e457824 */ /* 0x000fe200078e0245 */
[----:B------:R-:W-:Y:S01]  /*44a0*/  LOP3.LUT R91, R65, UR4, RZ, 0x30, !PT ;  /* 0x00000004415b7c12 */ /* 0x000fe2000f8e30ff */
[----:B------:R-:W-:-:S06]  /*44b0*/  IMAD.MOV.U32 R65, RZ, RZ, RZ ;  /* 0x000000ffff417224 */ /* 0x000fcc00078e00ff */
[----:B-1----:R-:W-:Y:S02]  /*44c0*/  VOTE.ANY R63, PT, P0 ;  /* 0x00000000003f7806 */ /* 0x002fe400000e0100 */
        /* <DEDUP_REMOVED lines=23> */
[----:B------:R-:W1:Y:S01]  /*4640*/  FLO.U32 R70, R63 ;  /* 0x0000003f00467300 */ /* 0x000e6200000e0000 */
[----:B------:R-:W-:-:S07]  /*4650*/  LOP3.LUT R64, R62, R63, RZ, 0xc0, !PT ;  /* 0x0000003f3e407212 */ /* 0x000fce00078ec0ff */
[----:B------:R-:W4:Y:S01]  /*4660*/  POPC R64, R64 ;  /* 0x0000004000407309 */ /* 0x000f220000000000 */
[----:B-1----:R-:W-:-:S13]  /*4670*/  ISETP.NE.AND P0, PT, R0, R70, PT ;  /* 0x000000460000720c */ /* 0x002fda0003f05270 */
[----:B--234-:R-:W-:Y:S05]  /*4680*/  @P0 BRA `(.L_x_55) ;  /* 0x0000000000080947 */ /* 0x01cfea0003800000 */
[----:B------:R-:W-:-:S06]  /*4690*/  IMAD R65, R89, 0x4, R58 ;  /* 0x0000000459417824 */ /* 0x000fcc00078e023a */
[----:B------:R1:W2:Y:S02]  /*46a0*/  ATOMS.ADD R65, [R65], R64 ;  /* 0x000000404141738c */ /* 0x0002a40000000000 */
.L_x_55:
[----:B------:R-:W-:Y:S05]  /*46b0*/  BSYNC.RECONVERGENT B0 ;  /* 0x0000000000007941 */ /* 0x000fea0003800200 */
.L_x_54:
[----:B------:R-:W-:Y:S01]  /*46c0*/  R2P PR, R91, 0x7f ;  /* 0x0000007f5b007804 */ /* 0x000fe20000000000 */
[----:B--2---:R2:W3:Y:S01]  /*46d0*/  SHFL.IDX PT, R65, R65, R70, 0x1f ;  /* 0x00001f4641417589 */ /* 0x0044e200000e0000 */
[----:B------:R-:W-:Y:S01]  /*46e0*/  BSSY.RECONVERGENT B0, `(.L_x_56) ;  /* 0x000002b000007945 */ /* 0x000fe20003800200 */
[----:B------:R-:W-:Y:S02]  /*46f0*/  IMAD.MOV.U32 R40, RZ, RZ, R34 ;  /* 0x000000ffff287224 */ /* 0x000fe400078e0022 */
[----:B------:R-:W-:Y:S02]  /*4700*/  IMAD.MOV.U32 R42, RZ, RZ, R32 ;  /* 0x000000ffff2a7224 */ /* 0x000fe400078e0020 */
[----:B------:R-:W-:Y:S02]  /*4710*/  IMAD.MOV.U32 R44, RZ, RZ, R30 ;  /* 0x000000ffff2c7224 */ /* 0x000fe400078e001e */
[----:B------:R-:W-:Y:S02]  /*4720*/  IMAD.MOV.U32 R46, RZ, RZ, R28 ;  /* 0x000000ffff2e7224 */ /* 0x000fe400078e001c */
[----:B------:R-:W-:-:S02]  /*4730*/  IMAD.MOV.U32 R48, RZ, RZ, R26 ;  /* 0x000000ffff307224 */ /* 0x000fc400078e001a */
[----:B------:R-:W-:Y:S01]  /*4740*/  VOTE.ANY R5, PT, P0 ;  /* 0x0000000000057806 */ /* 0x000fe200000e0100 */
[----:B------:R-:W-:Y:S01]  /*4750*/  IMAD.MOV.U32 R50, RZ, RZ, R24 ;  /* 0x000000ffff327224 */ /* 0x000fe200078e0018 */
[----:B------:R-:W-:Y:S01]  /*4760*/  VOTE.ANY R38, PT, P1 ;  /* 0x0000000000267806 */ /* 0x000fe200008e0100 */
[----:B------:R-:W-:Y:S01]  /*4770*/  IMAD.MOV.U32 R52, RZ, RZ, R4 ;  /* 0x000000ffff347224 */ /* 0x000fe200078e0004 */
[----:B------:R-:W-:Y:S01]  /*4780*/  @!P0 LOP3.LUT R5, RZ, R5, RZ, 0x33, !PT ;  /* 0x00000005ff058212 */ /* 0x000fe200078e33ff */
[----:B------:R-:W-:Y:S01]  /*4790*/  IMAD.MOV.U32 R54, RZ, RZ, R12 ;  /* 0x000000ffff367224 */ /* 0x000fe200078e000c */
        /* <DEDUP_REMOVED lines=21> */
[----:B------:R-:W-:-:S03]  /*48f0*/  IMAD.MOV.U32 R38, RZ, RZ, R36 ;  /* 0x000000ffff267224 */ /* 0x000fc600078e0024 */
[----:B------:R4:W5:Y:S01]  /*4900*/  FLO.U32 R13, R5 ;  /* 0x00000005000d7300 */ /* 0x00096200000e0000 */
[----:B------:R-:W-:-:S07]  /*4910*/  LOP3.LUT R62, R62, R5, RZ, 0xc0, !PT ;  /* 0x000000053e3e7212 */ /* 0x000fce00078ec0ff */
[----:B------:R2:W0:Y:S01]  /*4920*/  POPC R25, R62 ;  /* 0x0000003e00197309 */ /* 0x0004220000000000 */
[----:B----4-:R-:W-:Y:S02]  /*4930*/  LOP3.LUT R5, R15, 0x80000000, RZ, 0x3c, !PT ;  /* 0x800000000f057812 */ /* 0x010fe400078e3cff */
[----:B-----5:R-:W-:Y:S01]  /*4940*/  ISETP.NE.AND P0, PT, R0, R13, PT ;  /* 0x0000000d0000720c */ /* 0x020fe20003f05270 */
[----:B------:R-:W-:-:S12]  /*4950*/  IMAD.MOV.U32 R0, RZ, RZ, RZ ;  /* 0x000000ffff007224 */ /* 0x000fd800078e00ff */
[----:B0-23--:R-:W-:Y:S05]  /*4960*/  @P0 BRA `(.L_x_57) ;  /* 0x0000000000080947 */ /* 0x00dfea0003800000 */
[----:B------:R-:W-:-:S06]  /*4970*/  IMAD R0, R91, 0x4, R58 ;  /* 0x000000045b007824 */ /* 0x000fcc00078e023a */
[----:B------:R0:W2:Y:S02]  /*4980*/  ATOMS.ADD R0, [R0], R25 ;  /* 0x000000190000738c */ /* 0x0000a40000000000 */
.L_x_57:
[----:B------:R-:W-:Y:S05]  /*4990*/  BSYNC.RECONVERGENT B0 ;  /* 0x0000000000007941 */ /* 0x000fea0003800200 */
.L_x_56:
[----:B------:R-:W-:Y:S01]  /*49a0*/  BAR.SYNC.DEFER_BLOCKING 0x0 ;  /* 0x0000000000007b1d */ /* 0x000fe20000010000 */
[----:B------:R-:W-:Y:S01]  /*49b0*/  LEA R73, R73, UR6, 0x3 ;  /* 0x0000000649497c11 */ /* 0x000fe2000f8e18ff */
[----:B------:R-:W-:Y:S01]  /*49c0*/  IMAD.IADD R27, R66, 0x1, R67 ;  /* 0x00000001421b7824 */ /* 0x000fe200078e0243 */
[----:B------:R-:W-:Y:S01]  /*49d0*/  LEA R75, R75, UR6, 0x3 ;  /* 0x000000064b4b7c11 */ /* 0x000fe2000f8e18ff */
[----:B------:R-:W-:Y:S01]  /*49e0*/  IMAD.IADD R29, R68, 0x1, R87 ;  /* 0x00000001441d7824 */ /* 0x000fe200078e0257 */
[----:B------:R-:W-:Y:S01]  /*49f0*/  LEA R77, R77, UR6, 0x3 ;  /* 0x000000064d4d7c11 */ /* 0x000fe2000f8e18ff */
[----:B------:R-:W-:Y:S01]  /*4a00*/  IMAD.MOV.U32 R4, RZ, RZ, R14 ;  /* 0x000000ffff047224 */ /* 0x000fe200078e000e */
[----:B------:R-:W-:Y:S01]  /*4a10*/  LEA R79, R79, UR6, 0x3 ;  /* 0x000000064f4f7c11 */ /* 0x000fe2000f8e18ff */
[----:B--2---:R2:W3:Y:S01]  /*4a20*/  SHFL.IDX PT, R0, R0, R13, 0x1f ;  /* 0x00001f0d00007589 */ /* 0x0044e200000e0000 */
[----:B------:R-:W-:Y:S01]  /*4a30*/  LEA R81, R81, UR6, 0x3 ;  /* 0x0000000651517c11 */ /* 0x000fe2000f8e18ff */
[----:B------:R-:W-:Y:S01]  /*4a40*/  IMAD.IADD R31, R61, 0x1, R72 ;  /* 0x000000013d1f7824 */ /* 0x000fe200078e0248 */
[----:B------:R-:W-:Y:S01]  /*4a50*/  LEA R83, R83, UR6, 0x3 ;  /* 0x0000000653537c11 */ /* 0x000fe2000f8e18ff */
[----:B------:R-:W-:Y:S01]  /*4a60*/  IMAD.IADD R33, R80, 0x1, R71 ;  /* 0x0000000150217824 */ /* 0x000fe200078e0247 */
[----:B------:R-:W-:Y:S01]  /*4a70*/  LOP3.LUT R19, R19, 0x80000000, RZ, 0x3c, !PT ;  /* 0x8000000013137812 */ /* 0x000fe200078e3cff */
[----:B------:R-:W-:Y:S01]  /*4a80*/  IMAD.IADD R35, R64, 0x1, R65 ;  /* 0x0000000140237824 */ /* 0x000fe200078e0241 */
[----:B------:R-:W-:Y:S01]  /*4a90*/  LEA R15, R69, UR6, 0x3 ;  /* 0x00000006450f7c11 */ /* 0x000fe2000f8e18ff */
[----:B------:R-:W-:Y:S01]  /*4aa0*/  BSSY B1, `(.L_x_58) ;  /* 0x0000049000017945 */ /* 0x000fe20003800000 */
[----:B------:R-:W-:-:S02]  /*4ab0*/  LOP3.LUT R17, R17, 0x80000000, RZ, 0x3c, !PT ;  /* 0x8000000011117812 */ /* 0x000fc400078e3cff */
[----:B--2---:R-:W-:Y:S02]  /*4ac0*/  LEA R13, R76, UR6, 0x3 ;  /* 0x000000064c0d7c11 */ /* 0x004fe4000f8e18ff */
[----:B------:R-:W-:Y:S02]  /*4ad0*/  LEA R27, R27, UR6, 0x3 ;  /* 0x000000061b1b7c11 */ /* 0x000fe4000f8e18ff */
[----:B------:R-:W-:Y:S01]  /*4ae0*/  LOP3.LUT R11, R11, 0x80000000, RZ, 0x3c, !PT ;  /* 0x800000000b0b7812 */ /* 0x000fe200078e3cff */
[----:B------:R-:W-:Y:S01]  /*4af0*/  STS.64 [R73+-0x8], R38 ;  /* 0xfffff82649007388 */ /* 0x000fe20000000a00 */
[----:B------:R-:W-:Y:S02]  /*4b00*/  LEA R29, R29, UR6, 0x3 ;  /* 0x000000061d1d7c11 */ /* 0x000fe4000f8e18ff */
[----:B------:R-:W-:Y:S01]  /*4b10*/  LOP3.LUT R9, R9, 0x80000000, RZ, 0x3c, !PT ;  /* 0x8000000009097812 */ /* 0x000fe200078e3cff */
[----:B------:R-:W-:Y:S01]  /*4b20*/  STS.64 [R75+-0x8], R40 ;  /* 0xfffff8284b007388 */ /* 0x000fe20000000a00 */
[----:B------:R-:W-:-:S02]  /*4b30*/  LEA R31, R31, UR6, 0x3 ;  /* 0x000000061f1f7c11 */ /* 0x000fc4000f8e18ff */
[----:B------:R-:W-:Y:S01]  /*4b40*/  LOP3.LUT R7, R7, 0x80000000, RZ, 0x3c, !PT ;  /* 0x8000000007077812 */ /* 0x000fe200078e3cff */
[----:B---3--:R-:W-:Y:S01]  /*4b50*/  IMAD.IADD R0, R25, 0x1, R0 ;  /* 0x0000000119007824 */ /* 0x008fe200078e0200 */
[----:B------:R-:W-:Y:S01]  /*4b60*/  STS.64 [R77+-0x8], R42 ;  /* 0xfffff82a4d007388 */ /* 0x000fe20000000a00 */
[----:B0-----:R-:W-:Y:S02]  /*4b70*/  LEA R25, R85, UR6, 0x3 ;  /* 0x0000000655197c11 */ /* 0x001fe4000f8e18ff */
[----:B------:R-:W-:Y:S01]  /*4b80*/  LEA R33, R33, UR6, 0x3 ;  /* 0x0000000621217c11 */ /* 0x000fe2000f8e18ff */
[----:B------:R-:W-:Y:S01]  /*4b90*/  STS.64 [R79+-0x8], R44 ;  /* 0xfffff82c4f007388 */ /* 0x000fe20000000a00 */
[----:B------:R-:W-:Y:S02]  /*4ba0*/  LEA R35, R35, UR6, 0x3 ;  /* 0x0000000623237c11 */ /* 0x000fe4000f8e18ff */
[----:B------:R-:W-:Y:S01]  /*4bb0*/  LEA R37, R0, UR6, 0x3 ;  /* 0x0000000600257c11 */ /* 0x000fe2000f8e18ff */
[----:B------:R-:W-:Y:S01]  /*4bc0*/  STS.64 [R81+-0x8], R46 ;  /* 0xfffff82e51007388 */ /* 0x000fe20000000a00 */
[----:B------:R-:W-:-:S02]  /*4bd0*/  ISETP.NE.AND P0, PT, R84, RZ, PT ;  /* 0x000000ff5400720c */ /* 0x000fc40003f05270 */
[----:B------:R-:W-:Y:S01]  /*4be0*/  LEA R0, R3, UR6, 0x3 ;  /* 0x0000000603007c11 */ /* 0x000fe2000f8e18ff */
[----:B------:R-:W-:Y:S04]  /*4bf0*/  STS.64 [R83+-0x8], R48 ;  /* 0xfffff83053007388 */ /* 0x000fe80000000a00 */
[----:B------:R0:W-:Y:S04]  /*4c00*/  STS.64 [R13+-0x8], R4 ;  /* 0xfffff8040d007388 */ /* 0x0001e80000000a00 */
[----:B------:R2:W-:Y:S04]  /*4c10*/  STS.64 [R15+-0x8], R18 ;  /* 0xfffff8120f007388 */ /* 0x0005e80000000a00 */
[----:B------:R2:W-:Y:S04]  /*4c20*/  STS.64 [R25+-0x8], R16 ;  /* 0xfffff81019007388 */ /* 0x0005e80000000a00 */
[----:B------:R2:W-:Y:S01]  /*4c30*/  STS.64 [R27+-0x8], R50 ;  /* 0xfffff8321b007388 */ /* 0x0005e20000000a00 */
[----:B0-----:R-:W-:-:S03]  /*4c40*/  SHF.R.S32.HI R13, RZ, 0x1f, R60 ;  /* 0x0000001fff0d7819 */ /* 0x001fc6000001143c */
[----:B------:R2:W-:Y:S04]  /*4c50*/  STS.64 [R29+-0x8], R10 ;  /* 0xfffff80a1d007388 */ /* 0x0005e80000000a00 */
[----:B------:R2:W-:Y:S04]  /*4c60*/  STS.64 [R31+-0x8], R8 ;  /* 0xfffff8081f007388 */ /* 0x0005e80000000a00 */
[----:B------:R2:W-:Y:S04]  /*4c70*/  STS.64 [R33+-0x8], R6 ;  /* 0xfffff80621007388 */ /* 0x0005e80000000a00 */
[----:B------:R2:W-:Y:S04]  /*4c80*/  STS.64 [R35+-0x8], R52 ;  /* 0xfffff83423007388 */ /* 0x0005e80000000a00 */
[----:B------:R2:W-:Y:S01]  /*4c90*/  STS.64 [R37+-0x8], R54 ;  /* 0xfffff83625007388 */ /* 0x0005e20000000a00 */
[----:B------:R-:W-:Y:S05]  /*4ca0*/  @P0 BRA `(.L_x_59) ;  /* 0x0000000000a00947 */ /* 0x000fea0003800000 */
[----:B------:R-:W3:Y:S01]  /*4cb0*/  LDG.E.64 R56, desc[UR8][R56.64] ;  /* 0x0000000838387981 */ /* 0x000ee2000c1e1b00 */
[----:B------:R-:W-:Y:S01]  /*4cc0*/  UISETP.GE.AND UP0, UPT, UR7, 0x1, UPT ;  /* 0x000000010700788c */ /* 0x000fe2000bf06270 */
[----:B--2---:R-:W-:Y:S01]  /*4cd0*/  IMAD.MOV.U32 R6, RZ, RZ, R59 ;  /* 0x000000ffff067224 */ /* 0x004fe200078e003b */
[----:B---3--:R-:W-:-:S05]  /*4ce0*/  IADD3 R4, P0, PT, -R60, R56, RZ ;  /* 0x000000383c047210 */ /* 0x008fca0007f1e1ff */
[----:B------:R-:W-:-:S05]  /*4cf0*/  IMAD.X R5, R57, 0x1, ~R13, P0 ;  /* 0x0000000139057824 */ /* 0x000fca00000e0e0d */
[----:B------:R0:W-:Y:S01]  /*4d00*/  STS.64 [R0+0xb400], R4 ;  /* 0x00b4000400007388 */ /* 0x0001e20000000a00 */
[----:B------:R-:W-:Y:S05]  /*4d10*/  BRA.U !UP0, `(.L_x_60) ;  /* 0x00000001086c7547 */ /* 0x000fea000b800000 */
[----:B------:R-:W-:Y:S01]  /*4d20*/  BSSY B0, `(.L_x_61) ;  /* 0x0000019000007945 */ /* 0x000fe20003800000 */
[----:B------:R-:W-:Y:S02]  /*4d30*/  IMAD.MOV.U32 R7, RZ, RZ, -0x1 ;  /* 0xffffffffff077424 */ /* 0x000fe400078e00ff */
[----:B------:R-:W-:Y:S02]  /*4d40*/  IMAD.U32 R8, RZ, RZ, UR7 ;  /* 0x00000007ff087e24 */ /* 0x000fe4000f8e00ff */
[----:B------:R-:W-:-:S07]  /*4d50*/  IMAD.MOV.U32 R6, RZ, RZ, R59 ;  /* 0x000000ffff067224 */ /* 0x000fce00078e003b */
.L_x_65:
[----:B0-----:R-:W0:Y:S01]  /*4d60*/  LDC.64 R4, c[0x0][0x380] ;  /* 0x0000e000ff047b82 */ /* 0x001e220000000a00 */
[----:B------:R-:W-:Y:S01]  /*4d70*/  VIADD R11, R8, 0xffffffff ;  /* 0xffffffff080b7836 */ /* 0x000fe20000000000 */
[----:B------:R-:W-:Y:S03]  /*4d80*/  BSSY B2, `(.L_x_62) ;  /* 0x0000008000027945 */ /* 0x000fe60003800000 */
[----:B------:R-:W-:-:S04]  /*4d90*/  IMAD R9, R11, 0x100, R3 ;  /* 0x000001000b097824 */ /* 0x000fc800078e0203 */
[----:B0-----:R-:W-:-:S07]  /*4da0*/  IMAD.WIDE R4, R9, 0x4, R4 ;  /* 0x0000000409047825 */ /* 0x001fce00078e0204 */
.L_x_63:
[----:B------:R-:W-:Y:S05]  /*4db0*/  YIELD ;  /* 0x0000000000007946 */ /* 0x000fea0003800000 */
[----:B------:R0:W-:Y:S06]  /*4dc0*/  MEMBAR.SC.CTA ;  /* 0x0000000000007992 */ /* 0x0001ec0000000000 */
[----:B0-----:R-:W2:Y:S02]  /*4dd0*/  LDG.E.STRONG.SYS R9, desc[UR8][R4.64] ;  /* 0x0000000804097981 */ /* 0x001ea4000c1f5900 */
[----:B--2---:R-:W-:-:S13]  /*4de0*/  ISETP.NE.AND P0, PT, R9, RZ, PT ;  /* 0x000000ff0900720c */ /* 0x004fda0003f05270 */
[----:B------:R-:W-:Y:S05]  /*4df0*/  @!P0 BRA `(.L_x_63) ;  /* 0xfffffffc00ec8947 */ /* 0x000fea000383ffff */
[----:B------:R-:W-:Y:S05]  /*4e00*/  BSYNC B2 ;  /* 0x0000000000027941 */ /* 0x000fea0003800000 */
.L_x_62:
[----:B------:R-:W-:Y:S01]  /*4e10*/  BSSY.RECONVERGENT B2, `(.L_x_64) ;  /* 0x0000006000027945 */ /* 0x000fe20003800200 */
[C---:B------:R-:W-:Y:S02]  /*4e20*/  ISETP.GT.AND P0, PT, R9.reuse, -0x1, PT ;  /* 0xffffffff0900780c */ /* 0x040fe40003f04270 */
[----:B------:R-:W-:Y:S01]  /*4e30*/  LOP3.LUT R9, R9, 0x3fffffff, RZ, 0xc0, !PT ;  /* 0x3fffffff09097812 */ /* 0x000fe200078ec0ff */
[----:B------:R-:W-:Y:S05]  /*4e40*/  WARPSYNC.EXCLUSIVE R7 ;  /* 0x0000000007007348 */ /* 0x000fea0003a00000 */
[----:B------:R-:W-:-:S05]  /*4e50*/  IMAD.IADD R6, R9, 0x1, R6 ;  /* 0x0000000109067824 */ /* 0x000fca00078e0206 */
[----:B------:R-:W-:-:S07]  /*4e60*/  VOTE.ANY R7, PT, P0 ;  /* 0x0000000000077806 */ /* 0x000fce00000e0100 */
[----:B------:R-:W-:Y:S05]  /*4e70*/  BSYNC.RECONVERGENT B2 ;  /* 0x0000000000027941 */ /* 0x000fea0003800200 */
.L_x_64:
[----:B------:R-:W-:Y:S01]  /*4e80*/  ISETP.GT.U32.AND P1, PT, R8, 0x1, PT ;  /* 0x000000010800780c */ /* 0x000fe20003f24070 */
[----:B------:R-:W-:-:S12]  /*4e90*/  IMAD.MOV.U32 R8, RZ, RZ, R11 ;  /* 0x000000ffff087224 */ /* 0x000fd800078e000b */
[----:B------:R-:W-:Y:S05]  /*4ea0*/  @P0 BRA P1, `(.L_x_65) ;  /* 0xfffffffc00ac0947 */ /* 0x000fea000083ffff */
[----:B------:R-:W-:Y:S05]  /*4eb0*/  BSYNC B0 ;  /* 0x0000000000007941 */ /* 0x000fea0003800000 */
.L_x_61:
[----:B------:R2:W3:Y:S02]  /*4ec0*/  LDS.64 R4, [R0+0xb400] ;  /* 0x00b4000000047984 */ /* 0x0004e40000000a00 */
.L_x_60:
[C---:B------:R-:W-:Y:S01]  /*4ed0*/  IMAD.IADD R9, R6.reuse, 0x1, -R59 ;  /* 0x0000000106097824 */ /* 0x040fe200078e0a3b */
[----:B------:R-:W-:-:S04]  /*4ee0*/  LOP3.LUT R7, R6, 0x80000000, RZ, 0xfc, !PT ;  /* 0x8000000006077812 */ /* 0x000fc800078efcff */
[C---:B0--3--:R-:W-:Y:S01]  /*4ef0*/  IADD3 R4, P0, PT, R9.reuse, R4, RZ ;  /* 0x0000000409047210 */ /* 0x049fe20007f1e0ff */
[----:B------:R0:W-:Y:S03]  /*4f00*/  STG.E.STRONG.SYS desc[UR8][R22.64], R7 ;  /* 0x0000000716007986 */ /* 0x0001e6000c115908 */
[----:B------:R-:W-:-:S05]  /*4f10*/  LEA.HI.X.SX32 R5, R9, R5, 0x1, P0 ;  /* 0x0000000509057211 */ /* 0x000fca00000f0eff */
[----:B------:R0:W-:Y:S04]  /*4f20*/  STS.64 [R0+0xb400], R4 ;  /* 0x00b4000400007388 */ /* 0x0001e80000000a00 */
.L_x_59:
[----:B------:R-:W-:Y:S05]  /*4f30*/  BSYNC B1 ;  /* 0x0000000000017941 */ /* 0x000fea0003800000 */
.L_x_58:
[----:B0-----:R-:W0:Y:S01]  /*4f40*/  LDC.64 R4, c[0x0][0x390] ;  /* 0x0000e400ff047b82 */ /* 0x001e220000000a00 */
[----:B------:R-:W-:-:S04]  /*4f50*/  UIMAD UR5, UR7, 0x1680, URZ ;  /* 0x00001680070578a4 */ /* 0x000fc8000f8e02ff */
[----:B------:R-:W-:-:S03]  /*4f60*/  UIADD3 UR5, UPT, UPT, UR5, 0x1680, URZ ;  /* 0x0000168005057890 */ /* 0x000fc6000fffe0ff */
[----:B--2---:R-:W2:Y:S01]  /*4f70*/  LDC R6, c[0x0][0x3c0] ;  /* 0x0000f000ff067b82 */ /* 0x004ea20000000800 */
[----:B0-----:R-:W-:Y:S02]  /*4f80*/  ISETP.EQ.U32.AND P1, PT, R4, RZ, PT ;  /* 0x000000ff0400720c */ /* 0x001fe40003f22070 */
[C---:B--2---:R-:W-:Y:S02]  /*4f90*/  ISETP.LE.AND P0, PT, R6.reuse, UR5, PT ;  /* 0x0000000506007c0c */ /* 0x044fe4000bf03270 */
[----:B------:R-:W-:Y:S01]  /*4fa0*/  ISETP.LT.AND P3, PT, R6, UR5, PT ;  /* 0x0000000506007c0c */ /* 0x000fe2000bf61270 */
[----:B------:R-:W-:Y:S05]  /*4fb0*/  WARPSYNC.ALL ;  /* 0x0000000000007948 */ /* 0x000fea0003800000 */
[----:B------:R-:W-:-:S04]  /*4fc0*/  ISETP.EQ.OR.EX P0, PT, R5, RZ, !P0, P1 ;  /* 0x000000ff0500720c */ /* 0x000fc80004702710 */
[----:B------:R-:W-:-:S13]  /*4fd0*/  ISETP.GT.U32.OR P0, PT, R3, 0xff, P0 ;  /* 0x000000ff0300780c */ /* 0x000fda0000704470 */
[----:B------:R-:W0:Y:S01]  /*4fe0*/  @!P0 LDS.64 R4, [R0+0xb400] ;  /* 0x00b4000000048984 */ /* 0x000e220000000a00 */
[--C-:B------:R-:W-:Y:S02]  /*4ff0*/  @!P0 SHF.R.S32.HI R7, RZ, 0x1f, R59.reuse ;  /* 0x0000001fff078819 */ /* 0x100fe4000001143b */
[----:B0-----:R-:W-:-:S04]  /*5000*/  @!P0 IADD3 R60, P1, P2, R4, R60, R59 ;  /* 0x0000003c043c8210 */ /* 0x001fc80007a3e03b */
[----:B------:R-:W-:-:S05]  /*5010*/  @!P0 IADD3.X R61, PT, PT, R5, R13, R7, P1, P2 ;  /* 0x0000000d053d8210 */ /* 0x000fca0000fe4407 */
[----:B------:R0:W-:Y:S01]  /*5020*/  @!P0 STG.E.64 desc[UR8][R20.64], R60 ;  /* 0x0000003c14008986 */ /* 0x0001e2000c101b08 */
[----:B------:R-:W-:Y:S06]  /*5030*/  BAR.SYNC.DEFER_BLOCKING 0x0 ;  /* 0x0000000000007b1d */ /* 0x000fec0000010000 */
[----:B------:R-:W-:Y:S05]  /*5040*/  @P3 BRA `(.L_x_66) ;  /* 0x0000000c00143947 */ /* 0x000fea0003800000 */
[----:B------:R-:W2:Y:S01]  /*5050*/  LDS.64 R4, [R0] ;  /* 0x0000000000047984 */ /* 0x000ea20000000a00 */
[----:B------:R-:W2:Y:S01]  /*5060*/  LDCU UR5, c[0x0][0x3c4] ;  /* 0x00007880ff0577ac */ /* 0x000ea20008000800 */
[----:B------:R-:W3:Y:S01]  /*5070*/  LDCU.64 UR10, c[0x0][0x3a0] ;  /* 0x00007400ff0a77ac */ /* 0x000ee20008000a00 */
[----:B--2---:R-:W-:Y:S01]  /*5080*/  SHF.R.U64 R2, R4, UR5, R5 ;  /* 0x0000000504027c19 */ /* 0x004fe20008001205 */
[----:B------:R-:W-:Y:S01]  /*5090*/  IMAD.MOV.U32 R8, RZ, RZ, R4 ;  /* 0x000000ffff087224 */ /* 0x000fe200078e0004 */
[----:B------:R-:W-:Y:S02]  /*50a0*/  LOP3.LUT R9, R5, 0x80000000, RZ, 0x3c, !PT ;  /* 0x8000000005097812 */ /* 0x000fe400078e3cff */
[----:B------:R-:W-:-:S04]  /*50b0*/  LOP3.LUT R2, R2, UR4, RZ, 0x30, !PT ;  /* 0x0000000402027c12 */ /* 0x000fc8000f8e30ff */
[----:B------:R-:W-:-:S05]  /*50c0*/  LEA R2, R2, UR6, 0x3 ;  /* 0x0000000602027c11 */ /* 0x000fca000f8e18ff */
[----:B------:R-:W2:Y:S02]  /*50d0*/  LDS.64 R6, [R2+0xb400] ;  /* 0x00b4000002067984 */ /* 0x000ea40000000a00 */
[----:B--2---:R-:W-:-:S05]  /*50e0*/  IADD3 R6, P0, PT, R6, R3, RZ ;  /* 0x0000000306067210 */ /* 0x004fca0007f1e0ff */
[----:B------:R-:W-:Y:S01]  /*50f0*/  IMAD.X R7, RZ, RZ, R7, P0 ;  /* 0x000000ffff077224 */ /* 0x000fe200000e0607 */
[----:B---3--:R-:W-:-:S04]  /*5100*/  LEA R10, P0, R6, UR10, 0x3 ;  /* 0x0000000a060a7c11 */ /* 0x008fc8000f8018ff */
[----:B------:R-:W-:-:S05]  /*5110*/  LEA.HI.X R11, R6, UR11, R7, 0x3, P0 ;  /* 0x0000000b060b7c11 */ /* 0x000fca00080f1c07 */
[----:B------:R-:W-:Y:S01]  /*5120*/  STG.E.64 desc[UR8][R10.64], R8 ;  /* 0x000000080a007986 */ /* 0x000fe2000c101b08 */
[----:B------:R-:W-:-:S03]  /*5130*/  NOP ;  /* 0x0000000000007918 */ /* 0x000fc60000000000 */
[----:B------:R-:W2:Y:S02]  /*5140*/  LDS.64 R4, [R0+0xc00] ;  /* 0x000c000000047984 */ /* 0x000ea40000000a00 */
        /* <DEDUP_REMOVED lines=8> */
[----:B------:R-:W-:-:S04]  /*51d0*/  LEA R14, P0, R6, UR10, 0x3 ;  /* 0x0000000a060e7c11 */ /* 0x000fc8000f8018ff */
        /* <DEDUP_REMOVED lines=160> */
[----:B--2---:R-:W-:Y:S02]  /*5be0*/  SHF.R.U64 R6, R4, UR5, R5 ;  /* 0x0000000504067c19 */ /* 0x004fe40008001205 */
[----:B------:R-:W-:Y:S02]  /*5bf0*/  LOP3.LUT R5, R5, 0x80000000, RZ, 0x3c, !PT ;  /* 0x8000000005057812 */ /* 0x000fe400078e3cff */
[----:B------:R-:W-:-:S04]  /*5c00*/  LOP3.LUT R2, R6, UR4, RZ, 0x30, !PT ;  /* 0x0000000406027c12 */ /* 0x000fc8000f8e30ff */
[----:B------:R-:W-:-:S06]  /*5c10*/  LEA R6, R2, UR6, 0x3 ;  /* 0x0000000602067c11 */ /* 0x000fcc000f8e18ff */
[----:B------:R-:W2:Y:S02]  /*5c20*/  LDS.64 R6, [R6+0xb400] ;  /* 0x00b4000006067984 */ /* 0x000ea40000000a00 */
[----:B--2---:R-:W-:-:S05]  /*5c30*/  IADD3 R3, P0, PT, R6, R3, RZ ;  /* 0x0000000306037210 */ /* 0x004fca0007f1e0ff */
[----:B------:R-:W-:Y:S01]  /*5c40*/  IMAD.X R8, RZ, RZ, R7, P0 ;  /* 0x000000ffff087224 */ /* 0x000fe200000e0607 */
[----:B------:R-:W-:-:S04]  /*5c50*/  LEA R2, P0, R3, UR10, 0x3 ;  /* 0x0000000a03027c11 */ /* 0x000fc8000f8018ff */
[----:B------:R-:W-:-:S05]  /*5c60*/  LEA.HI.X R3, R3, UR11, R8, 0x3, P0 ;  /* 0x0000000b03037c11 */ /* 0x000fca00080f1c08 */
[----:B------:R-:W-:Y:S01]  /*5c70*/  STG.E.64 desc[UR8][R2.64+0xa800], R4 ;  /* 0x00a8000402007986 */ /* 0x000fe2000c101b08 */
[----:B------:R-:W-:Y:S01]  /*5c80*/  NOP ;  /* 0x0000000000007918 */ /* 0x000fe20000000000 */
[----:B------:R-:W-:Y:S05]  /*5c90*/  EXIT ;  /* 0x000000000000794d */ /* 0x000fea0003800000 */
.L_x_66:
[----:B------:R-:W-:Y:S01]  /*5ca0*/  IMAD.U32 R5, RZ, RZ, UR7 ;  /* 0x00000007ff057e24 */ /* 0x000fe2000f8e00ff */
[----:B------:R-:W-:Y:S01]  /*5cb0*/  BSSY.RECONVERGENT B0, `(.L_x_67) ;  /* 0x000001e000007945 */ /* 0x000fe20003800200 */
[----:B------:R-:W-:Y:S02]  /*5cc0*/  VIADD R4, R3, 0x180 ;  /* 0x0000018003047836 */ /* 0x000fe40000000000 */
[----:B------:R-:W-:Y:S02]  /*5cd0*/  IMAD R5, R5, -0x1680, R6 ;  /* 0xffffe98005057824 */ /* 0x000fe400078e0206 */
[C---:B------:R-:W-:Y:S02]  /*5ce0*/  VIADD R6, R3.reuse, 0x300 ;  /* 0x0000030003067836 */ /* 0x040fe40000000000 */
[C---:B------:R-:W-:Y:S01]  /*5cf0*/  VIADD R8, R3.reuse, 0x480 ;  /* 0x0000048003087836 */ /* 0x040fe20000000000 */
[CC--:B------:R-:W-:Y:S01]  /*5d00*/  ISETP.GE.AND P3, PT, R3.reuse, R5.reuse, PT ;  /* 0x000000050300720c */ /* 0x0c0fe20003f66270 */
[C---:B------:R-:W-:Y:S01]  /*5d10*/  VIADD R10, R3.reuse, 0xa80 ;  /* 0x00000a80030a7836 */ /* 0x040fe20000000000 */
[-C--:B------:R-:W-:Y:S01]  /*5d20*/  ISETP.GE.AND P4, PT, R4, R5.reuse, PT ;  /* 0x000000050400720c */ /* 0x080fe20003f86270 */
[C---:B------:R-:W-:Y:S01]  /*5d30*/  VIADD R4, R3.reuse, 0x600 ;  /* 0x0000060003047836 */ /* 0x040fe20000000000 */
[-C--:B------:R-:W-:Y:S01]  /*5d40*/  ISETP.GE.AND P5, PT, R6, R5.reuse, PT ;  /* 0x000000050600720c */ /* 0x080fe20003fa6270 */
[C---:B------:R-:W-:Y:S01]  /*5d50*/  VIADD R6, R3.reuse, 0x780 ;  /* 0x0000078003067836 */ /* 0x040fe20000000000 */
[-C--:B------:R-:W-:Y:S01]  /*5d60*/  ISETP.GE.AND P6, PT, R8, R5.reuse, PT ;  /* 0x000000050800720c */ /* 0x080fe20003fc6270 */
[----:B------:R-:W-:Y:S01]  /*5d70*/  VIADD R8, R3, 0x900 ;  /* 0x0000090003087836 */ /* 0x000fe20000000000 */
[----:B------:R-:W-:-:S02]  /*5d80*/  ISETP.GE.AND P0, PT, R4, R5, PT ;  /* 0x000000050400720c */ /* 0x000fc40003f06270 */
[-C--:B------:R-:W-:Y:S02]  /*5d90*/  ISETP.GE.AND P1, PT, R6, R5.reuse, PT ;  /* 0x000000050600720c */ /* 0x080fe40003f26270 */
[----:B------:R-:W-:Y:S01]  /*5da0*/  ISETP.GE.AND P2, PT, R8, R5, PT ;  /* 0x000000050800720c */ /* 0x000fe20003f46270 */
[----:B------:R-:W-:-:S12]  /*5db0*/  @P3 BRA `(.L_x_68) ;  /* 0x0000000000343947 */ /* 0x000fd80003800000 */
[----:B------:R-:W2:Y:S01]  /*5dc0*/  LDS.64 R6, [R0] ;  /* 0x0000000000067984 */ /* 0x000ea20000000a00 */
[----:B------:R-:W2:Y:S01]  /*5dd0*/  LDCU UR5, c[0x0][0x3c4] ;  /* 0x00007880ff0577ac */ /* 0x000ea20008000800 */
[----:B------:R-:W3:Y:S01]  /*5de0*/  LDCU.64 UR10, c[0x0][0x3a0] ;  /* 0x00007400ff0a77ac */ /* 0x000ee20008000a00 */
[----:B--2---:R-:W-:Y:S02]  /*5df0*/  SHF.R.U64 R4, R6, UR5, R7 ;  /* 0x0000000506047c19 */ /* 0x004fe40008001207 */
        /* <DEDUP_REMOVED lines=8> */
[----:B------:R2:W-:Y:S04]  /*5e80*/  STG.E.64 desc[UR8][R8.64], R6 ;  /* 0x0000000608007986 */ /* 0x0005e8000c101b08 */
.L_x_68:
[----:B------:R-:W-:Y:S05]  /*5e90*/  BSYNC.RECONVERGENT B0 ;  /* 0x0000000000007941 */ /* 0x000fea0003800200 */
.L_x_67:
[----:B------:R-:W-:Y:S01]  /*5ea0*/  NOP ;  /* 0x0000000000007918 */ /* 0x000fe20000000000 */
[----:B------:R-:W-:Y:S01]  /*5eb0*/  BSSY.RECONVERGENT B0, `(.L_x_69) ;  /* 0x0000011000007945 */ /* 0x000fe20003800200 */
[----:B------:R-:W-:Y:S02]  /*5ec0*/  ISETP.GE.AND P3, PT, R10, R5, PT ;  /* 0x000000050a00720c */ /* 0x000fe40003f66270 */
[----:B------:R-:W-:Y:S01]  /*5ed0*/  LOP3.LUT R10, R3, 0xc00, RZ, 0xfc, !PT ;  /* 0x00000c00030a7812 */ /* 0x000fe200078efcff */
[----:B------:R-:W-:Y:S10]  /*5ee0*/  @P4 BRA `(.L_x_70) ;  /* 0x0000000000344947 */ /* 0x000ff40003800000 */
[----:B--2---:R-:W2:Y:S01]  /*5ef0*/  LDS.64 R6, [R0+0xc00] ;  /* 0x000c000000067984 */ /* 0x004ea20000000a00 */
        /* <DEDUP_REMOVED lines=12> */
.L_x_70:
[----:B------:R-:W-:Y:S05]  /*5fc0*/  BSYNC.RECONVERGENT B0 ;  /* 0x0000000000007941 */ /* 0x000fea0003800200 */
.L_x_69:
[----:B------:R-:W-:Y:S01]  /*5fd0*/  NOP ;  /* 0x0000000000007918 */ /* 0x000fe20000000000 */
[----:B------:R-:W-:Y:S01]  /*5fe0*/  BSSY.RECONVERGENT B0, `(.L_x_71) ;  /* 0x0000011000007945 */ /* 0x000fe20003800200 */
[----:B------:R-:W-:Y:S01]  /*5ff0*/  ISETP.GE.AND P4, PT, R10, R5, PT ;  /* 0x000000050a00720c */ /* 0x000fe20003f86270 */
[----:B------:R-:W-:Y:S02]  /*6000*/  VIADD R10, R3, 0xd80 ;  /* 0x00000d80030a7836 */ /* 0x000fe40000000000 */
[----:B------:R-:W-:Y:S10]  /*6010*/  @P5 BRA `(.L_x_72) ;  /* 0x0000000000345947 */ /* 0x000ff40003800000 */
[----:B--23--:R-:W2:Y:S01]  /*6020*/  LDS.64 R6, [R0+0x1800] ;  /* 0x0018000000067984 */ /* 0x00cea20000000a00 */
        /* <DEDUP_REMOVED lines=12> */
.L_x_72:
[----:B------:R-:W-:Y:S05]  /*60f0*/  BSYNC.RECONVERGENT B0 ;  /* 0x0000000000007941 */ /* 0x000fea0003800200 */
.L_x_71:
[----:B------:R-:W-:Y:S01]  /*6100*/  NOP ;  /* 0x0000000000007918 */ /* 0x000fe20000000000 */
[----:B------:R-:W-:Y:S01]  /*6110*/  BSSY.RECONVERGENT B0, `(.L_x_73) ;  /* 0x0000011000007945 */ /* 0x000fe20003800200 */
[----:B------:R-:W-:Y:S01]  /*6120*/  ISETP.GE.AND P5, PT, R10, R5, PT ;  /* 0x000000050a00720c */ /* 0x000fe20003fa6270 */
[----:B------:R-:W-:Y:S02]  /*6130*/  VIADD R10, R3, 0xf00 ;  /* 0x00000f00030a7836 */ /* 0x000fe40000000000 */
[----:B------:R-:W-:Y:S10]  /*6140*/  @P6 BRA `(.L_x_74) ;  /* 0x0000000000346947 */ /* 0x000ff40003800000 */
[----:B--234-:R-:W2:Y:S01]  /*6150*/  LDS.64 R6, [R0+0x2400] ;  /* 0x0024000000067984 */ /* 0x01cea20000000a00 */
        /* <DEDUP_REMOVED lines=12> */
.L_x_74:
[----:B------:R-:W-:Y:S05]  /*6220*/  BSYNC.RECONVERGENT B0 ;  /* 0x0000000000007941 */ /* 0x000fea0003800200 */
.L_x_73:
        /* <DEDUP_REMOVED lines=18> */
.L_x_76:
[----:B------:R-:W-:Y:S05]  /*6350*/  BSYNC.RECONVERGENT B0 ;  /* 0x0000000000007941 */ /* 0x000fea0003800200 */
.L_x_75:
        /* <DEDUP_REMOVED lines=18> */
.L_x_78:
[----:B------:R-:W-:Y:S05]  /*6480*/  BSYNC.RECONVERGENT B0 ;  /* 0x0000000000007941 */ /* 0x000fea0003800200 */
.L_x_77:
        /* <DEDUP_REMOVED lines=18> */
.L_x_80:
[----:B------:R-:W-:Y:S05]  /*65b0*/  BSYNC.RECONVERGENT B0 ;  /* 0x0000000000007941 */ /* 0x000fea0003800200 */
.L_x_79:
[----:B------:R-:W-:Y:S01]  /*65c0*/  NOP ;  /* 0x0000000000007918 */ /* 0x000fe20000000000 */
[----:B------:R-:W-:Y:S01]  /*65d0*/  BSSY.RECONVERGENT B0, `(.L_x_81) ;  /* 0x0000010000007945 */ /* 0x000fe20003800200 */
[----:B------:R-:W-:-:S03]  /*65e0*/  ISETP.GE.AND P2, PT, R10, R5, PT ;  /* 0x000000050a00720c */ /* 0x000fc60003f46270 */
        /* <DEDUP_REMOVED lines=14> */
.L_x_82:
[----:B------:R-:W-:Y:S05]  /*66d0*/  BSYNC.RECONVERGENT B0 ;  /* 0x0000000000007941 */ /* 0x000fea0003800200 */
.L_x_81:
[----:B------:R-:W-:Y:S01]  /*66e0*/  NOP ;  /* 0x0000000000007918 */ /* 0x000fe20000000000 */
[----:B------:R-:W-:Y:S04]  /*66f0*/  BSSY.RECONVERGENT B0, `(.L_x_83) ;  /* 0x000000f000007945 */ /* 0x000fe80003800200 */
[----:B------:R-:W-:Y:S05]  /*6700*/  @P4 BRA `(.L_x_84) ;  /* 0x0000000000344947 */ /* 0x000fea0003800000 */
        /* <DEDUP_REMOVED lines=13> */
.L_x_84:
[----:B------:R-:W-:Y:S05]  /*67e0*/  BSYNC.RECONVERGENT B0 ;  /* 0x0000000000007941 */ /* 0x000fea0003800200 */
.L_x_83:
        /* <DEDUP_REMOVED lines=16> */
.L_x_86:
[----:B------:R-:W-:Y:S05]  /*68f0*/  BSYNC.RECONVERGENT B0 ;  /* 0x0000000000007941 */ /* 0x000fea0003800200 */
.L_x_85:
        /* <DEDUP_REMOVED lines=16> */
.L_x_88:
[----:B------:R-:W-:Y:S05]  /*6a00*/  BSYNC.RECONVERGENT B0 ;  /* 0x0000000000007941 */ /* 0x000fea0003800200 */
.L_x_87:
        /* <DEDUP_REMOVED lines=16> */
.L_x_90:
[----:B------:R-:W-:Y:S05]  /*6b10*/  BSYNC.RECONVERGENT B0 ;  /* 0x0000000000007941 */ /* 0x000fea0003800200 */
.L_x_89:
        /* <DEDUP_REMOVED lines=16> */
.L_x_92:
[----:B------:R-:W-:Y:S05]  /*6c20*/  BSYNC.RECONVERGENT B0 ;  /* 0x0000000000007941 */ /* 0x000fea0003800200 */
.L_x_91:
        /* <DEDUP_REMOVED lines=16> */
.L_x_94:
[----:B------:R-:W-:Y:S05]  /*6d30*/  BSYNC.RECONVERGENT B0 ;  /* 0x0000000000007941 */ /* 0x000fea0003800200 */
.L_x_93:
[----:B------:R-:W-:Y:S01]  /*6d40*/  NOP ;  /* 0x0000000000007918 */ /* 0x000fe20000000000 */
[----:B--234-:R-:W2:Y:S01]  /*6d50*/  LDS.64 R6, [R0+0xa800] ;  /* 0x00a8000000067984 */ /* 0x01cea20000000a00 */
[----:B------:R-:W2:Y:S02]  /*6d60*/  LDCU UR5, c[0x0][0x3c4] ;  /* 0x00007880ff0577ac */ /* 0x000ea40008000800 */
[----:B--2---:R-:W-:-:S04]  /*6d70*/  SHF.R.U64 R2, R6, UR5, R7 ;  /* 0x0000000506027c19 */ /* 0x004fc80008001207 */
[----:B------:R-:W-:-:S04]  /*6d80*/  LOP3.LUT R2, R2, UR4, RZ, 0x30, !PT ;  /* 0x0000000402027c12 */ /* 0x000fc8000f8e30ff */
[----:B------:R-:W-:Y:S01]  /*6d90*/  LEA R8, R2, UR6, 0x3 ;  /* 0x0000000602087c11 */ /* 0x000fe2000f8e18ff */
[----:B------:R-:W-:-:S05]  /*6da0*/  VIADD R2, R3, 0x1500 ;  /* 0x0000150003027836 */ /* 0x000fca0000000000 */
[----:B------:R-:W2:Y:S01]  /*6db0*/  LDS.64 R8, [R8+0xb400] ;  /* 0x00b4000008087984 */ /* 0x000ea20000000a00 */
[----:B------:R-:W-:-:S13]  /*6dc0*/  ISETP.GE.AND P0, PT, R2, R5, PT ;  /* 0x000000050200720c */ /* 0x000fda0003f06270 */
[----:B------:R-:W3:Y:S01]  /*6dd0*/  @!P0 LDC.64 R10, c[0x0][0x3a0] ;  /* 0x0000e800ff0a8b82 */ /* 0x000ee20000000a00 */
[----:B------:R-:W-:Y:S02]  /*6de0*/  @!P0 LOP3.LUT R7, R7, 0x80000000, RZ, 0x3c, !PT ;  /* 0x8000000007078812 */ /* 0x000fe400078e3cff */
[----:B--2---:R-:W-:-:S05]  /*6df0*/  IADD3 R3, P1, PT, R8, R3, RZ ;  /* 0x0000000308037210 */ /* 0x004fca0007f3e0ff */
[----:B------:R-:W-:Y:S01]  /*6e00*/  IMAD.X R4, RZ, RZ, R9, P1 ;  /* 0x000000ffff047224 */ /* 0x000fe200008e0609 */
[----:B---3--:R-:W-:-:S04]  /*6e10*/  @!P0 LEA R2, P1, R3, R10, 0x3 ;  /* 0x0000000a03028211 */ /* 0x008fc800078218ff */
[----:B------:R-:W-:-:S05]  /*6e20*/  @!P0 LEA.HI.X R3, R3, R11, R4, 0x3, P1 ;  /* 0x0000000b03038211 */ /* 0x000fca00008f1c04 */
[----:B------:R-:W-:Y:S01]  /*6e30*/  @!P0 STG.E.64 desc[UR8][R2.64+0xa800], R6 ;  /* 0x00a8000602008986 */ /* 0x000fe2000c101b08 */
[----:B------:R-:W-:Y:S01]  /*6e40*/  NOP ;  /* 0x0000000000007918 */ /* 0x000fe20000000000 */
[----:B------:R-:W-:Y:S05]  /*6e50*/  EXIT ;  /* 0x000000000000794d */ /* 0x000fea0003800000 */
.L_x_25:
[----:B------:R-:W-:Y:S02]  /*6e60*/  IMAD.MOV.U32 R89, RZ, RZ, R78 ;  /* 0x000000ffff597224 */ /* 0x000fe400078e004e */
[----:B------:R-:W-:Y:S02]  /*6e70*/  IMAD.MOV.U32 R88, RZ, RZ, 0x1 ;  /* 0x00000001ff587424 */ /* 0x000fe400078e00ff */
[----:B------:R-:W-:Y:S02]  /*6e80*/  IMAD.MOV.U32 R91, RZ, RZ, RZ ;  /* 0x000000ffff5b7224 */ /* 0x000fe400078e00ff */
[----:B------:R-:W-:-:S07]  /*6e90*/  IMAD.MOV.U32 R86, RZ, RZ, -0x1 ;  /* 0xffffffffff567424 */ /* 0x000fce00078e00ff */
[----:B------:R-:W-:Y:S05]  /*6ea0*/  WARPSYNC.COLLECTIVE R86, `(.L_x_95) ;  /* 0x0000000056087348 */ /* 0x000fea0003c00000 */
[----:B------:R0:W1:Y:S02]  /*6eb0*/  SHFL.UP P0, R87, R89, R88, R91 ;  /* 0x0400005859577389 */ /* 0x000064000000005b */
[----:B01----:R-:W-:Y:S05]  /*6ec0*/  ENDCOLLECTIVE ;  /* 0x000000000000791b */ /* 0x003fea0003800000 */
.L_x_95:
[----:B------:R-:W-:Y:S02]  /*6ed0*/  IMAD.MOV.U32 R88, RZ, RZ, 0x2 ;  /* 0x00000002ff587424 */ /* 0x000fe400078e00ff */
[----:B------:R-:W-:-:S04]  /*6ee0*/  IMAD.MOV.U32 R83, RZ, RZ, R87 ;  /* 0x000000ffff537224 */ /* 0x000fc800078e0057 */
[----:B------:R-:W-:-:S04]  /*6ef0*/  @P0 IMAD.IADD R83, R78, 0x1, R83 ;  /* 0x000000014e530824 */ /* 0x000fc800078e0253 */
[----:B------:R-:W-:-:S07]  /*6f00*/  IMAD.MOV.U32 R89, RZ, RZ, R83 ;  /* 0x000000ffff597224 */ /* 0x000fce00078e0053 */
[----:B------:R-:W-:Y:S05]  /*6f10*/  WARPSYNC.COLLECTIVE R86, `(.L_x_96) ;  /* 0x0000000056087348 */ /* 0x000fea0003c00000 */
[----:B------:R0:W1:Y:S02]  /*6f20*/  SHFL.UP P0, R87, R89, R88, R91 ;  /* 0x0400005859577389 */ /* 0x000064000000005b */
[----:B01----:R-:W-:Y:S05]  /*6f30*/  ENDCOLLECTIVE ;  /* 0x000000000000791b */ /* 0x003fea0003800000 */
.L_x_96:
[----:B------:R-:W-:Y:S02]  /*6f40*/  IMAD.MOV.U32 R88, RZ, RZ, 0x4 ;  /* 0x00000004ff587424 */ /* 0x000fe400078e00ff */
[----:B------:R-:W-:-:S04]  /*6f50*/  IMAD.MOV.U32 R80, RZ, RZ, R87 ;  /* 0x000000ffff507224 */ /* 0x000fc800078e0057 */
[----:B------:R-:W-:-:S04]  /*6f60*/  @P0 IMAD.IADD R80, R83, 0x1, R80 ;  /* 0x0000000153500824 */ /* 0x000fc800078e0250 */
[----:B------:R-:W-:-:S07]  /*6f70*/  IMAD.MOV.U32 R89, RZ, RZ, R80 ;  /* 0x000000ffff597224 */ /* 0x000fce00078e0050 */
[----:B------:R-:W-:Y:S05]  /*6f80*/  WARPSYNC.COLLECTIVE R86, `(.L_x_97) ;  /* 0x0000000056087348 */ /* 0x000fea0003c00000 */
[----:B------:R0:W1:Y:S02]  /*6f90*/  SHFL.UP P0, R87, R89, R88, R91 ;  /* 0x0400005859577389 */ /* 0x000064000000005b */
[----:B01----:R-:W-:Y:S05]  /*6fa0*/  ENDCOLLECTIVE ;  /* 0x000000000000791b */ /* 0x003fea0003800000 */
.L_x_97:
[----:B------:R-:W-:Y:S02]  /*6fb0*/  IMAD.MOV.U32 R88, RZ, RZ, 0x8 ;  /* 0x00000008ff587424 */ /* 0x000fe400078e00ff */
[----:B------:R-:W-:-:S04]  /*6fc0*/  IMAD.MOV.U32 R85, RZ, RZ, R87 ;  /* 0x000000ffff557224 */ /* 0x000fc800078e0057 */
[----:B------:R-:W-:-:S04]  /*6fd0*/  @P0 IMAD.IADD R85, R80, 0x1, R85 ;  /* 0x0000000150550824 */ /* 0x000fc800078e0255 */
[----:B------:R-:W-:-:S07]  /*6fe0*/  IMAD.MOV.U32 R89, RZ, RZ, R85 ;  /* 0x000000ffff597224 */ /* 0x000fce00078e0055 */
[----:B------:R-:W-:Y:S05]  /*6ff0*/  WARPSYNC.COLLECTIVE R86, `(.L_x_98) ;  /* 0x0000000056087348 */ /* 0x000fea0003c00000 */
[----:B------:R0:W1:Y:S02]  /*7000*/  SHFL.UP P0, R87, R89, R88, R91 ;  /* 0x0400005859577389 */ /* 0x000064000000005b */
[----:B01----:R-:W-:Y:S05]  /*7010*/  ENDCOLLECTIVE ;  /* 0x000000000000791b */ /* 0x003fea0003800000 */
.L_x_98:
[----:B------:R-:W-:Y:S02]  /*7020*/  IMAD.MOV.U32 R88, RZ, RZ, 0x10 ;  /* 0x00000010ff587424 */ /* 0x000fe400078e00ff */
[----:B------:R-:W-:-:S04]  /*7030*/  IMAD.MOV.U32 R82, RZ, RZ, R87 ;  /* 0x000000ffff527224 */ /* 0x000fc800078e0057 */
[----:B------:R-:W-:-:S04]  /*7040*/  @P0 IMAD.IADD R82, R85, 0x1, R82 ;  /* 0x0000000155520824 */ /* 0x000fc800078e0252 */
[----:B------:R-:W-:-:S07]  /*7050*/  IMAD.MOV.U32 R89, RZ, RZ, R82 ;  /* 0x000000ffff597224 */ /* 0x000fce00078e0052 */
[----:B------:R-:W-:Y:S05]  /*7060*/  WARPSYNC.COLLECTIVE R86, `(.L_x_99) ;  /* 0x0000000056087348 */ /* 0x000fea0003c00000 */
[----:B------:R0:W1:Y:S02]  /*7070*/  SHFL.UP P0, R87, R89, R88, R91 ;  /* 0x0400005859577389 */ /* 0x000064000000005b */
[----:B01----:R-:W-:Y:S05]  /*7080*/  ENDCOLLECTIVE ;  /* 0x000000000000791b */ /* 0x003fea0003800000 */
.L_x_99:
[----:B------:R-:W-:Y:S05]  /*7090*/  BRA `(.L_x_100) ;  /* 0xffffffb000287947 */ /* 0x000fea000383ffff */
.L_x_101:
[----:B------:R-:W-:-:S00]  /*70a0*/  BRA `(.L_x_101) ;  /* 0xfffffffc00fc7947 */ /* 0x000fc0000383ffff */
[----:B------:R-:W-:-:S00]  /*70b0*/  NOP ;  /* 0x0000000000007918 */ /* 0x000fc00000000000 */
        /* <DEDUP_REMOVED lines=12> */
.L_x_392:


//--------------------- .text._ZN3cub18CUB_300001_SM_10006detail10radix_sort33DeviceRadixSortExclusiveSumKernelINS1_5radix10policy_hubIlNS0_8NullTypeEyE10Policy1000EyEEvPT0_ --------------------------
	.section	.text._ZN3cub18CUB_300001_SM_10006detail10radix_sort33DeviceRadixSortExclusiveSumKernelINS1_5radix10policy_hubIlNS0_8NullTypeEyE10Policy1000EyEEvPT0_,"ax",@progbits
	.align	128
        .global         _ZN3cub18CUB_300001_SM_10006detail10radix_sort33DeviceRadixSortExclusiveSumKernelINS1_5radix10policy_hubIlNS0_8NullTypeEyE10Policy1000EyEEvPT0_
        .type           _ZN3cub18CUB_300001_SM_10006detail10radix_sort33DeviceRadixSortExclusiveSumKernelINS1_5radix10policy_hubIlNS0_8NullTypeEyE10Policy1000EyEEvPT0_,@function
        .size           _ZN3cub18CUB_300001_SM_10006detail10radix_sort33DeviceRadixSortExclusiveSumKernelINS1_5radix10policy_hubIlNS0_8NullTypeEyE10Policy1000EyEEvPT0_,(.L_x_393 - _ZN3cub18CUB_300001_SM_10006detail10radix_sort33DeviceRadixSortExclusiveSumKernelINS1_5radix10policy_hubIlNS0_8NullTypeEyE10Policy1000EyEEvPT0_)
        .other          _ZN3cub18CUB_300001_SM_10006detail10radix_sort33DeviceRadixSortExclusiveSumKernelINS1_5radix10policy_hubIlNS0_8NullTypeEyE10Policy1000EyEEvPT0_,@"STO_CUDA_ENTRY STV_DEFAULT"
_ZN3cub18CUB_300001_SM_10006detail10radix_sort33DeviceRadixSortExclusiveSumKernelINS1_5radix10policy_hubIlNS0_8NullTypeEyE10Policy1000EyEEvPT0_:
.text._ZN3cub18CUB_300001_SM_10006detail10radix_sort33DeviceRadixSortExclusiveSumKernelINS1_5radix10policy_hubIlNS0_8NullTypeEyE10Policy1000EyEEvPT0_:
[----:B------:R-:W-:Y:S01]  /*0000*/  LDC R1, c[0x0][0x37c] ;  /* 0x0000df00ff017b82 */ /* 0x000fe20000000800 */
[----:B------:R-:W0:Y:S07]  /*0010*/  S2R R18, SR_TID.X ;  /* 0x0000000000127919 */ /* 0x000e2e0000002100 */
[----:B------:R-:W1:Y:S01]  /*0020*/  LDC.64 R16, c[0x0][0x380] ;  /* 0x0000e000ff107b82 */ /* 0x000e620000000a00 */
[----:B------:R-:W2:Y:S01]  /*0030*/  LDCU.64 UR4, c[0x0][0x358] ;  /* 0x00006b00ff0477ac */ /* 0x000ea20008000a00 */
[----:B------:R-:W3:Y:S01]  /*0040*/  S2R R5, SR_CTAID.X ;  /* 0x0000000000057919 */ /* 0x000ee20000002500 */
[----:B0-----:R-:W-:Y:S01]  /*0050*/  ISETP.GT.U32.AND P1, PT, R18, 0xff, PT ;  /* 0x000000ff1200780c */ /* 0x001fe20003f24070 */
[----:B---3--:R-:W-:-:S04]  /*0060*/  IMAD R5, R5, 0x100, R18 ;  /* 0x0000010005057824 */ /* 0x008fc800078e0212 */
[----:B-1----:R-:W-:-:S08]  /*0070*/  IMAD.WIDE R16, R5, 0x8, R16 ;  /* 0x0000000805107825 */ /* 0x002fd000078e0210 */
[----:B--2---:R-:W2:Y:S01]  /*0080*/  @!P1 LDG.E.64 R2, desc[UR4][R16.64] ;  /* 0x0000000410029981 */ /* 0x004ea2000c1e1b00 */
[----:B------:R-:W-:Y:S02]  /*0090*/  MOV R0, 0x400 ;  /* 0x0000040000007802 */ /* 0x000fe40000000f00 */
[C---:B------:R-:W-:Y:S01]  /*00a0*/  ISETP.GT.U32.AND P0, PT, R18.reuse, 0x1f, PT ;  /* 0x0000001f1200780c */ /* 0x040fe20003f04070 */
[----:B------:R-:W0:Y:S02]  /*00b0*/  S2R R5, SR_CgaCtaId ;  /* 0x0000000000057919 */ /* 0x000e240000008800 */
[----:B0-----:R-:W-:Y:S02]  /*00c0*/  LEA R5, R5, R0, 0x18 ;  /* 0x0000000005057211 */ /* 0x001fe400078ec0ff */
[----:B------:R-:W-:-:S05]  /*00d0*/  LEA.HI R0, R18, R18, RZ, 0x1d ;  /* 0x0000001212007211 */ /* 0x000fca00078fe8ff */
[----:B------:R-:W-:-:S05]  /*00e0*/  IMAD R0, R0, 0x8, R5 ;  /* 0x0000000800007824 */ /* 0x000fca00078e0205 */
[----:B--2---:R0:W-:Y:S01]  /*00f0*/  STS.64 [R0+0x10], R2 ;  /* 0x0000100200007388 */ /* 0x0041e20000000a00 */
[----:B------:R-:W-:Y:S06]  /*0100*/  BAR.SYNC.DEFER_BLOCKING 0x0 ;  /* 0x0000000000007b1d */ /* 0x000fec0000010000 */
[----:B------:R-:W-:Y:S05]  /*0110*/  @P0 BRA `(.L_x_102) ;  /* 0x0000000400240947 */ /* 0x000fea0003800000 */
[----:B------:R-:W-:Y:S01]  /*0120*/  IMAD R18, R18, 0x48, R5 ;  /* 0x0000004812127824 */ /* 0x000fe200078e0205 */
[----:B------:R-:W-:-:S04]  /*0130*/  UMOV UR6, 0xffffffff ;  /* 0xffffffff00067882 */ /* 0x000fc80000000000 */
[----:B------:R-:W-:Y:S04]  /*0140*/  LDS.64 R14, [R18+0x10] ;  /* 0x00001000120e7984 */ /* 0x000fe80000000a00 */
[----:B------:R-:W-:Y:S04]  /*0150*/  LDS.64 R12, [R18+0x18] ;  /* 0x00001800120c7984 */ /* 0x000fe80000000a00 */
[----:B------:R-:W1:Y:S04]  /*0160*/  LDS.64 R10, [R18+0x20] ;  /* 0x00002000120a7984 */ /* 0x000e680000000a00 */
[----:B------:R-:W-:Y:S04]  /*0170*/  LDS.64 R8, [R18+0x28] ;  /* 0x0000280012087984 */ /* 0x000fe80000000a00 */
[----:B------:R-:W2:Y:S04]  /*0180*/  LDS.64 R6, [R18+0x30] ;  /* 0x0000300012067984 */ /* 0x000ea80000000a00 */
[----:B------:R-:W-:Y:S04]  /*0190*/  LDS.64 R4, [R18+0x38] ;  /* 0x0000380012047984 */ /* 0x000fe80000000a00 */
[----:B0-----:R-:W0:Y:S04]  /*01a0*/  LDS.64 R2, [R18+0x40] ;  /* 0x0000400012027984 */ /* 0x001e280000000a00 */
[----:B------:R-:W3:Y:S01]  /*01b0*/  LDS.64 R20, [R18+0x48] ;  /* 0x0000480012147984 */ /* 0x000ee20000000a00 */
[----:B-1----:R-:W-:-:S04]  /*01c0*/  IADD3 R19, P3, P4, R10, R12, R14 ;  /* 0x0000000c0a137210 */ /* 0x002fc80007c7e00e */
[----:B------:R-:W-:Y:S02]  /*01d0*/  IADD3.X R23, PT, PT, R11, R13, R15, P3, P4 ;  /* 0x0000000d0b177210 */ /* 0x000fe40001fe840f */
[----:B--2---:R-:W-:-:S04]  /*01e0*/  IADD3 R19, P0, P2, R6, R19, R8 ;  /* 0x0000001306137210 */ /* 0x004fc80007a1e008 */
[----:B------:R-:W-:Y:S02]  /*01f0*/  IADD3.X R23, PT, PT, R7, R23, R9, P0, P2 ;  /* 0x0000001707177210 */ /* 0x000fe400007e4409 */
[----:B0-----:R-:W-:-:S04]  /*0200*/  IADD3 R19, P3, P4, R2, R19, R4 ;  /* 0x0000001302137210 */ /* 0x001fc80007c7e004 */
[----:B---3--:R-:W-:Y:S02]  /*0210*/  IADD3 R20, P0, PT, R20, R19, RZ ;  /* 0x0000001314147210 */ /* 0x008fe40007f1e0ff */
[----:B------:R-:W-:-:S05]  /*0220*/  IADD3.X R19, PT, PT, R3, R23, R5, P3, P4 ;  /* 0x0000001703137210 */ /* 0x000fca0001fe8405 */
[----:B------:R-:W-:Y:S01]  /*0230*/  IMAD.X R19, R21, 0x1, R19, P0 ;  /* 0x0000000115137824 */ /* 0x000fe200000e0613 */
[----:B------:R-:W-:Y:S06]  /*0240*/  BRA.DIV UR6, `(.L_x_103) ;  /* 0x0000000206f07947 */ /* 0x000fec000b800000 */
[----:B------:R-:W0:Y:S04]  /*0250*/  SHFL.UP PT, R27, R20, 0x1, RZ ;  /* 0x04200000141b7989 */ /* 0x000e2800000e00ff */
[----:B------:R-:W1:Y:S01]  /*0260*/  SHFL.UP P0, R25, R19, 0x1, RZ ;  /* 0x0420000013197989 */ /* 0x000e6200000000ff */
[----:B0-----:R-:W-:-:S04]  /*0270*/  IADD3 R22, P2, PT, R27, R20, RZ ;  /* 0x000000141b167210 */ /* 0x001fc80007f5e0ff */
[----:B-1----:R-:W-:Y:S01]  /*0280*/  SEL R27, R22, R27, P0 ;  /* 0x0000001b161b7207 */ /* 0x002fe20000000000 */
[----:B------:R-:W-:-:S04]  /*0290*/  IMAD.X R26, R25, 0x1, R19, P2 ;  /* 0x00000001191a7824 */ /* 0x000fc800010e0613 */
[----:B------:R-:W0:Y:S01]  /*02a0*/  SHFL.UP PT, R28, R27, 0x2, RZ ;  /* 0x044000001b1c7989 */ /* 0x000e2200000e00ff */
[----:B------:R-:W-:-:S05]  /*02b0*/  SEL R26, R26, R25, P0 ;  /* 0x000000191a1a7207 */ /* 0x000fca0000000000 */
[----:B------:R-:W1:Y:S01]  /*02c0*/  SHFL.UP P0, R25, R26, 0x2, RZ ;  /* 0x044000001a197989 */ /* 0x000e6200000000ff */
[----:B0-----:R-:W-:-:S05]  /*02d0*/  IADD3 R21, P2, PT, R28, R27, RZ ;  /* 0x0000001b1c157210 */ /* 0x001fca0007f5e0ff */
[----:B-1----:R-:W-:Y:S01]  /*02e0*/  IMAD.X R22, R25, 0x1, R26, P2 ;  /* 0x0000000119167824 */ /* 0x002fe200010e061a */
[----:B------:R-:W-:-:S04]  /*02f0*/  SEL R28, R21, R28, P0 ;  /* 0x0000001c151c7207 */ /* 0x000fc80000000000 */
[----:B------:R-:W-:Y:S01]  /*0300*/  SEL R29, R22, R25, P0 ;  /* 0x00000019161d7207 */ /* 0x000fe20000000000 */
        /* <DEDUP_REMOVED lines=12> */
[----:B------:R0:W1:Y:S04]  /*03d0*/  SHFL.UP PT, R28, R27, 0x10, RZ ;  /* 0x060000001b1c7989 */ /* 0x00006800000e00ff */
[----:B------:R0:W2:Y:S02]  /*03e0*/  SHFL.UP P0, R25, R26, 0x10, RZ ;  /* 0x060000001a197989 */ /* 0x0000a400000000ff */
.L_x_114:
[----:B-1----:R-:W-:-:S04]  /*03f0*/  IADD3 R21, P2, PT, R28, R27, RZ ;  /* 0x0000001b1c157210 */ /* 0x002fc80007f5e0ff */
[----:B--2---:R-:W-:Y:S01]  /*0400*/  SEL R21, R21, R28, P0 ;  /* 0x0000001c15157207 */ /* 0x004fe20000000000 */
[----:B------:R-:W-:-:S05]  /*0410*/  IMAD.X R22, R25, 0x1, R26, P2 ;  /* 0x0000000119167824 */ /* 0x000fca00010e061a */
[----:B------:R-:W-:Y:S02]  /*0420*/  SEL R22, R22, R25, P0 ;  /* 0x0000001916167207 */ /* 0x000fe40000000000 */
[----:B------:R-:W-:-:S05]  /*0430*/  IADD3 R20, P0, PT, R21, -R20, RZ ;  /* 0x8000001415147210 */ /* 0x000fca0007f1e0ff */
[----:B------:R-:W-:Y:S01]  /*0440*/  IMAD.X R21, R22, 0x1, ~R19, P0 ;  /* 0x0000000116157824 */ /* 0x000fe200000e0e13 */
[----:B------:R-:W-:-:S04]  /*0450*/  IADD3 R14, P0, PT, R14, R20, RZ ;  /* 0x000000140e0e7210 */ /* 0x000fc80007f1e0ff */
[----:B------:R1:W-:Y:S01]  /*0460*/  STS.64 [R18+0x10], R20 ;  /* 0x0000101412007388 */ /* 0x0003e20000000a00 */
[----:B------:R-:W-:Y:S01]  /*0470*/  IMAD.X R15, R15, 0x1, R21, P0 ;  /* 0x000000010f0f7824 */ /* 0x000fe200000e0615 */
        /* <DEDUP_REMOVED lines=17> */
[----:B------:R-:W-:-:S05]  /*0590*/  IMAD.X R3, R3, 0x1, R5, P0 ;  /* 0x0000000103037824 */ /* 0x000fca00000e0605 */
[----:B------:R1:W-:Y:S03]  /*05a0*/  STS.64 [R18+0x48], R2 ;  /* 0x0000480212007388 */ /* 0x0003e60000000a00 */
.L_x_102:
[----:B------:R-:W-:Y:S05]  /*05b0*/  WARPSYNC.ALL ;  /* 0x0000000000007948 */ /* 0x000fea0003800000 */
[----:B------:R-:W-:Y:S06]  /*05c0*/  BAR.SYNC.DEFER_BLOCKING 0x0 ;  /* 0x0000000000007b1d */ /* 0x000fec0000010000 */
[----:B------:R-:W-:Y:S05]  /*05d0*/  @P1 EXIT ;  /* 0x000000000000194d */ /* 0x000fea0003800000 */
[----:B01----:R-:W0:Y:S04]  /*05e0*/  LDS.64 R2, [R0+0x10] ;  /* 0x0000100000027984 */ /* 0x003e280000000a00 */
[----:B0-----:R-:W-:Y:S01]  /*05f0*/  STG.E.64 desc[UR4][R16.64], R2 ;  /* 0x0000000210007986 */ /* 0x001fe2000c101b04 */
[----:B------:R-:W-:Y:S05]  /*0600*/  EXIT ;  /* 0x000000000000794d */ /* 0x000fea0003800000 */
.L_x_103:
[----:B------:R-:W-:Y:S02]  /*0610*/  IMAD.MOV.U32 R24, RZ, RZ, R20 ;  /* 0x000000ffff187224 */ /* 0x000fe400078e0014 */
[----:B------:R-:W-:Y:S02]  /*0620*/  IMAD.MOV.U32 R23, RZ, RZ, 0x1 ;  /* 0x00000001ff177424 */ /* 0x000fe400078e00ff */
[----:B------:R-:W-:Y:S02]  /*0630*/  IMAD.MOV.U32 R22, RZ, RZ, RZ ;  /* 0x000000ffff167224 */ /* 0x000fe400078e00ff */
[----:B------:R-:W-:-:S07]  /*0640*/  IMAD.MOV.U32 R21, RZ, RZ, -0x1 ;  /* 0xffffffffff157424 */ /* 0x000fce00078e00ff */
[----:B------:R-:W-:Y:S05]  /*0650*/  WARPSYNC.COLLECTIVE R21, `(.L_x_104) ;  /* 0x0000000015087348 */ /* 0x000fea0003c00000 */
[----:B------:R0:W1:Y:S02]  /*0660*/  SHFL.UP P0, R25, R24, R23, R22 ;  /* 0x0400001718197389 */ /* 0x0000640000000016 */
[----:B01----:R-:W-:Y:S05]  /*0670*/  ENDCOLLECTIVE ;  /* 0x000000000000791b */ /* 0x003fea0003800000 */
.L_x_104:
[----:B------:R-:W-:Y:S02]  /*0680*/  IMAD.MOV.U32 R24, RZ, RZ, R19 ;  /* 0x000000ffff187224 */ /* 0x000fe400078e0013 */
[----:B------:R-:W-:-:S07]  /*0690*/  IMAD.MOV.U32 R27, RZ, RZ, R25 ;  /* 0x000000ffff1b7224 */ /* 0x000fce00078e0019 */
[----:B------:R-:W-:Y:S05]  /*06a0*/  WARPSYNC.COLLECTIVE R21, `(.L_x_105) ;  /* 0x0000000015087348 */ /* 0x000fea0003c00000 */
[----:B------:R0:W1:Y:S02]  /*06b0*/  SHFL.UP P0, R25, R24, R23, R22 ;  /* 0x0400001718197389 */ /* 0x0000640000000016 */
[----:B01----:R-:W-:Y:S05]  /*06c0*/  ENDCOLLECTIVE ;  /* 0x000000000000791b */ /* 0x003fea0003800000 */
.L_x_105:
[----:B------:R-:W-:Y:S01]  /*06d0*/  IADD3 R26, P2, PT, R27, R20, RZ ;  /* 0x000000141b1a7210 */ /* 0x000fe20007f5e0ff */
[----:B------:R-:W-:-:S03]  /*06e0*/  IMAD.MOV.U32 R23, RZ, RZ, 0x2 ;  /* 0x00000002ff177424 */ /* 0x000fc600078e00ff */
[----:B------:R-:W-:Y:S01]  /*06f0*/  SEL R27, R26, R27, P0 ;  /* 0x0000001b1a1b7207 */ /* 0x000fe20000000000 */
[----:B------:R-:W-:-:S04]  /*0700*/  IMAD.X R26, R25, 0x1, R19, P2 ;  /* 0x00000001191a7824 */ /* 0x000fc800010e0613 */
[----:B------:R-:W-:Y:S01]  /*0710*/  IMAD.MOV.U32 R24, RZ, RZ, R27 ;  /* 0x000000ffff187224 */ /* 0x000fe200078e001b */
[----:B------:R-:W-:-:S07]  /*0720*/  SEL R26, R26, R25, P0 ;  /* 0x000000191a1a7207 */ /* 0x000fce0000000000 */
[----:B------:R-:W-:Y:S05]  /*0730*/  WARPSYNC.COLLECTIVE R21, `(.L_x_106) ;  /* 0x0000000015087348 */ /* 0x000fea0003c00000 */
[----:B------:R0:W1:Y:S02]  /*0740*/  SHFL.UP P0, R25, R24, R23, R22 ;  /* 0x0400001718197389 */ /* 0x0000640000000016 */
[----:B01----:R-:W-:Y:S05]  /*0750*/  ENDCOLLECTIVE ;  /* 0x000000000000791b */ /* 0x003fea0003800000 */
.L_x_106:
[----:B------:R-:W-:Y:S02]  /*0760*/  IMAD.MOV.U32 R24, RZ, RZ, R26 ;  /* 0x000000ffff187224 */ /* 0x000fe400078e001a */
[----:B------:R-:W-:-:S07]  /*0770*/  IMAD.MOV.U32 R28, RZ, RZ, R25 ;  /* 0x000000ffff1c7224 */ /* 0x000fce00078e0019 */
[----:B------:R-:W-:Y:S05]  /*0780*/  WARPSYNC.COLLECTIVE R21, `(.L_x_107) ;  /* 0x0000000015087348 */ /* 0x000fea0003c00000 */
[----:B------:R0:W1:Y:S02]  /*0790*/  SHFL.UP P0, R25, R24, R23, R22 ;  /* 0x0400001718197389 */ /* 0x0000640000000016 */
[----:B01----:R-:W-:Y:S05]  /*07a0*/  ENDCOLLECTIVE ;  /* 0x000000000000791b */ /* 0x003fea0003800000 */
.L_x_107:
        /* <DEDUP_REMOVED lines=9> */
.L_x_108:
[----:B------:R-:W-:Y:S02]  /*0840*/  IMAD.MOV.U32 R24, RZ, RZ, R29 ;  /* 0x000000ffff187224 */ /* 0x000fe400078e001d */
[----:B------:R-:W-:-:S07]  /*0850*/  IMAD.MOV.U32 R27, RZ, RZ, R25 ;  /* 0x000000ffff1b7224 */ /* 0x000fce00078e0019 */
[----:B------:R-:W-:Y:S05]  /*0860*/  WARPSYNC.COLLECTIVE R21, `(.L_x_109) ;  /* 0x0000000015087348 */ /* 0x000fea0003c00000 */
[----:B------:R0:W1:Y:S02]  /*0870*/  SHFL.UP P0, R25, R24, R23, R22 ;  /* 0x0400001718197389 */ /* 0x0000640000000016 */
[----:B01----:R-:W-:Y:S05]  /*0880*/  ENDCOLLECTIVE ;  /* 0x000000000000791b */ /* 0x003fea0003800000 */
.L_x_109:
        /* <DEDUP_REMOVED lines=9> */
.L_x_110:
[----:B------:R-:W-:Y:S02]  /*0920*/  IMAD.MOV.U32 R24, RZ, RZ, R29 ;  /* 0x000000ffff187224 */ /* 0x000fe400078e001d */
[----:B------:R-:W-:-:S07]  /*0930*/  IMAD.MOV.U32 R27, RZ, RZ, R25 ;  /* 0x000000ffff1b7224 */ /* 0x000fce00078e0019 */
[----:B------:R-:W-:Y:S05]  /*0940*/  WARPSYNC.COLLECTIVE R21, `(.L_x_111) ;  /* 0x0000000015087348 */ /* 0x000fea0003c00000 */
[----:B------:R0:W1:Y:S02]  /*0950*/  SHFL.UP P0, R25, R24, R23, R22 ;  /* 0x0400001718197389 */ /* 0x0000640000000016 */
[----:B01----:R-:W-:Y:S05]  /*0960*/  ENDCOLLECTIVE ;  /* 0x000000000000791b */ /* 0x003fea0003800000 */
.L_x_111:
        /* <DEDUP_REMOVED lines=9> */
.L_x_112:
[----:B------:R-:W-:Y:S02]  /*0a00*/  IMAD.MOV.U32 R24, RZ, RZ, R26 ;  /* 0x000000ffff187224 */ /* 0x000fe400078e001a */
[----:B------:R-:W-:-:S07]  /*0a10*/  IMAD.MOV.U32 R28, RZ, RZ, R25 ;  /* 0x000000ffff1c7224 */ /* 0x000fce00078e0019 */
[----:B------:R-:W-:Y:S05]  /*0a20*/  WARPSYNC.COLLECTIVE R21, `(.L_x_113) ;  /* 0x0000000015087348 */ /* 0x000fea0003c00000 */
[----:B------:R0:W1:Y:S02]  /*0a30*/  SHFL.UP P0, R25, R24, R23, R22 ;  /* 0x0400001718197389 */ /* 0x0000640000000016 */
[----:B01----:R-:W-:Y:S05]  /*0a40*/  ENDCOLLECTIVE ;  /* 0x000000000000791b */ /* 0x003fea0003800000 */
.L_x_113:
[----:B------:R-:W-:Y:S05]  /*0a50*/  BRA `(.L_x_114) ;  /* 0xfffffff800647947 */ /* 0x000fea000383ffff */
.L_x_115:
        /* <DEDUP_REMOVED lines=10> */
.L_x_393:


//--------------------- .text._ZN3cub18CUB_300001_SM_10006detail10radix_sort30DeviceRadixSortHistogramKernelINS1_5radix10policy_hubIlNS0_8NullTypeEyE10Policy1000ELNS0_9SortOrderE0ElyNS1_21identity_decomposer_tEEEvPT2_PKT1_SB_iiT3_ --------------------------
	.section	.text._ZN3cub18CUB_300001_SM_10006detail10radix_sort30DeviceRadixSortHistogramKernelINS1_5radix10policy_hubIlNS0_8NullTypeEyE10Policy1000ELNS0_9SortOrderE0ElyNS1_21identity_decomposer_tEEEvPT2_PKT1_SB_iiT3_,"ax",@progbits
	.align	128
        .global         _ZN3cub18CUB_300001_SM_10006detail10radix_sort30DeviceRadixSortHistogramKernelINS1_5radix10policy_hubIlNS0_8NullTypeEyE10Policy1000ELNS0_9SortOrderE0ElyNS1_21identity_decomposer_tEEEvPT2_PKT1_SB_iiT3_
        .type           _ZN3cub18CUB_300001_SM_10006detail10radix_sort30DeviceRadixSortHistogramKernelINS1_5radix10policy_hubIlNS0_8NullTypeEyE10Policy1000ELNS0_9SortOrderE0ElyNS1_21identity_decomposer_tEEEvPT2_PKT1_SB_iiT3_,@function
        .size           _ZN3cub18CUB_300001_SM_10006detail10radix_sort30DeviceRadixSortHistogramKernelINS1_5radix10policy_hubIlNS0_8NullTypeEyE10Policy1000ELNS0_9SortOrderE0ElyNS1_21identity_decomposer_tEEEvPT2_PKT1_SB_iiT3_,(.L_x_394 - _ZN3cub18CUB_300001_SM_10006detail10radix_sort30DeviceRadixSortHistogramKernelINS1_5radix10policy_hubIlNS0_8NullTypeEyE10Policy1000ELNS0_9SortOrderE0ElyNS1_21identity_decomposer_tEEEvPT2_PKT1_SB_iiT3_)
        .other          _ZN3cub18CUB_300001_SM_10006detail10radix_sort30DeviceRadixSortHistogramKernelINS1_5radix10policy_hubIlNS0_8NullTypeEyE10Policy1000ELNS0_9SortOrderE0ElyNS1_21identity_decomposer_tEEEvPT2_PKT1_SB_iiT3_,@"STO_CUDA_ENTRY STV_DEFAULT"
_ZN3cub18CUB_300001_SM_10006detail10radix_sort30DeviceRadixSortHistogramKernelINS1_5radix10policy_hubIlNS0_8NullTypeEyE10Policy1000ELNS0_9SortOrderE0ElyNS1_21identity_decomposer_tEEEvPT2_PKT1_SB_iiT3_:
.text._ZN3cub18CUB_300001_SM_10006detail10radix_sort30DeviceRadixSortHistogramKernelINS1_5radix10policy_hubIlNS0_8NullTypeEyE10Policy1000ELNS0_9SortOrderE0ElyNS1_21identity_decomposer_tEEEvPT2_PKT1_SB_iiT3_:
[----:B------:R-:W-:Y:S01]  /*0000*/  LDC R1, c[0x0][0x37c] ;  /* 0x0000df00ff017b82 */ /* 0x000fe20000000800 */
[----:B------:R-:W0:Y:S02]  /*0010*/  LDCU.64 UR4, c[0x0][0x390] ;  /* 0x00007200ff0477ac */ /* 0x000e240008000a00 */
[----:B0-----:R-:W-:-:S04]  /*0020*/  ISETP.NE.U32.AND P0, PT, RZ, UR4, PT ;  /* 0x00000004ff007c0c */ /* 0x001fc8000bf05070 */
[----:B------:R-:W-:-:S13]  /*0030*/  ISETP.NE.AND.EX P0, PT, RZ, UR5, PT, P0 ;  /* 0x00000005ff007c0c */ /* 0x000fda000bf05300 */
[----:B------:R-:W-:Y:S05]  /*0040*/  @!P0 EXIT ;  /* 0x000000000000894d */ /* 0x000fea0003800000 */
[----:B------:R-:W0:Y:S01]  /*0050*/  S2R R36, SR_TID.X ;  /* 0x0000000000247919 */ /* 0x000e220000002100 */
[----:B------:R-:W1:Y:S01]  /*0060*/  LDC.64 R2, c[0x0][0x398] ;  /* 0x0000e600ff027b82 */ /* 0x000e620000000a00 */
[----:B------:R-:W-:Y:S01]  /*0070*/  UMOV UR4, 0x400 ;  /* 0x0000040000047882 */ /* 0x000fe20000000000 */
[----:B------:R-:W2:Y:S01]  /*0080*/  LDCU.64 UR16, c[0x0][0x358] ;  /* 0x00006b00ff1077ac */ /* 0x000ea20008000a00 */
[----:B------:R-:W3:Y:S05]  /*0090*/  LDCU UR18, c[0x0][0x370] ;  /* 0x00006e00ff1277ac */ /* 0x000eea0008000800 */
[----:B------:R-:W4:Y:S01]  /*00a0*/  S2UR UR5, SR_CgaCtaId ;  /* 0x00000000000579c3 */ /* 0x000f220000008800 */
[----:B------:R-:W-:Y:S01]  /*00b0*/  UMOV UR6, URZ ;  /* 0x000000ff00067c82 */ /* 0x000fe20008000000 */
[----:B------:R-:W-:-:S06]  /*00c0*/  UMOV UR7, URZ ;  /* 0x000000ff00077c82 */ /* 0x000fcc0008000000 */
[----:B------:R-:W5:Y:S01]  /*00d0*/  S2UR UR8, SR_CTAID.X ;  /* 0x00000000000879c3 */ /* 0x000f620000002500 */
[----:B-1----:R-:W-:-:S04]  /*00e0*/  IADD3 R0, PT, PT, R3, 0x7, -R2 ;  /* 0x0000000703007810 */ /* 0x002fc80007ffe802 */
[----:B------:R-:W-:Y:S01]  /*00f0*/  ISETP.GE.AND P0, PT, R0, 0x8, PT ;  /* 0x000000080000780c */ /* 0x000fe20003f06270 */
[C---:B0-----:R-:W-:Y:S01]  /*0100*/  VIADD R50, R36.reuse, 0x80 ;  /* 0x0000008024327836 */ /* 0x041fe20000000000 */
[----:B----4-:R-:W-:Y:S02]  /*0110*/  ULEA UR4, UR5, UR4, 0x18 ;  /* 0x0000000405047291 */ /* 0x010fe4000f8ec0ff */
[C---:B------:R-:W-:Y:S01]  /*0120*/  ISETP.GT.U32.OR P0, PT, R36.reuse, 0xff, !P0 ;  /* 0x000000ff2400780c */ /* 0x040fe20004704470 */
[C---:B------:R-:W-:Y:S02]  /*0130*/  VIADD R48, R36.reuse, 0x100 ;  /* 0x0000010024307836 */ /* 0x040fe40000000000 */
[C---:B------:R-:W-:Y:S01]  /*0140*/  VIADD R46, R36.reuse, 0x200 ;  /* 0x00000200242e7836 */ /* 0x040fe20000000000 */
[----:B------:R-:W-:Y:S01]  /*0150*/  P2R R38, PR, RZ, 0x1 ;  /* 0x00000001ff267803 */ /* 0x000fe20000000000 */
[C---:B------:R-:W-:Y:S01]  /*0160*/  VIADD R44, R36.reuse, 0x280 ;  /* 0x00000280242c7836 */ /* 0x040fe20000000000 */
[C---:B------:R-:W-:Y:S01]  /*0170*/  LEA R0, R36.reuse, UR4, 0x2 ;  /* 0x0000000424007c11 */ /* 0x040fe2000f8e10ff */
[C---:B------:R-:W-:Y:S01]  /*0180*/  VIADD R42, R36.reuse, 0x300 ;  /* 0x00000300242a7836 */ /* 0x040fe20000000000 */
[----:B-----5:R-:W-:Y:S01]  /*0190*/  USHF.L.U32 UR8, UR8, 0xb, URZ ;  /* 0x0000000b08087899 */ /* 0x020fe200080006ff */
[----:B--23--:R-:W-:-:S11]  /*01a0*/  VIADD R40, R36, 0x780 ;  /* 0x0000078024287836 */ /* 0x00cfd60000000000 */
.L_x_199:
[----:B------:R-:W-:Y:S01]  /*01b0*/  ISETP.NE.AND P0, PT, R38, RZ, PT ;  /* 0x000000ff2600720c */ /* 0x000fe20003f05270 */
[----:B------:R-:W-:-:S12]  /*01c0*/  BSSY.RECONVERGENT B0, `(.L_x_116) ;  /* 0x0000081000007945 */ /* 0x000fd80003800200 */
[----:B0-2345:R-:W-:Y:S05]  /*01d0*/  @P0 BRA `(.L_x_117) ;  /* 0x0000000400fc0947 */ /* 0x03dfea0003800000 */
[----:B------:R-:W0:Y:S02]  /*01e0*/  LDC.64 R2, c[0x0][0x398] ;  /* 0x0000e600ff027b82 */ /* 0x000e240000000a00 */
[----:B0-----:R-:W-:-:S04]  /*01f0*/  IADD3 R2, PT, PT, R3, 0x7, -R2 ;  /* 0x0000000703027810 */ /* 0x001fc80007ffe802 */
[----:B------:R-:W-:-:S04]  /*0200*/  SHF.R.S32.HI R3, RZ, 0x1f, R2 ;  /* 0x0000001fff037819 */ /* 0x000fc80000011402 */
[----:B------:R-:W-:-:S04]  /*0210*/  LEA.HI R3, R3, R2, RZ, 0x3 ;  /* 0x0000000203037211 */ /* 0x000fc800078f18ff */
[----:B------:R-:W-:Y:S01]  /*0220*/  SHF.R.S32.HI R4, RZ, 0x3, R3 ;  /* 0x00000003ff047819 */ /* 0x000fe20000011403 */
[----:B------:R-:W-:-:S03]  /*0230*/  IMAD.MOV.U32 R3, RZ, RZ, RZ ;  /* 0x000000ffff037224 */ /* 0x000fc600078e00ff */
[C---:B------:R-:W-:Y:S01]  /*0240*/  LOP3.LUT R6, R4.reuse, 0xffffff0, RZ, 0xc0, !PT ;  /* 0x0ffffff004067812 */ /* 0x040fe200078ec0ff */
[----:B------:R-:W-:-:S05]  /*0250*/  VIADD R2, R4, 0xffffffff ;  /* 0xffffffff04027836 */ /* 0x000fca0000000000 */
[----:B------:R-:W-:-:S13]  /*0260*/  ISETP.GE.U32.AND P0, PT, R2, 0xf, PT ;  /* 0x0000000f0200780c */ /* 0x000fda0003f06070 */
[----:B------:R-:W-:Y:S05]  /*0270*/  @!P0 BRA `(.L_x_118) ;  /* 0x00000000005c8947 */ /* 0x000fea0003800000 */
[----:B------:R-:W-:Y:S02]  /*0280*/  IMAD.MOV R3, RZ, RZ, -R6 ;  /* 0x000000ffff037224 */ /* 0x000fe400078e0a06 */
[----:B------:R-:W-:-:S07]  /*0290*/  VIADD R2, R0, 0x2000 ;  /* 0x0000200000027836 */ /* 0x000fce0000000000 */
.L_x_119:
[----:B------:R-:W-:Y:S01]  /*02a0*/  IADD3 R3, PT, PT, R3, 0x10, RZ ;  /* 0x0000001003037810 */ /* 0x000fe20007ffe0ff */
[----:B------:R-:W-:Y:S03]  /*02b0*/  STS [R2+-0x2000], RZ ;  /* 0xffe000ff02007388 */ /* 0x000fe60000000800 */
        /* <DEDUP_REMOVED lines=18> */
[----:B------:R-:W-:-:S07]  /*03e0*/  IMAD.MOV.U32 R3, RZ, RZ, R6 ;  /* 0x000000ffff037224 */ /* 0x000fce00078e0006 */
.L_x_118:
[C---:B------:R-:W-:Y:S02]  /*03f0*/  LOP3.LUT R2, R4.reuse, 0xf, RZ, 0xc0, !PT ;  /* 0x0000000f04027812 */ /* 0x040fe400078ec0ff */
[----:B------:R-:W-:Y:S02]  /*0400*/  LOP3.LUT R7, R4, 0x7, RZ, 0xc0, !PT ;  /* 0x0000000704077812 */ /* 0x000fe400078ec0ff */
[C---:B------:R-:W-:Y:S01]  /*0410*/  ISETP.NE.AND P1, PT, R2.reuse, RZ, PT ;  /* 0x000000ff0200720c */ /* 0x040fe20003f25270 */
[----:B------:R-:W-:Y:S01]  /*0420*/  VIADD R2, R2, 0xffffffff ;  /* 0xffffffff02027836 */ /* 0x000fe20000000000 */
[----:B------:R-:W-:Y:S01]  /*0430*/  LOP3.LUT R5, R4, 0x3, RZ, 0xc0, !PT ;  /* 0x0000000304057812 */ /* 0x000fe200078ec0ff */
[----:B------:R-:W-:-:S10]  /*0440*/  VIADD R8, R7, 0xffffffff ;  /* 0xffffffff07087836 */ /* 0x000fd40000000000 */
[----:B------:R-:W-:Y:S05]  /*0450*/  @!P1 BRA `(.L_x_120) ;  /* 0x0000000000789947 */ /* 0x000fea0003800000 */
[----:B------:R-:W-:Y:S02]  /*0460*/  ISETP.GE.U32.AND P2, PT, R2, 0x7, PT ;  /* 0x000000070200780c */ /* 0x000fe40003f46070 */
[----:B------:R-:W-:-:S11]  /*0470*/  ISETP.NE.AND P3, PT, R7, RZ, PT ;  /* 0x000000ff0700720c */ /* 0x000fd60003f65270 */
[----:B------:R-:W-:Y:S05]  /*0480*/  @!P2 BRA `(.L_x_121) ;  /* 0x000000000028a947 */ /* 0x000fea0003800000 */
        /* <DEDUP_REMOVED lines=10> */
.L_x_121:
[----:B------:R-:W-:Y:S05]  /*0530*/  @!P3 BRA `(.L_x_120) ;  /* 0x000000000040b947 */ /* 0x000fea0003800000 */
[----:B------:R-:W-:Y:S02]  /*0540*/  ISETP.GE.U32.AND P2, PT, R8, 0x3, PT ;  /* 0x000000030800780c */ /* 0x000fe40003f46070 */
[----:B------:R-:W-:-:S11]  /*0550*/  ISETP.NE.AND P3, PT, R5, RZ, PT ;  /* 0x000000ff0500720c */ /* 0x000fd60003f65270 */
[C---:B0-----:R-:W-:Y:S02]  /*0560*/  @P2 IMAD R4, R3.reuse, 0x400, R0 ;  /* 0x0000040003042824 */ /* 0x041fe400078e0200 */
[----:B------:R-:W-:-:S03]  /*0570*/  @P2 VIADD R3, R3, 0x4 ;  /* 0x0000000403032836 */ /* 0x000fc60000000000 */
[----:B------:R1:W-:Y:S04]  /*0580*/  @P2 STS [R4], RZ ;  /* 0x000000ff04002388 */ /* 0x0003e80000000800 */
[----:B------:R1:W-:Y:S04]  /*0590*/  @P2 STS [R4+0x400], RZ ;  /* 0x000400ff04002388 */ /* 0x0003e80000000800 */
[----:B------:R1:W-:Y:S04]  /*05a0*/  @P2 STS [R4+0x800], RZ ;  /* 0x000800ff04002388 */ /* 0x0003e80000000800 */
[----:B------:R1:W-:Y:S01]  /*05b0*/  @P2 STS [R4+0xc00], RZ ;  /* 0x000c00ff04002388 */ /* 0x0003e20000000800 */
[----:B------:R-:W-:Y:S05]  /*05c0*/  @!P3 BRA `(.L_x_120) ;  /* 0x00000000001cb947 */ /* 0x000fea0003800000 */
[----:B------:R-:W-:Y:S01]  /*05d0*/  IMAD R3, R3, 0x400, R0 ;  /* 0x0000040003037824 */ /* 0x000fe200078e0200 */
[----:B------:R-:W-:-:S04]  /*05e0*/  ISETP.NE.AND P2, PT, R5, 0x1, PT ;  /* 0x000000010500780c */ /* 0x000fc80003f45270 */
[----:B------:R2:W-:Y:S09]  /*05f0*/  STS [R3], RZ ;  /* 0x000000ff03007388 */ /* 0x0005f20000000800 */
[----:B--2---:R-:W-:Y:S05]  /*0600*/  @!P2 BRA `(.L_x_120) ;  /* 0x00000000000ca947 */ /* 0x004fea0003800000 */
[----:B------:R-:W-:Y:S01]  /*0610*/  ISETP.NE.AND P2, PT, R5, 0x2, PT ;  /* 0x000000020500780c */ /* 0x000fe20003f45270 */
[----:B------:R2:W-:-:S12]  /*0620*/  STS [R3+0x400], RZ ;  /* 0x000400ff03007388 */ /* 0x0005d80000000800 */
[----:B------:R2:W-:Y:S02]  /*0630*/  @P2 STS [R3+0x800], RZ ;  /* 0x000800ff03002388 */ /* 0x0005e40000000800 */
.L_x_120:
[----:B------:R-:W-:-:S13]  /*0640*/  ISETP.GT.U32.AND P2, PT, R36, 0x7f, PT ;  /* 0x0000007f2400780c */ /* 0x000fda0003f44070 */
[----:B------:R-:W-:Y:S05]  /*0650*/  @P2 BRA `(.L_x_117) ;  /* 0x0000000000dc2947 */ /* 0x000fea0003800000 */
[----:B--2---:R-:W-:Y:S01]  /*0660*/  HFMA2 R3, -RZ, RZ, 0, 0 ;  /* 0x00000000ff037431 */ /* 0x004fe200000001ff */
[----:B------:R-:W-:Y:S06]  /*0670*/  @!P0 BRA `(.L_x_122) ;  /* 0x0000000000588947 */ /* 0x000fec0003800000 */
[----:B------:R-:W-:-:S07]  /*0680*/  IMAD.MOV.U32 R3, RZ, RZ, RZ ;  /* 0x000000ffff037224 */ /* 0x000fce00078e00ff */
.L_x_123:
[C---:B012---:R-:W-:Y:S02]  /*0690*/  IMAD R4, R3.reuse, 0x400, R0 ;  /* 0x0000040003047824 */ /* 0x047fe400078e0200 */
[----:B------:R-:W-:-:S03]  /*06a0*/  VIADD R3, R3, 0x10 ;  /* 0x0000001003037836 */ /* 0x000fc60000000000 */
[----:B------:R2:W-:Y:S02]  /*06b0*/  STS [R4+0x200], RZ ;  /* 0x000200ff04007388 */ /* 0x0005e40000000800 */
[----:B------:R-:W-:Y:S02]  /*06c0*/  ISETP.NE.AND P0, PT, R3, R6, PT ;  /* 0x000000060300720c */ /* 0x000fe40003f05270 */
[----:B------:R2:W-:Y:S04]  /*06d0*/  STS [R4+0x600], RZ ;  /* 0x000600ff04007388 */ /* 0x0005e80000000800 */
        /* <DEDUP_REMOVED lines=13> */
[----:B------:R2:W-:Y:S01]  /*07b0*/  STS [R4+0x3e00], RZ ;  /* 0x003e00ff04007388 */ /* 0x0005e20000000800 */
[----:B------:R-:W-:Y:S05]  /*07c0*/  @P0 BRA `(.L_x_123) ;  /* 0xfffffffc00b00947 */ /* 0x000fea000383ffff */
[----:B------:R-:W-:-:S07]  /*07d0*/  IMAD.MOV.U32 R3, RZ, RZ, R6 ;  /* 0x000000ffff037224 */ /* 0x000fce00078e0006 */
.L_x_122:
[----:B------:R-:W-:Y:S05]  /*07e0*/  @!P1 BRA `(.L_x_117) ;  /* 0x0000000000789947 */ /* 0x000fea0003800000 */
[----:B------:R-:W-:Y:S02]  /*07f0*/  ISETP.GE.U32.AND P0, PT, R2, 0x7, PT ;  /* 0x000000070200780c */ /* 0x000fe40003f06070 */
[----:B------:R-:W-:-:S11]  /*0800*/  ISETP.NE.AND P1, PT, R7, RZ, PT ;  /* 0x000000ff0700720c */ /* 0x000fd60003f25270 */
[----:B------:R-:W-:Y:S05]  /*0810*/  @!P0 BRA `(.L_x_124) ;  /* 0x0000000000288947 */ /* 0x000fea0003800000 */
[C---:B------:R-:W-:Y:S02]  /*0820*/  IMAD R2, R3.reuse, 0x400, R0 ;  /* 0x0000040003027824 */ /* 0x040fe400078e0200 */
[----:B------:R-:W-:-:S03]  /*0830*/  VIADD R3, R3, 0x8 ;  /* 0x0000000803037836 */ /* 0x000fc60000000000 */
[----:B------:R3:W-:Y:S04]  /*0840*/  STS [R2+0x200], RZ ;  /* 0x000200ff02007388 */ /* 0x0007e80000000800 */
[----:B------:R3:W-:Y:S04]  /*0850*/  STS [R2+0x600], RZ ;  /* 0x000600ff02007388 */ /* 0x0007e80000000800 */
[----:B------:R3:W-:Y:S04]  /*0860*/  STS [R2+0xa00], RZ ;  /* 0x000a00ff02007388 */ /* 0x0007e80000000800 */
[----:B------:R3:W-:Y:S04]  /*0870*/  STS [R2+0xe00], RZ ;  /* 0x000e00ff02007388 */ /* 0x0007e80000000800 */
[----:B------:R3:W-:Y:S04]  /*0880*/  STS [R2+0x1200], RZ ;  /* 0x001200ff02007388 */ /* 0x0007e80000000800 */
[----:B------:R3:W-:Y:S04]  /*0890*/  STS [R2+0x1600], RZ ;  /* 0x001600ff02007388 */ /* 0x0007e80000000800 */
[----:B------:R3:W-:Y:S04]  /*08a0*/  STS [R2+0x1a00], RZ ;  /* 0x001a00ff02007388 */ /* 0x0007e80000000800 */
[----:B------:R3:W-:Y:S02]  /*08b0*/  STS [R2+0x1e00], RZ ;  /* 0x001e00ff02007388 */ /* 0x0007e40000000800 */
.L_x_124:
[----:B------:R-:W-:Y:S05]  /*08c0*/  @!P1 BRA `(.L_x_117) ;  /* 0x0000000000409947 */ /* 0x000fea0003800000 */
[----:B------:R-:W-:Y:S02]  /*08d0*/  ISETP.GE.U32.AND P0, PT, R8, 0x3, PT ;  /* 0x000000030800780c */ /* 0x000fe40003f06070 */
[----:B------:R-:W-:-:S11]  /*08e0*/  ISETP.NE.AND P1, PT, R5, RZ, PT ;  /* 0x000000ff0500720c */ /* 0x000fd60003f25270 */
[C---:B---3--:R-:W-:Y:S02]  /*08f0*/  @P0 IMAD R2, R3.reuse, 0x400, R0 ;  /* 0x0000040003020824 */ /* 0x048fe400078e0200 */
[----:B------:R-:W-:-:S03]  /*0900*/  @P0 VIADD R3, R3, 0x4 ;  /* 0x0000000403030836 */ /* 0x000fc60000000000 */
[----:B------:R4:W-:Y:S04]  /*0910*/  @P0 STS [R2+0x200], RZ ;  /* 0x000200ff02000388 */ /* 0x0009e80000000800 */
[----:B------:R4:W-:Y:S04]  /*0920*/  @P0 STS [R2+0x600], RZ ;  /* 0x000600ff02000388 */ /* 0x0009e80000000800 */
[----:B------:R4:W-:Y:S04]  /*0930*/  @P0 STS [R2+0xa00], RZ ;  /* 0x000a00ff02000388 */ /* 0x0009e80000000800 */
[----:B------:R4:W-:Y:S01]  /*0940*/  @P0 STS [R2+0xe00], RZ ;  /* 0x000e00ff02000388 */ /* 0x0009e20000000800 */
[----:B------:R-:W-:Y:S05]  /*0950*/  @!P1 BRA `(.L_x_117) ;  /* 0x00000000001c9947 */ /* 0x000fea0003800000 */
[----:B------:R-:W-:Y:S01]  /*0960*/  IMAD R3, R3, 0x400, R0 ;  /* 0x0000040003037824 */ /* 0x000fe200078e0200 */
[----:B------:R-:W-:-:S04]  /*0970*/  ISETP.NE.AND P0, PT, R5, 0x1, PT ;  /* 0x000000010500780c */ /* 0x000fc80003f05270 */
[----:B------:R3:W-:Y:S09]  /*0980*/  STS [R3+0x200], RZ ;  /* 0x000200ff03007388 */ /* 0x0007f20000000800 */
[----:B---3--:R-:W-:Y:S05]  /*0990*/  @!P0 BRA `(.L_x_117) ;  /* 0x00000000000c8947 */ /* 0x008fea0003800000 */
[----:B------:R-:W-:Y:S01]  /*09a0*/  ISETP.NE.AND P0, PT, R5, 0x2, PT ;  /* 0x000000020500780c */ /* 0x000fe20003f05270 */
[----:B------:R3:W-:-:S12]  /*09b0*/  STS [R3+0x600], RZ ;  /* 0x000600ff03007388 */ /* 0x0007d80000000800 */
[----:B------:R3:W-:Y:S02]  /*09c0*/  @P0 STS [R3+0xa00], RZ ;  /* 0x000a00ff03000388 */ /* 0x0007e40000000800 */
.L_x_117:
[----:B------:R-:W-:Y:S05]  /*09d0*/  BSYNC.RECONVERGENT B0 ;  /* 0x0000000000007941 */ /* 0x000fea0003800200 */
.L_x_116:
[----:B------:R-:W5:Y:S01]  /*09e0*/  LDCU.64 UR10, c[0x0][0x390] ;  /* 0x00007200ff0a77ac */ /* 0x000f620008000a00 */
[----:B------:R-:W-:Y:S02]  /*09f0*/  USHF.L.U32 UR4, UR6, 0x1e, URZ ;  /* 0x0000001e06047899 */ /* 0x000fe400080006ff */
[----:B------:R-:W-:Y:S02]  /*0a00*/  USHF.L.U64.HI UR5, UR6, 0x1e, UR7 ;  /* 0x0000001e06057899 */ /* 0x000fe40008010207 */
[----:B-----5:R-:W-:-:S04]  /*0a10*/  UIADD3 UR4, UP0, UPT, -UR4, UR10, URZ ;  /* 0x0000000a04047290 */ /* 0x020fc8000ff1e1ff */
[----:B------:R-:W-:Y:S02]  /*0a20*/  UIADD3.X UR5, UPT, UPT, ~UR5, UR11, URZ, UP0, !UPT ;  /* 0x0000000b05057290 */ /* 0x000fe400087fe5ff */
[----:B------:R-:W-:-:S04]  /*0a30*/  UISETP.LT.U32.AND UP0, UPT, UR4, 0x40000000, UPT ;  /* 0x400000000400788c */ /* 0x000fc8000bf01070 */
[----:B------:R-:W-:-:S04]  /*0a40*/  UISETP.LT.U32.AND.EX UP0, UPT, UR5, URZ, UPT, UP0 ;  /* 0x000000ff0500728c */ /* 0x000fc8000bf01100 */
[----:B------:R-:W-:Y:S02]  /*0a50*/  USEL UR10, UR4, 0x40000000, UP0 ;  /* 0x40000000040a7887 */ /* 0x000fe40008000000 */
[----:B------:R-:W-:Y:S02]  /*0a60*/  USEL UR11, UR5, URZ, UP0 ;  /* 0x000000ff050b7287 */ /* 0x000fe40008000000 */
[----:B------:R-:W-:-:S04]  /*0a70*/  UISETP.GT.U32.AND UP0, UPT, UR10, UR8, UPT ;  /* 0x000000080a00728c */ /* 0x000fc8000bf04070 */
[----:B------:R-:W-:Y:S01]  /*0a80*/  UISETP.GT.U32.AND.EX UP0, UPT, UR11, URZ, UPT, UP0 ;  /* 0x000000ff0b00728c */ /* 0x000fe2000bf04100 */
[----:B------:R-:W-:Y:S08]  /*0a90*/  BAR.SYNC.DEFER_BLOCKING 0x0 ;  /* 0x0000000000007b1d */ /* 0x000ff00000010000 */
[----:B------:R-:W-:Y:S06]  /*0aa0*/  BAR.SYNC.DEFER_BLOCKING 0x0 ;  /* 0x0000000000007b1d */ /* 0x000fec0000010000 */
[----:B------:R-:W-:Y:S05]  /*0ab0*/  BRA.U !UP0, `(.L_x_125) ;  /* 0x0000000d085c7547 */ /* 0x000fea000b800000 */
[----:B------:R-:W-:Y:S01]  /*0ac0*/  UMOV UR9, UR8 ;  /* 0x0000000800097c82 */ /* 0x000fe20008000000 */
[----:B------:R-:W-:-:S05]  /*0ad0*/  UMOV UR5, URZ ;  /* 0x000000ff00057c82 */ /* 0x000fca0008000000 */
.L_x_130:
[----:B-----5:R-:W5:Y:S01]  /*0ae0*/  LDCU.64 UR14, c[0x0][0x390] ;  /* 0x00007200ff0e77ac */ /* 0x020f620008000a00 */
[----:B------:R-:W-:Y:S02]  /*0af0*/  USHF.L.U32 UR12, UR6, 0x1e, URZ ;  /* 0x0000001e060c7899 */ /* 0x000fe400080006ff */
[----:B------:R-:W-:Y:S02]  /*0b00*/  USHF.L.U64.HI UR13, UR6, 0x1e, UR7 ;  /* 0x0000001e060d7899 */ /* 0x000fe40008010207 */
[----:B------:R-:W-:-:S04]  /*0b10*/  UIADD3 UR12, UP0, UPT, UR9, UR12, URZ ;  /* 0x0000000c090c7290 */ /* 0x000fc8000ff1e0ff */
[----:B------:R-:W-:Y:S02]  /*0b20*/  UIADD3.X UR13, UPT, UPT, UR5, UR13, URZ, UP0, !UPT ;  /* 0x0000000d050d7290 */ /* 0x000fe400087fe4ff */
[----:B------:R-:W-:Y:S02]  /*0b30*/  ULEA UR9, UP0, UR18, UR9, 0xb ;  /* 0x0000000912097291 */ /* 0x000fe4000f8058ff */
[----:B-----5:R-:W-:Y:S02]  /*0b40*/  UIADD3 UR14, UP1, UPT, -UR12, UR14, URZ ;  /* 0x0000000e0c0e7290 */ /* 0x020fe4000ff3e1ff */
[----:B------:R-:W-:Y:S02]  /*0b50*/  UIADD3.X UR5, UPT, UPT, URZ, UR5, URZ, UP0, !UPT ;  /* 0x00000005ff057290 */ /* 0x000fe400087fe4ff */
[----:B------:R-:W-:Y:S02]  /*0b60*/  UIADD3.X UR4, UPT, UPT, ~UR13, UR15, URZ, UP1, !UPT ;  /* 0x0000000f0d047290 */ /* 0x000fe40008ffe5ff */
[----:B------:R-:W-:-:S02]  /*0b70*/  UISETP.GE.U32.AND UP1, UPT, UR14, 0x800, UPT ;  /* 0x000008000e00788c */ /* 0x000fc4000bf26070 */
[----:B------:R-:W-:Y:S02]  /*0b80*/  UISETP.GE.U32.AND UP0, UPT, UR9, UR10, UPT ;  /* 0x0000000a0900728c */ /* 0x000fe4000bf06070 */
[----:B------:R-:W-:Y:S02]  /*0b90*/  UISETP.GE.U32.AND.EX UP1, UPT, UR4, URZ, UPT, UP1 ;  /* 0x000000ff0400728c */ /* 0x000fe4000bf26110 */
[----:B------:R-:W-:-:S07]  /*0ba0*/  UISETP.GE.U32.AND.EX UP0, UPT, UR5, UR11, UPT, UP0 ;  /* 0x0000000b0500728c */ /* 0x000fce000bf06100 */
[----:B0-----:R-:W-:Y:S05]  /*0bb0*/  BRA.U !UP1, `(.L_x_126) ;  /* 0x0000000109587547 */ /* 0x001fea000b800000 */
[----:B------:R-:W0:Y:S01]  /*0bc0*/  LDCU.64 UR14, c[0x0][0x388] ;  /* 0x00007100ff0e77ac */ /* 0x000e220008000a00 */
[----:B---34-:R-:W-:-:S04]  /*0bd0*/  IADD3 R2, P0, PT, R36, UR12, RZ ;  /* 0x0000000c24027c10 */ /* 0x018fc8000ff1e0ff */
[----:B--2---:R-:W-:Y:S02]  /*0be0*/  IADD3.X R3, PT, PT, RZ, UR13, RZ, P0, !PT ;  /* 0x0000000dff037c10 */ /* 0x004fe400087fe4ff */
        /* <DEDUP_REMOVED lines=16> */
[----:B-1----:R0:W5:Y:S04]  /*0cf0*/  LDG.E.64 R4, desc[UR16][R34.64+0x3800] ;  /* 0x0038001022047981 */ /* 0x002168000c1e1b00 */
[----:B------:R0:W5:Y:S01]  /*0d00*/  LDG.E.64 R2, desc[UR16][R34.64+0x3c00] ;  /* 0x003c001022027981 */ /* 0x000162000c1e1b00 */
[----:B------:R-:W-:Y:S05]  /*0d10*/  BRA `(.L_x_127) ;  /* 0x00000004003c7947 */ /* 0x000fea0003800000 */
.L_x_126:
[C---:B------:R-:W-:Y:S01]  /*0d20*/  ISETP.GE.AND P5, PT, R36.reuse, UR14, PT ;  /* 0x0000000e24007c0c */ /* 0x040fe2000bfa6270 */
[----:B------:R-:W0:Y:S01]  /*0d30*/  LDCU.64 UR20, c[0x0][0x388] ;  /* 0x00007100ff1477ac */ /* 0x000e220008000a00 */
[----:B---34-:R-:W-:Y:S01]  /*0d40*/  IADD3 R2, P0, PT, R36, UR12, RZ ;  /* 0x0000000c24027c10 */ /* 0x018fe2000ff1e0ff */
[----:B------:R-:W-:Y:S01]  /*0d50*/  IMAD.MOV.U32 R32, RZ, RZ, -0x1 ;  /* 0xffffffffff207424 */ /* 0x000fe200078e00ff */
[----:B------:R-:W1:Y:S01]  /*0d60*/  S2R R36, SR_TID.X ;  /* 0x0000000000247919 */ /* 0x000e620000002100 */
[----:B------:R-:W-:Y:S01]  /*0d70*/  ISETP.GE.AND P2, PT, R50, UR14, PT ;  /* 0x0000000e32007c0c */ /* 0x000fe2000bf46270 */
[----:B------:R-:W-:Y:S01]  /*0d80*/  IMAD.MOV.U32 R33, RZ, RZ, 0x7fffffff ;  /* 0x7fffffffff217424 */ /* 0x000fe200078e00ff */
[----:B------:R-:W-:Y:S01]  /*0d90*/  ISETP.GE.AND P3, PT, R48, UR14, PT ;  /* 0x0000000e30007c0c */ /* 0x000fe2000bf66270 */
[----:B--2---:R-:W-:Y:S02]  /*0da0*/  IMAD.X R3, RZ, RZ, UR13, P0 ;  /* 0x0000000dff037e24 */ /* 0x004fe400080e06ff */
[----:B------:R-:W-:-:S02]  /*0db0*/  IMAD.MOV.U32 R30, RZ, RZ, -0x1 ;  /* 0xffffffffff1e7424 */ /* 0x000fc400078e00ff */
[----:B------:R-:W-:Y:S01]  /*0dc0*/  IMAD.MOV.U32 R31, RZ, RZ, 0x7fffffff ;  /* 0x7fffffffff1f7424 */ /* 0x000fe200078e00ff */
[----:B0-----:R-:W-:-:S04]  /*0dd0*/  LEA R34, P0, R2, UR20, 0x3 ;  /* 0x0000001402227c11 */ /* 0x001fc8000f8018ff */
[----:B------:R-:W-:Y:S01]  /*0de0*/  LEA.HI.X R35, R2, UR21, R3, 0x3, P0 ;  /* 0x0000001502237c11 */ /* 0x000fe200080f1c03 */
[----:B------:R-:W-:Y:S02]  /*0df0*/  IMAD.MOV.U32 R28, RZ, RZ, -0x1 ;  /* 0xffffffffff1c7424 */ /* 0x000fe400078e00ff */
[----:B------:R-:W-:Y:S02]  /*0e00*/  IMAD.MOV.U32 R29, RZ, RZ, 0x7fffffff ;  /* 0x7fffffffff1d7424 */ /* 0x000fe400078e00ff */
[----:B------:R2:W5:Y:S01]  /*0e10*/  @!P5 LDG.E.64 R32, desc[UR16][R34.64] ;  /* 0x000000102220d981 */ /* 0x000562000c1e1b00 */
[C---:B-1----:R-:W-:Y:S01]  /*0e20*/  VIADD R4, R36.reuse, 0x180 ;  /* 0x0000018024047836 */ /* 0x042fe20000000000 */
[----:B------:R-:W-:Y:S01]  /*0e30*/  MOV R26, 0xffffffff ;  /* 0xffffffff001a7802 */ /* 0x000fe20000000f00 */
[----:B------:R-:W-:Y:S01]  /*0e40*/  VIADD R2, R36, 0x380 ;  /* 0x0000038024027836 */ /* 0x000fe20000000000 */
[----:B------:R2:W5:Y:S01]  /*0e50*/  @!P2 LDG.E.64 R30, desc[UR16][R34.64+0x400] ;  /* 0x00040010221ea981 */ /* 0x000562000c1e1b00 */
[----:B------:R-:W-:Y:S01]  /*0e60*/  IMAD.MOV.U32 R27, RZ, RZ, 0x7fffffff ;  /* 0x7fffffffff1b7424 */ /* 0x000fe200078e00ff */
[----:B------:R-:W-:-:S02]  /*0e70*/  ISETP.GE.AND P4, PT, R4, UR14, PT ;  /* 0x0000000e04007c0c */ /* 0x000fc4000bf86270 */
[----:B------:R-:W-:Y:S01]  /*0e80*/  ISETP.GE.AND P5, PT, R46, UR14, PT ;  /* 0x0000000e2e007c0c */ /* 0x000fe2000bfa6270 */
[----:B------:R2:W5:Y:S01]  /*0e90*/  @!P3 LDG.E.64 R28, desc[UR16][R34.64+0x800] ;  /* 0x00080010221cb981 */ /* 0x000562000c1e1b00 */
[----:B------:R-:W-:Y:S01]  /*0ea0*/  ISETP.GE.AND P1, PT, R2, UR14, PT ;  /* 0x0000000e02007c0c */ /* 0x000fe2000bf26270 */
[----:B------:R-:W-:Y:S01]  /*0eb0*/  VIADD R2, R36, 0x480 ;  /* 0x0000048024027836 */ /* 0x000fe20000000000 */
[----:B------:R-:W-:Y:S01]  /*0ec0*/  ISETP.GE.AND P2, PT, R44, UR14, PT ;  /* 0x0000000e2c007c0c */ /* 0x000fe2000bf46270 */
[----:B------:R-:W-:Y:S01]  /*0ed0*/  IMAD.MOV.U32 R24, RZ, RZ, -0x1 ;  /* 0xffffffffff187424 */ /* 0x000fe200078e00ff */
[----:B------:R-:W-:Y:S01]  /*0ee0*/  ISETP.GE.AND P3, PT, R42, UR14, PT ;  /* 0x0000000e2a007c0c */ /* 0x000fe2000bf66270 */
[----:B------:R-:W-:Y:S01]  /*0ef0*/  IMAD.MOV.U32 R25, RZ, RZ, 0x7fffffff ;  /* 0x7fffffffff197424 */ /* 0x000fe200078e00ff */
[----:B------:R-:W-:-:S03]  /*0f00*/  LOP3.LUT R3, R36, 0x400, RZ, 0xfc, !PT ;  /* 0x0000040024037812 */ /* 0x000fc600078efcff */
[----:B------:R2:W5:Y:S01]  /*0f10*/  @!P4 LDG.E.64 R26, desc[UR16][R34.64+0xc00] ;  /* 0x000c0010221ac981 */ /* 0x000562000c1e1b00 */
[----:B------:R-:W-:Y:S01]  /*0f20*/  ISETP.GE.AND P4, PT, R2, UR14, PT ;  /* 0x0000000e02007c0c */ /* 0x000fe2000bf86270 */
[----:B------:R-:W-:Y:S01]  /*0f30*/  VIADD R2, R36, 0x500 ;  /* 0x0000050024027836 */ /* 0x000fe20000000000 */
[----:B------:R-:W-:Y:S01]  /*0f40*/  ISETP.GE.AND P0, PT, R3, UR14, PT ;  /* 0x0000000e03007c0c */ /* 0x000fe2000bf06270 */
[----:B------:R-:W-:Y:S01]  /*0f50*/  IMAD.MOV.U32 R22, RZ, RZ, -0x1 ;  /* 0xffffffffff167424 */ /* 0x000fe200078e00ff */
[----:B------:R2:W5:Y:S01]  /*0f60*/  @!P5 LDG.E.64 R24, desc[UR16][R34.64+0x1000] ;  /* 0x001000102218d981 */ /* 0x000562000c1e1b00 */
[----:B------:R-:W-:Y:S01]  /*0f70*/  IMAD.MOV.U32 R23, RZ, RZ, 0x7fffffff ;  /* 0x7fffffffff177424 */ /* 0x000fe200078e00ff */
[----:B------:R-:W-:Y:S01]  /*0f80*/  ISETP.GE.AND P5, PT, R2, UR14, PT ;  /* 0x0000000e02007c0c */ /* 0x000fe2000bfa6270 */
[----:B------:R-:W-:Y:S02]  /*0f90*/  IMAD.MOV.U32 R20, RZ, RZ, -0x1 ;  /* 0xffffffffff147424 */ /* 0x000fe400078e00ff */
[----:B------:R-:W-:Y:S01]  /*0fa0*/  IMAD.MOV.U32 R21, RZ, RZ, 0x7fffffff ;  /* 0x7fffffffff157424 */ /* 0x000fe200078e00ff */
[C---:B------:R-:W-:Y:S01]  /*0fb0*/  IADD3 R3, PT, PT, R36.reuse, 0x580, RZ ;  /* 0x0000058024037810 */ /* 0x040fe20007ffe0ff */
[----:B------:R-:W-:Y:S01]  /*0fc0*/  VIADD R2, R36, 0x600 ;  /* 0x0000060024027836 */ /* 0x000fe20000000000 */
[----:B------:R2:W5:Y:S01]  /*0fd0*/  @!P2 LDG.E.64 R22, desc[UR16][R34.64+0x1400] ;  /* 0x001400102216a981 */ /* 0x000562000c1e1b00 */
[----:B------:R-:W-:Y:S01]  /*0fe0*/  IMAD.MOV.U32 R18, RZ, RZ, -0x1 ;  /* 0xffffffffff127424 */ /* 0x000fe200078e00ff */
[----:B------:R-:W-:Y:S01]  /*0ff0*/  ISETP.GE.AND P2, PT, R3, UR14, PT ;  /* 0x0000000e03007c0c */ /* 0x000fe2000bf46270 */
[----:B------:R-:W-:Y:S01]  /*1000*/  IMAD.MOV.U32 R19, RZ, RZ, 0x7fffffff ;  /* 0x7fffffffff137424 */ /* 0x000fe200078e00ff */
[----:B------:R2:W5:Y:S01]  /*1010*/  @!P3 LDG.E.64 R20, desc[UR16][R34.64+0x1800] ;  /* 0x001800102214b981 */ /* 0x000562000c1e1b00 */
[----:B------:R-:W-:Y:S01]  /*1020*/  IMAD.MOV.U32 R16, RZ, RZ, -0x1 ;  /* 0xffffffffff107424 */ /* 0x000fe200078e00ff */
[----:B------:R-:W-:Y:S01]  /*1030*/  ISETP.GE.AND P3, PT, R2, UR14, PT ;  /* 0x0000000e02007c0c */ /* 0x000fe2000bf66270 */
[----:B------:R-:W-:-:S02]  /*1040*/  IMAD.MOV.U32 R17, RZ, RZ, 0x7fffffff ;  /* 0x7fffffffff117424 */ /* 0x000fc400078e00ff */
[----:B------:R-:W-:Y:S01]  /*1050*/  IMAD.MOV.U32 R14, RZ, RZ, -0x1 ;  /* 0xffffffffff0e7424 */ /* 0x000fe200078e00ff */
[----:B------:R2:W5:Y:S01]  /*1060*/  @!P1 LDG.E.64 R18, desc[UR16][R34.64+0x1c00] ;  /* 0x001c001022129981 */ /* 0x000562000c1e1b00 */
[----:B------:R-:W-:Y:S02]  /*1070*/  IMAD.MOV.U32 R15, RZ, RZ, 0x7fffffff ;  /* 0x7fffffffff0f7424 */ /* 0x000fe400078e00ff */
[C---:B------:R-:W-:Y:S01]  /*1080*/  VIADD R2, R36.reuse, 0x680 ;  /* 0x0000068024027836 */ /* 0x040fe20000000000 */
[----:B------:R2:W5:Y:S01]  /*1090*/  @!P0 LDG.E.64 R16, desc[UR16][R34.64+0x2000] ;  /* 0x0020001022108981 */ /* 0x000562000c1e1b00 */
[----:B------:R-:W-:-:S03]  /*10a0*/  VIADD R3, R36, 0x700 ;  /* 0x0000070024037836 */ /* 0x000fc60000000000 */
[----:B------:R2:W5:Y:S01]  /*10b0*/  @!P4 LDG.E.64 R14, desc[UR16][R34.64+0x2400] ;  /* 0x00240010220ec981 */ /* 0x000562000c1e1b00 */
[----:B------:R-:W-:Y:S02]  /*10c0*/  ISETP.GE.AND P1, PT, R2, UR14, PT ;  /* 0x0000000e02007c0c */ /* 0x000fe4000bf26270 */
[----:B------:R-:W-:Y:S02]  /*10d0*/  ISETP.GE.AND P0, PT, R3, UR14, PT ;  /* 0x0000000e03007c0c */ /* 0x000fe4000bf06270 */
[----:B------:R-:W-:Y:S01]  /*10e0*/  ISETP.GE.AND P4, PT, R40, UR14, PT ;  /* 0x0000000e28007c0c */ /* 0x000fe2000bf86270 */
[----:B------:R-:W-:Y:S01]  /*10f0*/  IMAD.MOV.U32 R13, RZ, RZ, 0x7fffffff ;  /* 0x7fffffffff0d7424 */ /* 0x000fe200078e00ff */
[----:B------:R-:W-:Y:S01]  /*1100*/  MOV R12, 0xffffffff ;  /* 0xffffffff000c7802 */ /* 0x000fe20000000f00 */
[----:B------:R-:W-:Y:S01]  /*1110*/  IMAD.MOV.U32 R10, RZ, RZ, -0x1 ;  /* 0xffffffffff0a7424 */ /* 0x000fe200078e00ff */
[----:B------:R-:W-:Y:S01]  /*1120*/  MOV R2, 0xffffffff ;  /* 0xffffffff00027802 */ /* 0x000fe20000000f00 */
        /* <DEDUP_REMOVED lines=10> */
[----:B------:R-:W-:Y:S01]  /*11d0*/  IMAD.MOV.U32 R3, RZ, RZ, 0x7fffffff ;  /* 0x7fffffffff037424 */ /* 0x000fe200078e00ff */
[----:B------:R2:W5:Y:S04]  /*11e0*/  @!P1 LDG.E.64 R6, desc[UR16][R34.64+0x3400] ;  /* 0x0034001022069981 */ /* 0x000568000c1e1b00 */
[----:B------:R2:W5:Y:S04]  /*11f0*/  @!P0 LDG.E.64 R4, desc[UR16][R34.64+0x3800] ;  /* 0x0038001022048981 */ /* 0x000568000c1e1b00 */
[----:B------:R2:W5:Y:S02]  /*1200*/  @!P4 LDG.E.64 R2, desc[UR16][R34.64+0x3c00] ;  /* 0x003c00102202c981 */ /* 0x000564000c1e1b00 */
.L_x_127:
[----:B0-2---:R-:W0:Y:S02]  /*1210*/  LDC.64 R34, c[0x0][0x398] ;  /* 0x0000e600ff227b82 */ /* 0x005e240000000a00 */
[----:B0-----:R-:W-:-:S13]  /*1220*/  ISETP.GT.AND P0, PT, R35, R34, PT ;  /* 0x000000222300720c */ /* 0x001fda0003f04270 */
[----:B------:R-:W-:Y:S05]  /*1230*/  @!P0 BRA `(.L_x_128) ;  /* 0x0000000400788947 */ /* 0x000fea0003800000 */
[----:B------:R-:W0:Y:S01]  /*1240*/  S2UR UR12, SR_CgaCtaId ;  /* 0x00000000000c79c3 */ /* 0x000e220000008800 */
[----:B------:R-:W-:Y:S01]  /*1250*/  UMOV UR4, 0x400 ;  /* 0x0000040000047882 */ /* 0x000fe20000000000 */
[----:B-----5:R-:W-:Y:S01]  /*1260*/  LOP3.LUT R37, R3, 0x80000000, RZ, 0x3c, !PT ;  /* 0x8000000003257812 */ /* 0x020fe200078e3cff */
[----:B------:R-:W1:Y:S01]  /*1270*/  LDCU UR13, c[0x0][0x398] ;  /* 0x00007300ff0d77ac */ /* 0x000e620008000800 */
[----:B------:R-:W-:Y:S02]  /*1280*/  LOP3.LUT R39, R5, 0x80000000, RZ, 0x3c, !PT ;  /* 0x8000000005277812 */ /* 0x000fe400078e3cff */
[----:B------:R-:W-:Y:S02]  /*1290*/  LOP3.LUT R41, R7, 0x80000000, RZ, 0x3c, !PT ;  /* 0x8000000007297812 */ /* 0x000fe400078e3cff */
[----:B------:R-:W-:Y:S02]  /*12a0*/  LOP3.LUT R43, R9, 0x80000000, RZ, 0x3c, !PT ;  /* 0x80000000092b7812 */ /* 0x000fe400078e3cff */
[----:B------:R-:W-:-:S02]  /*12b0*/  LOP3.LUT R45, R11, 0x80000000, RZ, 0x3c, !PT ;  /* 0x800000000b2d7812 */ /* 0x000fc400078e3cff */
[----:B------:R-:W-:Y:S02]  /*12c0*/  LOP3.LUT R47, R13, 0x80000000, RZ, 0x3c, !PT ;  /* 0x800000000d2f7812 */ /* 0x000fe400078e3cff */
[----:B------:R-:W-:Y:S02]  /*12d0*/  LOP3.LUT R49, R15, 0x80000000, RZ, 0x3c, !PT ;  /* 0x800000000f317812 */ /* 0x000fe400078e3cff */
[----:B------:R-:W-:Y:S02]  /*12e0*/  LOP3.LUT R51, R17, 0x80000000, RZ, 0x3c, !PT ;  /* 0x8000000011337812 */ /* 0x000fe400078e3cff */
[----:B------:R-:W-:Y:S02]  /*12f0*/  LOP3.LUT R53, R19, 0x80000000, RZ, 0x3c, !PT ;  /* 0x8000000013357812 */ /* 0x000fe400078e3cff */
[----:B------:R-:W-:Y:S02]  /*1300*/  LOP3.LUT R55, R21, 0x80000000, RZ, 0x3c, !PT ;  /* 0x8000000015377812 */ /* 0x000fe400078e3cff */
[----:B------:R-:W-:-:S02]  /*1310*/  LOP3.LUT R57, R23, 0x80000000, RZ, 0x3c, !PT ;  /* 0x8000000017397812 */ /* 0x000fc400078e3cff */
[----:B------:R-:W-:Y:S01]  /*1320*/  LOP3.LUT R59, R25, 0x80000000, RZ, 0x3c, !PT ;  /* 0x80000000193b7812 */ /* 0x000fe200078e3cff */
[----:B0-----:R-:W-:Y:S01]  /*1330*/  ULEA UR12, UR12, UR4, 0x18 ;  /* 0x000000040c0c7291 */ /* 0x001fe2000f8ec0ff */
[----:B------:R-:W-:Y:S02]  /*1340*/  LOP3.LUT R61, R27, 0x80000000, RZ, 0x3c, !PT ;  /* 0x800000001b3d7812 */ /* 0x000fe400078e3cff */
[----:B------:R-:W-:Y:S01]  /*1350*/  LOP3.LUT R34, R29, 0x80000000, RZ, 0x3c, !PT ;  /* 0x800000001d227812 */ /* 0x000fe200078e3cff */
[----:B------:R-:W-:Y:S01]  /*1360*/  UMOV UR4, URZ ;  /* 0x000000ff00047c82 */ /* 0x000fe20008000000 */
[----:B------:R-:W-:Y:S02]  /*1370*/  LOP3.LUT R52, R31, 0x80000000, RZ, 0x3c, !PT ;  /* 0x800000001f347812 */ /* 0x000fe400078e3cff */
[----:B-1----:R-:W-:-:S07]  /*1380*/  LOP3.LUT R54, R33, 0x80000000, RZ, 0x3c, !PT ;  /* 0x8000000021367812 */ /* 0x002fce00078e3cff */
.L_x_129:
[----:B0-----:R-:W-:Y:S01]  /*1390*/  IMAD R56, RZ, RZ, -UR13 ;  /* 0x8000000dff387e24 */ /* 0x001fe2000f8e02ff */
[----:B------:R-:W-:Y:S01]  /*13a0*/  SHF.R.U64 R60, R30, UR13, R52 ;  /* 0x0000000d1e3c7c19 */ /* 0x000fe20008001234 */
[----:B------:R-:W-:Y:S01]  /*13b0*/  IMAD.MOV.U32 R58, RZ, RZ, -0x1 ;  /* 0xffffffffff3a7424 */ /* 0x000fe200078e00ff */
[----:B------:R-:W-:Y:S02]  /*13c0*/  ULEA UR14, UR4, UR12, 0xa ;  /* 0x0000000c040e7291 */ /* 0x000fe4000f8e50ff */
[----:B------:R-:W-:Y:S01]  /*13d0*/  VIADDMNMX R56, R56, R35, 0x8, PT ;  /* 0x0000000838387446 */ /* 0x000fe20003800123 */
[----:B------:R-:W-:-:S03]  /*13e0*/  UIADD3 UR4, UPT, UPT, UR4, 0x1, URZ ;  /* 0x0000000104047890 */ /* 0x000fc6000fffe0ff */
[----:B------:R-:W-:Y:S02]  /*13f0*/  SHF.L.U32 R56, R58, R56, RZ ;  /* 0x000000383a387219 */ /* 0x000fe400000006ff */
[----:B------:R-:W-:Y:S02]  /*1400*/  SHF.R.U64 R58, R32, UR13, R54 ;  /* 0x0000000d203a7c19 */ /* 0x000fe40008001236 */
[-C--:B------:R-:W-:Y:S02]  /*1410*/  LOP3.LUT R60, R60, R56.reuse, RZ, 0x30, !PT ;  /* 0x000000383c3c7212 */ /* 0x080fe400078e30ff */
[----:B------:R-:W-:Y:S02]  /*1420*/  LOP3.LUT R58, R58, R56, RZ, 0x30, !PT ;  /* 0x000000383a3a7212 */ /* 0x000fe400078e30ff */
[----:B------:R-:W-:Y:S02]  /*1430*/  LEA R60, R60, UR14, 0x2 ;  /* 0x0000000e3c3c7c11 */ /* 0x000fe4000f8e10ff */
[----:B------:R-:W-:-:S05]  /*1440*/  LEA R58, R58, UR14, 0x2 ;  /* 0x0000000e3a3a7c11 */ /* 0x000fca000f8e10ff */
[----:B------:R0:W-:Y:S04]  /*1450*/  ATOMS.POPC.INC.32 RZ, [R58+URZ] ;  /* 0x000000003aff7f8c */ /* 0x0001e8000d8000ff */
[----:B------:R1:W-:Y:S01]  /*1460*/  ATOMS.POPC.INC.32 RZ, [R60+URZ] ;  /* 0x000000003cff7f8c */ /* 0x0003e2000d8000ff */
[----:B0-----:R-:W-:Y:S02]  /*1470*/  SHF.R.U64 R58, R28, UR13, R34 ;  /* 0x0000000d1c3a7c19 */ /* 0x001fe40008001222 */
[----:B-1----:R-:W-:Y:S02]  /*1480*/  SHF.R.U64 R60, R26, UR13, R61 ;  /* 0x0000000d1a3c7c19 */ /* 0x002fe4000800123d */
[-C--:B------:R-:W-:Y:S02]  /*1490*/  LOP3.LUT R58, R58, R56.reuse, RZ, 0x30, !PT ;  /* 0x000000383a3a7212 */ /* 0x080fe400078e30ff */
[----:B------:R-:W-:-:S02]  /*14a0*/  LOP3.LUT R60, R60, R56, RZ, 0x30, !PT ;  /* 0x000000383c3c7212 */ /* 0x000fc400078e30ff */
[----:B------:R-:W-:Y:S02]  /*14b0*/  LEA R58, R58, UR14, 0x2 ;  /* 0x0000000e3a3a7c11 */ /* 0x000fe4000f8e10ff */
[----:B------:R-:W-:-:S03]  /*14c0*/  LEA R60, R60, UR14, 0x2 ;  /* 0x0000000e3c3c7c11 */ /* 0x000fc6000f8e10ff */
        /* <DEDUP_REMOVED lines=43> */
[----:B-1----:R-:W-:Y:S01]  /*1780*/  SHF.R.U64 R60, R2, UR13, R37 ;  /* 0x0000000d023c7c19 */ /* 0x002fe20008001225 */
[----:B------:R-:W-:Y:S01]  /*1790*/  UIADD3 UR13, UPT, UPT, UR13, 0x8, URZ ;  /* 0x000000080d0d7890 */ /* 0x000fe2000fffe0ff */
[-C--:B------:R-:W-:Y:S02]  /*17a0*/  LOP3.LUT R58, R58, R56.reuse, RZ, 0x30, !PT ;  /* 0x000000383a3a7212 */ /* 0x080fe400078e30ff */
[----:B------:R-:W-:-:S02]  /*17b0*/  LOP3.LUT R56, R60, R56, RZ, 0x30, !PT ;  /* 0x000000383c387212 */ /* 0x000fc400078e30ff */
[----:B------:R-:W-:Y:S02]  /*17c0*/  LEA R58, R58, UR14, 0x2 ;  /* 0x0000000e3a3a7c11 */ /* 0x000fe4000f8e10ff */
[----:B------:R-:W-:Y:S02]  /*17d0*/  ISETP.LE.AND P0, PT, R35, UR13, PT ;  /* 0x0000000d23007c0c */ /* 0x000fe4000bf03270 */
[----:B------:R-:W-:Y:S01]  /*17e0*/  LEA R56, R56, UR14, 0x2 ;  /* 0x0000000e38387c11 */ /* 0x000fe2000f8e10ff */
[----:B------:R0:W-:Y:S04]  /*17f0*/  ATOMS.POPC.INC.32 RZ, [R58+URZ] ;  /* 0x000000003aff7f8c */ /* 0x0001e8000d8000ff */
[----:B------:R0:W-:Y:S06]  /*1800*/  ATOMS.POPC.INC.32 RZ, [R56+URZ] ;  /* 0x0000000038ff7f8c */ /* 0x0001ec000d8000ff */
[----:B------:R-:W-:Y:S05]  /*1810*/  @!P0 BRA `(.L_x_129) ;  /* 0xfffffff800dc8947 */ /* 0x000fea000383ffff */
.L_x_128:
[----:B------:R-:W-:Y:S05]  /*1820*/  BRA.U !UP0, `(.L_x_130) ;  /* 0xfffffff108ac7547 */ /* 0x000fea000b83ffff */
.L_x_125:
[----:B------:R-:W-:Y:S01]  /*1830*/  BAR.SYNC.DEFER_BLOCKING 0x0 ;  /* 0x0000000000007b1d */ /* 0x000fe20000010000 */
[----:B------:R-:W-:-:S05]  /*1840*/  ISETP.NE.AND P0, PT, R38, RZ, PT ;  /* 0x000000ff2600720c */ /* 0x000fca0003f05270 */
[----:B------:R-:W-:Y:S08]  /*1850*/  BSSY.RECONVERGENT B0, `(.L_x_131) ;  /* 0x0000176000007945 */ /* 0x000ff00003800200 */
[----:B------:R-:W-:Y:S05]  /*1860*/  @P0 BRA `(.L_x_132) ;  /* 0x0000001400d00947 */ /* 0x000fea0003800000 */
[----:B--2345:R-:W2:Y:S02]  /*1870*/  LDC.64 R2, c[0x0][0x398] ;  /* 0x0000e600ff027b82 */ /* 0x03cea40000000a00 */
[----:B--2---:R-:W-:-:S04]  /*1880*/  IADD3 R2, PT, PT, R3, 0x7, -R2 ;  /* 0x0000000703027810 */ /* 0x004fc80007ffe802 */
[----:B------:R-:W-:-:S04]  /*1890*/  SHF.R.S32.HI R3, RZ, 0x1f, R2 ;  /* 0x0000001fff037819 */ /* 0x000fc80000011402 */
[----:B------:R-:W-:-:S04]  /*18a0*/  LEA.HI R3, R3, R2, RZ, 0x3 ;  /* 0x0000000203037211 */ /* 0x000fc800078f18ff */
[----:B------:R-:W-:Y:S01]  /*18b0*/  SHF.R.S32.HI R5, RZ, 0x3, R3 ;  /* 0x00000003ff057819 */ /* 0x000fe20000011403 */
[----:B------:R-:W-:-:S03]  /*18c0*/  IMAD.MOV.U32 R3, RZ, RZ, RZ ;  /* 0x000000ffff037224 */ /* 0x000fc600078e00ff */
[C---:B01----:R-:W-:Y:S01]  /*18d0*/  LOP3.LUT R4, R5.reuse, 0xffffff8, RZ, 0xc0, !PT ;  /* 0x0ffffff805047812 */ /* 0x043fe200078ec0ff */
[----:B------:R-:W-:-:S05]  /*18e0*/  VIADD R14, R5, 0xffffffff ;  /* 0xffffffff050e7836 */ /* 0x000fca0000000000 */
[----:B------:R-:W-:-:S13]  /*18f0*/  ISETP.GE.U32.AND P0, PT, R14, 0x7, PT ;  /* 0x000000070e00780c */ /* 0x000fda0003f06070 */
[----:B------:R-:W-:Y:S05]  /*1900*/  @!P0 BRA `(.L_x_133) ;  /* 0x0000000400708947 */ /* 0x000fea0003800000 */
[----:B------:R-:W0:Y:S01]  /*1910*/  LDC.64 R2, c[0x0][0x380] ;  /* 0x0000e000ff027b82 */ /* 0x000e220000000a00 */
[----:B------:R-:W-:-:S07]  /*1920*/  IMAD.MOV.U32 R7, RZ, RZ, RZ ;  /* 0x000000ffff077224 */ /* 0x000fce00078e00ff */
.L_x_150:
[----:B0-----:R-:W-:Y:S01]  /*1930*/  IMAD R9, R7, 0x400, R0 ;  /* 0x0000040007097824 */ /* 0x001fe200078e0200 */
[----:B------:R-:W-:Y:S04]  /*1940*/  BSSY.RECONVERGENT B1, `(.L_x_134) ;  /* 0x000000f000017945 */ /* 0x000fe80003800200 */
[----:B-1234-:R-:W1:Y:S04]  /*1950*/  LDS R12, [R9] ;  /* 0x00000000090c7984 */ /* 0x01ee680000000800 */
[----:B------:R2:W3:Y:S04]  /*1960*/  LDS R15, [R9+0x400] ;  /* 0x00040000090f7984 */ /* 0x0004e80000000800 */
[----:B------:R2:W4:Y:S04]  /*1970*/  LDS R16, [R9+0x800] ;  /* 0x0008000009107984 */ /* 0x0005280000000800 */
[----:B------:R2:W0:Y:S04]  /*1980*/  LDS R17, [R9+0xc00] ;  /* 0x000c000009117984 */ /* 0x0004280000000800 */
[----:B------:R2:W0:Y:S04]  /*1990*/  LDS R18, [R9+0x1000] ;  /* 0x0010000009127984 */ /* 0x0004280000000800 */
[----:B------:R2:W0:Y:S04]  /*19a0*/  LDS R19, [R9+0x1400] ;  /* 0x0014000009137984 */ /* 0x0004280000000800 */
[----:B------:R2:W0:Y:S04]  /*19b0*/  LDS R8, [R9+0x1800] ;  /* 0x0018000009087984 */ /* 0x0004280000000800 */
[----:B------:R2:W0:Y:S01]  /*19c0*/  LDS R6, [R9+0x1c00] ;  /* 0x001c000009067984 */ /* 0x0004220000000800 */
[----:B-1----:R-:W-:-:S13]  /*19d0*/  ISETP.NE.AND P0, PT, R12, RZ, PT ;  /* 0x000000ff0c00720c */ /* 0x002fda0003f05270 */
[----:B--234-:R-:W-:Y:S05]  /*19e0*/  @!P0 BRA `(.L_x_135) ;  /* 0x0000000000108947 */ /* 0x01cfea0003800000 */
[----:B------:R-:W-:Y:S02]  /*19f0*/  IMAD R11, R7, 0x100, R36 ;  /* 0x00000100070b7824 */ /* 0x000fe400078e0224 */
[----:B------:R-:W-:Y:S02]  /*1a00*/  IMAD.MOV.U32 R13, RZ, RZ, RZ ;  /* 0x000000ffff0d7224 */ /* 0x000fe400078e00ff */
[----:B0-----:R-:W-:-:S05]  /*1a10*/  IMAD.WIDE.U32 R10, R11, 0x8, R2 ;  /* 0x000000080b0a7825 */ /* 0x001fca00078e0002 */
[----:B------:R1:W-:Y:S02]  /*1a20*/  REDG.E.ADD.64.STRONG.GPU desc[UR16][R10.64], R12 ;  /* 0x0000000c0a00798e */ /* 0x0003e4000c12e510 */
.L_x_135:
[----:B------:R-:W-:Y:S05]  /*1a30*/  BSYNC.RECONVERGENT B1 ;  /* 0x0000000000017941 */ /* 0x000fea0003800200 */
.L_x_134:
[----:B------:R-:W-:Y:S01]  /*1a40*/  ISETP.NE.AND P6, PT, R15, RZ, PT ;  /* 0x000000ff0f00720c */ /* 0x000fe20003fc5270 */
[----:B------:R-:W-:Y:S01]  /*1a50*/  BSSY.RECONVERGENT B1, `(.L_x_136) ;  /* 0x000000e000017945 */ /* 0x000fe20003800200 */
[----:B------:R-:W-:Y:S02]  /*1a60*/  ISETP.NE.AND P0, PT, R16, RZ, PT ;  /* 0x000000ff1000720c */ /* 0x000fe40003f05270 */
[----:B0-----:R-:W-:Y:S02]  /*1a70*/  ISETP.NE.AND P1, PT, R17, RZ, PT ;  /* 0x000000ff1100720c */ /* 0x001fe40003f25270 */
[----:B------:R-:W-:Y:S02]  /*1a80*/  ISETP.NE.AND P2, PT, R18, RZ, PT ;  /* 0x000000ff1200720c */ /* 0x000fe40003f45270 */
[----:B------:R-:W-:Y:S02]  /*1a90*/  ISETP.NE.AND P3, PT, R19, RZ, PT ;  /* 0x000000ff1300720c */ /* 0x000fe40003f65270 */
[----:B------:R-:W-:-:S02]  /*1aa0*/  ISETP.NE.AND P4, PT, R8, RZ, PT ;  /* 0x000000ff0800720c */ /* 0x000fc40003f85270 */
[----:B------:R-:W-:Y:S01]  /*1ab0*/  ISETP.NE.AND P5, PT, R6, RZ, PT ;  /* 0x000000ff0600720c */ /* 0x000fe20003fa5270 */
[----:B------:R-:W-:-:S12]  /*1ac0*/  @!P6 BRA `(.L_x_137) ;  /* 0x000000000018e947 */ /* 0x000fd80003800000 */
[----:B-1----:R-:W-:Y:S01]  /*1ad0*/  LEA R11, R7, R36, 0x8 ;  /* 0x00000024070b7211 */ /* 0x002fe200078e40ff */
[----:B------:R-:W-:Y:S02]  /*1ae0*/  IMAD.MOV.U32 R12, RZ, RZ, R15 ;  /* 0x000000ffff0c7224 */ /* 0x000fe400078e000f */
[----:B------:R-:W-:Y:S02]  /*1af0*/  IMAD.MOV.U32 R13, RZ, RZ, RZ ;  /* 0x000000ffff0d7224 */ /* 0x000fe400078e00ff */
[----:B------:R-:W-:-:S04]  /*1b00*/  VIADD R11, R11, 0x100 ;  /* 0x000001000b0b7836 */ /* 0x000fc80000000000 */
[----:B------:R-:W-:-:S05]  /*1b10*/  IMAD.WIDE.U32 R10, R11, 0x8, R2 ;  /* 0x000000080b0a7825 */ /* 0x000fca00078e0002 */
[----:B------:R0:W-:Y:S02]  /*1b20*/  REDG.E.ADD.64.STRONG.GPU desc[UR16][R10.64], R12 ;  /* 0x0000000c0a00798e */ /* 0x0001e4000c12e510 */
.L_x_137:
[----:B------:R-:W-:Y:S05]  /*1b30*/  BSYNC.RECONVERGENT B1 ;  /* 0x0000000000017941 */ /* 0x000fea0003800200 */
.L_x_136:
[----:B------:R-:W-:Y:S04]  /*1b40*/  BSSY.RECONVERGENT B1, `(.L_x_138) ;  /* 0x0000008000017945 */ /* 0x000fe80003800200 */
[----:B------:R-:W-:Y:S05]  /*1b50*/  @!P0 BRA `(.L_x_139) ;  /* 0x0000000000188947 */ /* 0x000fea0003800000 */
[----:B01----:R-:W-:Y:S02]  /*1b60*/  IMAD R11, R7, 0x100, R36 ;  /* 0x00000100070b7824 */ /* 0x003fe400078e0224 */
[----:B------:R-:W-:Y:S02]  /*1b70*/  IMAD.MOV.U32 R12, RZ, RZ, R16 ;  /* 0x000000ffff0c7224 */ /* 0x000fe400078e0010 */
[----:B------:R-:W-:Y:S02]  /*1b80*/  VIADD R11, R11, 0x200 ;  /* 0x000002000b0b7836 */ /* 0x000fe40000000000 */
[----:B------:R-:W-:Y:S02]  /*1b90*/  IMAD.MOV.U32 R13, RZ, RZ, RZ ;  /* 0x000000ffff0d7224 */ /* 0x000fe400078e00ff */
[----:B------:R-:W-:-:S05]  /*1ba0*/  IMAD.WIDE.U32 R10, R11, 0x8, R2 ;  /* 0x000000080b0a7825 */ /* 0x000fca00078e0002 */
[----:B------:R2:W-:Y:S02]  /*1bb0*/  REDG.E.ADD.64.STRONG.GPU desc[UR16][R10.64], R12 ;  /* 0x0000000c0a00798e */ /* 0x0005e4000c12e510 */
.L_x_139:
[----:B------:R-:W-:Y:S05]  /*1bc0*/  BSYNC.RECONVERGENT B1 ;  /* 0x0000000000017941 */ /* 0x000fea0003800200 */
.L_x_138:
[----:B------:R-:W-:Y:S04]  /*1bd0*/  BSSY.RECONVERGENT B1, `(.L_x_140) ;  /* 0x0000008000017945 */ /* 0x000fe80003800200 */
[----:B------:R-:W-:Y:S05]  /*1be0*/  @!P1 BRA `(.L_x_141) ;  /* 0x0000000000189947 */ /* 0x000fea0003800000 */
[----:B012---:R-:W-:Y:S01]  /*1bf0*/  IMAD R11, R7, 0x100, R36 ;  /* 0x00000100070b7824 */ /* 0x007fe200078e0224 */
[----:B------:R-:W-:Y:S01]  /*1c00*/  MOV R12, R17 ;  /* 0x00000011000c7202 */ /* 0x000fe20000000f00 */
[----:B------:R-:W-:Y:S02]  /*1c10*/  IMAD.MOV.U32 R13, RZ, RZ, RZ ;  /* 0x000000ffff0d7224 */ /* 0x000fe400078e00ff */
[----:B------:R-:W-:-:S04]  /*1c20*/  VIADD R11, R11, 0x300 ;  /* 0x000003000b0b7836 */ /* 0x000fc80000000000 */
[----:B------:R-:W-:-:S05]  /*1c30*/  IMAD.WIDE.U32 R10, R11, 0x8, R2 ;  /* 0x000000080b0a7825 */ /* 0x000fca00078e0002 */
[----:B------:R3:W-:Y:S02]  /*1c40*/  REDG.E.ADD.64.STRONG.GPU desc[UR16][R10.64], R12 ;  /* 0x0000000c0a00798e */ /* 0x0007e4000c12e510 */
.L_x_141:
[----:B------:R-:W-:Y:S05]  /*1c50*/  BSYNC.RECONVERGENT B1 ;  /* 0x0000000000017941 */ /* 0x000fea0003800200 */
.L_x_140:
[----:B------:R-:W-:Y:S04]  /*1c60*/  BSSY.RECONVERGENT B1, `(.L_x_142) ;  /* 0x0000008000017945 */ /* 0x000fe80003800200 */
[----:B------:R-:W-:Y:S05]  /*1c70*/  @!P2 BRA `(.L_x_143) ;  /* 0x000000000018a947 */ /* 0x000fea0003800000 */
[----:B0123--:R-:W-:Y:S02]  /*1c80*/  IMAD R11, R7, 0x100, R36 ;  /* 0x00000100070b7824 */ /* 0x00ffe400078e0224 */
[----:B------:R-:W-:Y:S02]  /*1c90*/  IMAD.MOV.U32 R12, RZ, RZ, R18 ;  /* 0x000000ffff0c7224 */ /* 0x000fe400078e0012 */
[----:B------:R-:W-:Y:S02]  /*1ca0*/  VIADD R11, R11, 0x400 ;  /* 0x000004000b0b7836 */ /* 0x000fe40000000000 */
[----:B------:R-:W-:Y:S02]  /*1cb0*/  IMAD.MOV.U32 R13, RZ, RZ, RZ ;  /* 0x000000ffff0d7224 */ /* 0x000fe400078e00ff */
[----:B------:R-:W-:-:S05]  /*1cc0*/  IMAD.WIDE.U32 R10, R11, 0x8, R2 ;  /* 0x000000080b0a7825 */ /* 0x000fca00078e0002 */
[----:B------:R4:W-:Y:S02]  /*1cd0*/  REDG.E.ADD.64.STRONG.GPU desc[UR16][R10.64], R12 ;  /* 0x0000000c0a00798e */ /* 0x0009e4000c12e510 */
.L_x_143:
[----:B------:R-:W-:Y:S05]  /*1ce0*/  BSYNC.RECONVERGENT B1 ;  /* 0x0000000000017941 */ /* 0x000fea0003800200 */
.L_x_142:
[----:B------:R-:W-:Y:S04]  /*1cf0*/  BSSY.RECONVERGENT B1, `(.L_x_144) ;  /* 0x0000008000017945 */ /* 0x000fe80003800200 */
[----:B------:R-:W-:Y:S05]  /*1d00*/  @!P3 BRA `(.L_x_145) ;  /* 0x000000000018b947 */ /* 0x000fea0003800000 */
[----:B01234-:R-:W-:Y:S02]  /*1d10*/  IMAD R11, R7, 0x100, R36 ;  /* 0x00000100070b7824 */ /* 0x01ffe400078e0224 */
[----:B------:R-:W-:Y:S02]  /*1d20*/  IMAD.MOV.U32 R12, RZ, RZ, R19 ;  /* 0x000000ffff0c7224 */ /* 0x000fe400078e0013 */
[----:B------:R-:W-:Y:S02]  /*1d30*/  VIADD R11, R11, 0x500 ;  /* 0x000005000b0b7836 */ /* 0x000fe40000000000 */
[----:B------:R-:W-:Y:S02]  /*1d40*/  IMAD.MOV.U32 R13, RZ, RZ, RZ ;  /* 0x000000ffff0d7224 */ /* 0x000fe400078e00ff */
[----:B------:R-:W-:-:S05]  /*1d50*/  IMAD.WIDE.U32 R10, R11, 0x8, R2 ;  /* 0x000000080b0a7825 */ /* 0x000fca00078e0002 */
[----:B------:R0:W-:Y:S02]  /*1d60*/  REDG.E.ADD.64.STRONG.GPU desc[UR16][R10.64], R12 ;  /* 0x0000000c0a00798e */ /* 0x0001e4000c12e510 */
.L_x_145:
[----:B------:R-:W-:Y:S05]  /*1d70*/  BSYNC.RECONVERGENT B1 ;  /* 0x0000000000017941 */ /* 0x000fea0003800200 */
.L_x_144:
[----:B------:R-:W-:Y:S04]  /*1d80*/  BSSY.RECONVERGENT B1, `(.L_x_146) ;  /* 0x0000007000017945 */ /* 0x000fe80003800200 */
[----:B------:R-:W-:Y:S05]  /*1d90*/  @!P4 BRA `(.L_x_147) ;  /* 0x000000000014c947 */ /* 0x000fea0003800000 */
[----:B01234-:R-:W-:Y:S01]  /*1da0*/  LEA R11, R7, R36, 0x8 ;  /* 0x00000024070b7211 */ /* 0x01ffe200078e40ff */
[----:B------:R-:W-:-:S04]  /*1db0*/  IMAD.MOV.U32 R9, RZ, RZ, RZ ;  /* 0x000000ffff097224 */ /* 0x000fc800078e00ff */
[----:B------:R-:W-:-:S04]  /*1dc0*/  VIADD R11, R11, 0x600 ;  /* 0x000006000b0b7836 */ /* 0x000fc80000000000 */
[----:B------:R-:W-:-:S05]  /*1dd0*/  IMAD.WIDE.U32 R10, R11, 0x8, R2 ;  /* 0x000000080b0a7825 */ /* 0x000fca00078e0002 */
[----:B------:R0:W-:Y:S02]  /*1de0*/  REDG.E.ADD.64.STRONG.GPU desc[UR16][R10.64], R8 ;  /* 0x000000080a00798e */ /* 0x0001e4000c12e510 */
.L_x_147:
[----:B------:R-:W-:Y:S05]  /*1df0*/  BSYNC.RECONVERGENT B1 ;  /* 0x0000000000017941 */ /* 0x000fea0003800200 */
.L_x_146:
[----:B------:R-:W-:Y:S04]  /*1e00*/  BSSY.RECONVERGENT B1, `(.L_x_148) ;  /* 0x0000008000017945 */ /* 0x000fe80003800200 */
[----:B------:R-:W-:Y:S05]  /*1e10*/  @!P5 BRA `(.L_x_149) ;  /* 0x000000000018d947 */ /* 0x000fea0003800000 */
[----:B0-----:R-:W-:Y:S02]  /*1e20*/  IMAD R9, R7, 0x100, R36 ;  /* 0x0000010007097824 */ /* 0x001fe400078e0224 */
[----:B-1234-:R-:W-:Y:S02]  /*1e30*/  IMAD.MOV.U32 R10, RZ, RZ, R6 ;  /* 0x000000ffff0a7224 */ /* 0x01efe400078e0006 */
[----:B------:R-:W-:Y:S02]  /*1e40*/  VIADD R9, R9, 0x700 ;  /* 0x0000070009097836 */ /* 0x000fe40000000000 */
[----:B------:R-:W-:Y:S02]  /*1e50*/  IMAD.MOV.U32 R11, RZ, RZ, RZ ;  /* 0x000000ffff0b7224 */ /* 0x000fe400078e00ff */
[----:B------:R-:W-:-:S05]  /*1e60*/  IMAD.WIDE.U32 R8, R9, 0x8, R2 ;  /* 0x0000000809087825 */ /* 0x000fca00078e0002 */
[----:B------:R0:W-:Y:S02]  /*1e70*/  REDG.E.ADD.64.STRONG.GPU desc[UR16][R8.64], R10 ;  /* 0x0000000a0800798e */ /* 0x0001e4000c12e510 */
.L_x_149:
[----:B------:R-:W-:Y:S05]  /*1e80*/  BSYNC.RECONVERGENT B1 ;  /* 0x0000000000017941 */ /* 0x000fea0003800200 */
.L_x_148:
[----:B------:R-:W-:-:S05]  /*1e90*/  VIADD R7, R7, 0x8 ;  /* 0x0000000807077836 */ /* 0x000fca0000000000 */
[----:B------:R-:W-:-:S13]  /*1ea0*/  ISETP.NE.AND P0, PT, R7, R4, PT ;  /* 0x000000040700720c */ /* 0x000fda0003f05270 */
[----:B------:R-:W-:Y:S05]  /*1eb0*/  @P0 BRA `(.L_x_150) ;  /* 0xfffffff8009c0947 */ /* 0x000fea000383ffff */
[----:B------:R-:W-:-:S07]  /*1ec0*/  IMAD.MOV.U32 R3, RZ, RZ, R4 ;  /* 0x000000ffff037224 */ /* 0x000fce00078e0004 */
.L_x_133:
[C---:B01234-:R-:W-:Y:S02]  /*1ed0*/  LOP3.LUT R12, R5.reuse, 0x7, RZ, 0xc0, !PT ;  /* 0x00000007050c7812 */ /* 0x05ffe400078ec0ff */
[C---:B------:R-:W-:Y:S02]  /*1ee0*/  LOP3.LUT R13, R5.reuse, 0x3, RZ, 0xc0, !PT ;  /* 0x00000003050d7812 */ /* 0x040fe400078ec0ff */
[C---:B------:R-:W-:Y:S02]  /*1ef0*/  ISETP.NE.AND P0, PT, R12.reuse, RZ, PT ;  /* 0x000000ff0c00720c */ /* 0x040fe40003f05270 */
[----:B------:R-:W-:Y:S01]  /*1f00*/  LOP3.LUT R2, R5, 0x1, RZ, 0xc0, !PT ;  /* 0x0000000105027812 */ /* 0x000fe200078ec0ff */
[----:B------:R-:W-:Y:S01]  /*1f10*/  VIADD R5, R12, 0xffffffff ;  /* 0xffffffff0c057836 */ /* 0x000fe20000000000 */
[----:B------:R-:W-:-:S09]  /*1f20*/  IADD3 R15, PT, PT, R13, -0x1, RZ ;  /* 0xffffffff0d0f7810 */ /* 0x000fd20007ffe0ff */
[----:B------:R-:W-:Y:S05]  /*1f30*/  @!P0 BRA `(.L_x_151) ;  /* 0x0000000400708947 */ /* 0x000fea0003800000 */
[----:B------:R-:W-:-:S13]  /*1f40*/  ISETP.GE.U32.AND P0, PT, R5, 0x3, PT ;  /* 0x000000030500780c */ /* 0x000fda0003f06070 */
[----:B------:R-:W-:Y:S05]  /*1f50*/  @!P0 BRA `(.L_x_152) ;  /* 0x0000000000c08947 */ /* 0x000fea0003800000 */
[----:B------:R-:W-:Y:S01]  /*1f60*/  IMAD R6, R3, 0x400, R0 ;  /* 0x0000040003067824 */ /* 0x000fe200078e0200 */
[----:B------:R-:W-:Y:S04]  /*1f70*/  BSSY.RECONVERGENT B1, `(.L_x_153) ;  /* 0x000000f000017945 */ /* 0x000fe80003800200 */
[----:B------:R-:W0:Y:S04]  /*1f80*/  LDS R8, [R6] ;  /* 0x0000000006087984 */ /* 0x000e280000000800 */
[----:B------:R-:W1:Y:S04]  /*1f90*/  LDS R10, [R6+0x400] ;  /* 0x00040000060a7984 */ /* 0x000e680000000800 */
[----:B------:R-:W2:Y:S04]  /*1fa0*/  LDS R11, [R6+0x800] ;  /* 0x00080000060b7984 */ /* 0x000ea80000000800 */
[----:B------:R-:W3:Y:S01]  /*1fb0*/  LDS R16, [R6+0xc00] ;  /* 0x000c000006107984 */ /* 0x000ee20000000800 */
[----:B0-----:R-:W-:-:S02]  /*1fc0*/  ISETP.NE.AND P0, PT, R8, RZ, PT ;  /* 0x000000ff0800720c */ /* 0x001fc40003f05270 */
[----:B-1----:R-:W-:Y:S02]  /*1fd0*/  ISETP.NE.AND P1, PT, R10, RZ, PT ;  /* 0x000000ff0a00720c */ /* 0x002fe40003f25270 */
[----:B--2---:R-:W-:Y:S02]  /*1fe0*/  ISETP.NE.AND P2, PT, R11, RZ, PT ;  /* 0x000000ff0b00720c */ /* 0x004fe40003f45270 */
[----:B---3--:R-:W-:-:S07]  /*1ff0*/  ISETP.NE.AND P3, PT, R16, RZ, PT ;  /* 0x000000ff1000720c */ /* 0x008fce0003f65270 */
[----:B------:R-:W-:Y:S06]  /*2000*/  @!P0 BRA `(.L_x_154) ;  /* 0x0000000000148947 */ /* 0x000fec0003800000 */
[----:B------:R-:W0:Y:S01]  /*2010*/  LDC.64 R6, c[0x0][0x380] ;  /* 0x0000e000ff067b82 */ /* 0x000e220000000a00 */
[----:B------:R-:W-:-:S04]  /*2020*/  IMAD R9, R3, 0x100, R36 ;  /* 0x0000010003097824 */ /* 0x000fc800078e0224 */
[----:B0-----:R-:W-:-:S04]  /*2030*/  IMAD.WIDE.U32 R6, R9, 0x8, R6 ;  /* 0x0000000809067825 */ /* 0x001fc800078e0006 */
[----:B------:R-:W-:-:S05]  /*2040*/  IMAD.MOV.U32 R9, RZ, RZ, RZ ;  /* 0x000000ffff097224 */ /* 0x000fca00078e00ff */
[----:B------:R0:W-:Y:S02]  /*2050*/  REDG.E.ADD.64.STRONG.GPU desc[UR16][R6.64], R8 ;  /* 0x000000080600798e */ /* 0x0001e4000c12e510 */
.L_x_154:
[----:B------:R-:W-:Y:S05]  /*2060*/  BSYNC.RECONVERGENT B1 ;  /* 0x0000000000017941 */ /* 0x000fea0003800200 */
.L_x_153:
[----:B------:R-:W-:Y:S04]  /*2070*/  BSSY.RECONVERGENT B1, `(.L_x_155) ;  /* 0x0000009000017945 */ /* 0x000fe80003800200 */
[----:B------:R-:W-:Y:S05]  /*2080*/  @!P1 BRA `(.L_x_156) ;  /* 0x00000000001c9947 */ /* 0x000fea0003800000 */
[----:B0-----:R-:W0:Y:S01]  /*2090*/  LDC.64 R6, c[0x0][0x380] ;  /* 0x0000e000ff067b82 */ /* 0x001e220000000a00 */
[----:B------:R-:W-:Y:S02]  /*20a0*/  IMAD R9, R3, 0x100, R36 ;  /* 0x0000010003097824 */ /* 0x000fe400078e0224 */
[----:B------:R-:W-:Y:S02]  /*20b0*/  IMAD.MOV.U32 R8, RZ, RZ, R10 ;  /* 0x000000ffff087224 */ /* 0x000fe400078e000a */
[----:B------:R-:W-:-:S04]  /*20c0*/  VIADD R9, R9, 0x100 ;  /* 0x0000010009097836 */ /* 0x000fc80000000000 */
[----:B0-----:R-:W-:-:S04]  /*20d0*/  IMAD.WIDE.U32 R6, R9, 0x8, R6 ;  /* 0x0000000809067825 */ /* 0x001fc800078e0006 */
[----:B------:R-:W-:-:S05]  /*20e0*/  IMAD.MOV.U32 R9, RZ, RZ, RZ ;  /* 0x000000ffff097224 */ /* 0x000fca00078e00ff */
[----:B------:R1:W-:Y:S02]  /*20f0*/  REDG.E.ADD.64.STRONG.GPU desc[UR16][R6.64], R8 ;  /* 0x000000080600798e */ /* 0x0003e4000c12e510 */
.L_x_156:
[----:B------:R-:W-:Y:S05]  /*2100*/  BSYNC.RECONVERGENT B1 ;  /* 0x0000000000017941 */ /* 0x000fea0003800200 */
.L_x_155:
[----:B------:R-:W-:Y:S04]  /*2110*/  BSSY.RECONVERGENT B1, `(.L_x_157) ;  /* 0x0000009000017945 */ /* 0x000fe80003800200 */
[----:B------:R-:W-:Y:S05]  /*2120*/  @!P2 BRA `(.L_x_158) ;  /* 0x00000000001ca947 */ /* 0x000fea0003800000 */
[----:B01----:R-:W0:Y:S01]  /*2130*/  LDC.64 R6, c[0x0][0x380] ;  /* 0x0000e000ff067b82 */ /* 0x003e220000000a00 */
[----:B------:R-:W-:Y:S02]  /*2140*/  IMAD R9, R3, 0x100, R36 ;  /* 0x0000010003097824 */ /* 0x000fe400078e0224 */
[----:B------:R-:W-:-:S03]  /*2150*/  IMAD.MOV.U32 R8, RZ, RZ, R11 ;  /* 0x000000ffff087224 */ /* 0x000fc600078e000b */
[----:B------:R-:W-:-:S05]  /*2160*/  IADD3 R9, PT, PT, R9, 0x200, RZ ;  /* 0x0000020009097810 */ /* 0x000fca0007ffe0ff */
[----:B0-----:R-:W-:-:S04]  /*2170*/  IMAD.WIDE.U32 R6, R9, 0x8, R6 ;  /* 0x0000000809067825 */ /* 0x001fc800078e0006 */
[----:B------:R-:W-:-:S05]  /*2180*/  IMAD.MOV.U32 R9, RZ, RZ, RZ ;  /* 0x000000ffff097224 */ /* 0x000fca00078e00ff */
[----:B------:R2:W-:Y:S02]  /*2190*/  REDG.E.ADD.64.STRONG.GPU desc[UR16][R6.64], R8 ;  /* 0x000000080600798e */ /* 0x0005e4000c12e510 */
.L_x_158:
[----:B------:R-:W-:Y:S05]  /*21a0*/  BSYNC.RECONVERGENT B1 ;  /* 0x0000000000017941 */ /* 0x000fea0003800200 */
.L_x_157:
[----:B------:R-:W-:Y:S04]  /*21b0*/  BSSY.RECONVERGENT B1, `(.L_x_159) ;  /* 0x0000009000017945 */ /* 0x000fe80003800200 */
[----:B------:R-:W-:Y:S05]  /*21c0*/  @!P3 BRA `(.L_x_160) ;  /* 0x00000000001cb947 */ /* 0x000fea0003800000 */
[----:B012---:R-:W0:Y:S01]  /*21d0*/  LDC.64 R6, c[0x0][0x380] ;  /* 0x0000e000ff067b82 */ /* 0x007e220000000a00 */
[----:B------:R-:W-:Y:S02]  /*21e0*/  IMAD R9, R3, 0x100, R36 ;  /* 0x0000010003097824 */ /* 0x000fe400078e0224 */
[----:B------:R-:W-:Y:S02]  /*21f0*/  IMAD.MOV.U32 R8, RZ, RZ, R16 ;  /* 0x000000ffff087224 */ /* 0x000fe400078e0010 */
[----:B------:R-:W-:-:S04]  /*2200*/  VIADD R9, R9, 0x300 ;  /* 0x0000030009097836 */ /* 0x000fc80000000000 */
[----:B0-----:R-:W-:-:S04]  /*2210*/  IMAD.WIDE.U32 R6, R9, 0x8, R6 ;  /* 0x0000000809067825 */ /* 0x001fc800078e0006 */
[----:B------:R-:W-:-:S05]  /*2220*/  IMAD.MOV.U32 R9, RZ, RZ, RZ ;  /* 0x000000ffff097224 */ /* 0x000fca00078e00ff */
[----:B------:R3:W-:Y:S02]  /*2230*/  REDG.E.ADD.64.STRONG.GPU desc[UR16][R6.64], R8 ;  /* 0x000000080600798e */ /* 0x0007e4000c12e510 */
.L_x_160:
[----:B------:R-:W-:Y:S05]  /*2240*/  BSYNC.RECONVERGENT B1 ;  /* 0x0000000000017941 */ /* 0x000fea0003800200 */
.L_x_159:
[----:B------:R-:W-:-:S07]  /*2250*/  VIADD R3, R3, 0x4 ;  /* 0x0000000403037836 */ /* 0x000fce0000000000 */
.L_x_152:
[----:B------:R-:W-:Y:S01]  /*2260*/  ISETP.NE.AND P0, PT, R13, RZ, PT ;  /* 0x000000ff0d00720c */ /* 0x000fe20003f05270 */
[----:B------:R-:W-:-:S12]  /*2270*/  BSSY.RECONVERGENT B1, `(.L_x_151) ;  /* 0x0000028000017945 */ /* 0x000fd80003800200 */
[----:B------:R-:W-:Y:S05]  /*2280*/  @!P0 BRA `(.L_x_161) ;  /* 0x0000000000988947 */ /* 0x000fea0003800000 */
[----:B------:R-:W-:-:S13]  /*2290*/  ISETP.NE.AND P0, PT, R15, RZ, PT ;  /* 0x000000ff0f00720c */ /* 0x000fda0003f05270 */
[----:B------:R-:W-:Y:S05]  /*22a0*/  @!P0 BRA `(.L_x_162) ;  /* 0x0000000000648947 */ /* 0x000fea0003800000 */
[----:B0123--:R-:W-:Y:S01]  /*22b0*/  IMAD R6, R3, 0x400, R0 ;  /* 0x0000040003067824 */ /* 0x00ffe200078e0200 */
[----:B------:R-:W-:Y:S04]  /*22c0*/  BSSY.RECONVERGENT B2, `(.L_x_163) ;  /* 0x000000c000027945 */ /* 0x000fe80003800200 */
[----:B------:R-:W0:Y:S04]  /*22d0*/  LDS R10, [R6] ;  /* 0x00000000060a7984 */ /* 0x000e280000000800 */
[----:B------:R-:W1:Y:S01]  /*22e0*/  LDS R11, [R6+0x400] ;  /* 0x00040000060b7984 */ /* 0x000e620000000800 */
[----:B0-----:R-:W-:-:S02]  /*22f0*/  ISETP.NE.AND P0, PT, R10, RZ, PT ;  /* 0x000000ff0a00720c */ /* 0x001fc40003f05270 */
[----:B-1----:R-:W-:-:S11]  /*2300*/  ISETP.NE.AND P1, PT, R11, RZ, PT ;  /* 0x000000ff0b00720c */ /* 0x002fd60003f25270 */
[----:B------:R-:W-:Y:S05]  /*2310*/  @!P0 BRA `(.L_x_164) ;  /* 0x0000000000188947 */ /* 0x000fea0003800000 */
[----:B------:R-:W0:Y:S01]  /*2320*/  LDC.64 R6, c[0x0][0x380] ;  /* 0x0000e000ff067b82 */ /* 0x000e220000000a00 */
[----:B------:R-:W-:-:S05]  /*2330*/  LEA R9, R3, R36, 0x8 ;  /* 0x0000002403097211 */ /* 0x000fca00078e40ff */
[----:B0-----:R-:W-:-:S04]  /*2340*/  IMAD.WIDE.U32 R8, R9, 0x8, R6 ;  /* 0x0000000809087825 */ /* 0x001fc800078e0006 */
[----:B------:R-:W-:Y:S02]  /*2350*/  IMAD.MOV.U32 R6, RZ, RZ, R10 ;  /* 0x000000ffff067224 */ /* 0x000fe400078e000a */
[----:B------:R-:W-:-:S05]  /*2360*/  IMAD.MOV.U32 R7, RZ, RZ, RZ ;  /* 0x000000ffff077224 */ /* 0x000fca00078e00ff */
[----:B------:R0:W-:Y:S02]  /*2370*/  REDG.E.ADD.64.STRONG.GPU desc[UR16][R8.64], R6 ;  /* 0x000000060800798e */ /* 0x0001e4000c12e510 */
.L_x_164:
[----:B------:R-:W-:Y:S05]  /*2380*/  BSYNC.RECONVERGENT B2 ;  /* 0x0000000000027941 */ /* 0x000fea0003800200 */
.L_x_163:
[----:B------:R-:W-:Y:S04]  /*2390*/  BSSY.RECONVERGENT B2, `(.L_x_165) ;  /* 0x0000009000027945 */ /* 0x000fe80003800200 */
[----:B------:R-:W-:Y:S05]  /*23a0*/  @!P1 BRA `(.L_x_166) ;  /* 0x00000000001c9947 */ /* 0x000fea0003800000 */
[----:B0-----:R-:W0:Y:S01]  /*23b0*/  LDC.64 R6, c[0x0][0x380] ;  /* 0x0000e000ff067b82 */ /* 0x001e220000000a00 */
[----:B------:R-:W-:-:S04]  /*23c0*/  IMAD R8, R3, 0x100, R36 ;  /* 0x0000010003087824 */ /* 0x000fc800078e0224 */
[----:B------:R-:W-:-:S04]  /*23d0*/  VIADD R9, R8, 0x100 ;  /* 0x0000010008097836 */ /* 0x000fc80000000000 */
[----:B0-----:R-:W-:-:S04]  /*23e0*/  IMAD.WIDE.U32 R8, R9, 0x8, R6 ;  /* 0x0000000809087825 */ /* 0x001fc800078e0006 */
[----:B------:R-:W-:Y:S02]  /*23f0*/  IMAD.MOV.U32 R6, RZ, RZ, R11 ;  /* 0x000000ffff067224 */ /* 0x000fe400078e000b */
[----:B------:R-:W-:-:S05]  /*2400*/  IMAD.MOV.U32 R7, RZ, RZ, RZ ;  /* 0x000000ffff077224 */ /* 0x000fca00078e00ff */
[----:B------:R1:W-:Y:S02]  /*2410*/  REDG.E.ADD.64.STRONG.GPU desc[UR16][R8.64], R6 ;  /* 0x000000060800798e */ /* 0x0003e4000c12e510 */
.L_x_166:
[----:B------:R-:W-:Y:S05]  /*2420*/  BSYNC.RECONVERGENT B2 ;  /* 0x0000000000027941 */ /* 0x000fea0003800200 */
.L_x_165:
[----:B------:R-:W-:-:S07]  /*2430*/  VIADD R3, R3, 0x2 ;  /* 0x0000000203037836 */ /* 0x000fce0000000000 */
.L_x_162:
[----:B------:R-:W-:-:S13]  /*2440*/  ISETP.NE.AND P0, PT, R2, RZ, PT ;  /* 0x000000ff0200720c */ /* 0x000fda0003f05270 */
[----:B------:R-:W-:Y:S05]  /*2450*/  @!P0 BRA `(.L_x_161) ;  /* 0x0000000000248947 */ /* 0x000fea0003800000 */
[----:B0123--:R-:W-:-:S05]  /*2460*/  IMAD R6, R3, 0x400, R0 ;  /* 0x0000040003067824 */ /* 0x00ffca00078e0200 */
[----:B------:R-:W0:Y:S02]  /*2470*/  LDS R8, [R6] ;  /* 0x0000000006087984 */ /* 0x000e240000000800 */
[----:B0-----:R-:W-:-:S13]  /*2480*/  ISETP.NE.AND P0, PT, R8, RZ, PT ;  /* 0x000000ff0800720c */ /* 0x001fda0003f05270 */
[----:B------:R-:W-:Y:S05]  /*2490*/  @!P0 BRA `(.L_x_161) ;  /* 0x0000000000148947 */ /* 0x000fea0003800000 */
[----:B------:R-:W0:Y:S01]  /*24a0*/  LDC.64 R6, c[0x0][0x380] ;  /* 0x0000e000ff067b82 */ /* 0x000e220000000a00 */
[----:B------:R-:W-:Y:S01]  /*24b0*/  LEA R3, R3, R36, 0x8 ;  /* 0x0000002403037211 */ /* 0x000fe200078e40ff */
[----:B------:R-:W-:-:S04]  /*24c0*/  IMAD.MOV.U32 R9, RZ, RZ, RZ ;  /* 0x000000ffff097224 */ /* 0x000fc800078e00ff */
[----:B0-----:R-:W-:-:S05]  /*24d0*/  IMAD.WIDE.U32 R6, R3, 0x8, R6 ;  /* 0x0000000803067825 */ /* 0x001fca00078e0006 */
[----:B------:R4:W-:Y:S02]  /*24e0*/  REDG.E.ADD.64.STRONG.GPU desc[UR16][R6.64], R8 ;  /* 0x000000080600798e */ /* 0x0009e4000c12e510 */
.L_x_161:
[----:B------:R-:W-:Y:S05]  /*24f0*/  BSYNC.RECONVERGENT B1 ;  /* 0x0000000000017941 */ /* 0x000fea0003800200 */
.L_x_151:
[----:B------:R-:W-:-:S13]  /*2500*/  ISETP.GT.U32.AND P0, PT, R36, 0x7f, PT ;  /* 0x0000007f2400780c */ /* 0x000fda0003f04070 */
[----:B------:R-:W-:Y:S05]  /*2510*/  @P0 BRA `(.L_x_132) ;  /* 0x0000000800a40947 */ /* 0x000fea0003800000 */
[----:B------:R-:W-:Y:S01]  /*2520*/  ISETP.GE.U32.AND P0, PT, R14, 0x7, PT ;  /* 0x000000070e00780c */ /* 0x000fe20003f06070 */
[----:B------:R-:W-:-:S12]  /*2530*/  IMAD.MOV.U32 R3, RZ, RZ, RZ ;  /* 0x000000ffff037224 */ /* 0x000fd800078e00ff */
[----:B------:R-:W-:Y:S05]  /*2540*/  @!P0 BRA `(.L_x_167) ;  /* 0x0000000400248947 */ /* 0x000fea0003800000 */
[----:B01234-:R-:W0:Y:S01]  /*2550*/  LDC.64 R6, c[0x0][0x380] ;  /* 0x0000e000ff067b82 */ /* 0x01fe220000000a00 */
[----:B------:R-:W-:-:S07]  /*2560*/  IMAD.MOV.U32 R3, RZ, RZ, RZ ;  /* 0x000000ffff037224 */ /* 0x000fce00078e00ff */
.L_x_184:
[C---:B01234-:R-:W-:Y:S01]  /*2570*/  IMAD R10, R3.reuse, 0x400, R0 ;  /* 0x00000400030a7824 */ /* 0x05ffe200078e0200 */
[----:B------:R-:W-:Y:S01]  /*2580*/  BSSY.RECONVERGENT B1, `(.L_x_168) ;  /* 0x0000012000017945 */ /* 0x000fe20003800200 */
[C---:B------:R-:W-:Y:S02]  /*2590*/  IMAD R9, R3.reuse, 0x100, R36 ;  /* 0x0000010003097824 */ /* 0x040fe400078e0224 */
[----:B------:R-:W-:Y:S01]  /*25a0*/  VIADD R3, R3, 0x8 ;  /* 0x0000000803037836 */ /* 0x000fe20000000000 */
[----:B------:R-:W1:Y:S01]  /*25b0*/  LDS R14, [R10+0x200] ;  /* 0x000200000a0e7984 */ /* 0x000e620000000800 */
[----:B0-----:R-:W-:-:S03]  /*25c0*/  IMAD.WIDE.U32 R8, R9, 0x8, R6 ;  /* 0x0000000809087825 */ /* 0x001fc600078e0006 */
[----:B------:R-:W0:Y:S04]  /*25d0*/  LDS R16, [R10+0x600] ;  /* 0x000600000a107984 */ /* 0x000e280000000800 */
[----:B------:R2:W3:Y:S04]  /*25e0*/  LDS R17, [R10+0xa00] ;  /* 0x000a00000a117984 */ /* 0x0004e80000000800 */
[----:B------:R2:W4:Y:S04]  /*25f0*/  LDS R18, [R10+0xe00] ;  /* 0x000e00000a127984 */ /* 0x0005280000000800 */
[----:B------:R2:W2:Y:S04]  /*2600*/  LDS R19, [R10+0x1200] ;  /* 0x001200000a137984 */ /* 0x0004a80000000800 */
[----:B------:R0:W2:Y:S04]  /*2610*/  LDS R20, [R10+0x1600] ;  /* 0x001600000a147984 */ /* 0x0000a80000000800 */
[----:B------:R0:W2:Y:S04]  /*2620*/  LDS R21, [R10+0x1a00] ;  /* 0x001a00000a157984 */ /* 0x0000a80000000800 */
[----:B------:R0:W2:Y:S01]  /*2630*/  LDS R22, [R10+0x1e00] ;  /* 0x001e00000a167984 */ /* 0x0000a20000000800 */
[----:B-1----:R-:W-:-:S02]  /*2640*/  ISETP.NE.AND P0, PT, R14, RZ, PT ;  /* 0x000000ff0e00720c */ /* 0x002fc40003f05270 */
[----:B0-----:R-:W-:-:S11]  /*2650*/  ISETP.NE.AND P1, PT, R16, RZ, PT ;  /* 0x000000ff1000720c */ /* 0x001fd60003f25270 */
[----:B---34-:R-:W-:Y:S05]  /*2660*/  @!P0 BRA `(.L_x_169) ;  /* 0x00000000000c8947 */ /* 0x018fea0003800000 */
[----:B--2---:R-:W-:Y:S02]  /*2670*/  IMAD.MOV.U32 R10, RZ, RZ, R14 ;  /* 0x000000ffff0a7224 */ /* 0x004fe400078e000e */
[----:B------:R-:W-:-:S05]  /*2680*/  IMAD.MOV.U32 R11, RZ, RZ, RZ ;  /* 0x000000ffff0b7224 */ /* 0x000fca00078e00ff */
[----:B------:R0:W-:Y:S02]  /*2690*/  REDG.E.ADD.64.STRONG.GPU desc[UR16][R8.64+0x400], R10 ;  /* 0x0004000a0800798e */ /* 0x0001e4000c12e510 */
.L_x_169:
[----:B------:R-:W-:Y:S05]  /*26a0*/  BSYNC.RECONVERGENT B1 ;  /* 0x0000000000017941 */ /* 0x000fea0003800200 */
.L_x_168:
[----:B------:R-:W-:Y:S04]  /*26b0*/  BSSY.RECONVERGENT B1, `(.L_x_170) ;  /* 0x0000005000017945 */ /* 0x000fe80003800200 */
[----:B------:R-:W-:Y:S05]  /*26c0*/  @!P1 BRA `(.L_x_171) ;  /* 0x00000000000c9947 */ /* 0x000fea0003800000 */
[----:B0-2---:R-:W-:Y:S01]  /*26d0*/  MOV R10, R16 ;  /* 0x00000010000a7202 */ /* 0x005fe20000000f00 */
[----:B------:R-:W-:-:S05]  /*26e0*/  IMAD.MOV.U32 R11, RZ, RZ, RZ ;  /* 0x000000ffff0b7224 */ /* 0x000fca00078e00ff */
[----:B------:R1:W-:Y:S02]  /*26f0*/  REDG.E.ADD.64.STRONG.GPU desc[UR16][R8.64+0xc00], R10 ;  /* 0x000c000a0800798e */ /* 0x0003e4000c12e510 */
.L_x_171:
[----:B------:R-:W-:Y:S05]  /*2700*/  BSYNC.RECONVERGENT B1 ;  /* 0x0000000000017941 */ /* 0x000fea0003800200 */
.L_x_170:
[----:B------:R-:W-:Y:S01]  /*2710*/  ISETP.NE.AND P6, PT, R17, RZ, PT ;  /* 0x000000ff1100720c */ /* 0x000fe20003fc5270 */
[----:B------:R-:W-:Y:S01]  /*2720*/  BSSY.RECONVERGENT B1, `(.L_x_172) ;  /* 0x000000b000017945 */ /* 0x000fe20003800200 */
[----:B------:R-:W-:Y:S02]  /*2730*/  ISETP.NE.AND P0, PT, R3, R4, PT ;  /* 0x000000040300720c */ /* 0x000fe40003f05270 */
[----:B------:R-:W-:Y:S02]  /*2740*/  ISETP.NE.AND P1, PT, R18, RZ, PT ;  /* 0x000000ff1200720c */ /* 0x000fe40003f25270 */
[----:B--2---:R-:W-:Y:S02]  /*2750*/  ISETP.NE.AND P2, PT, R19, RZ, PT ;  /* 0x000000ff1300720c */ /* 0x004fe40003f45270 */
[----:B------:R-:W-:Y:S02]  /*2760*/  ISETP.NE.AND P3, PT, R20, RZ, PT ;  /* 0x000000ff1400720c */ /* 0x000fe40003f65270 */
[----:B------:R-:W-:-:S02]  /*2770*/  ISETP.NE.AND P4, PT, R21, RZ, PT ;  /* 0x000000ff1500720c */ /* 0x000fc40003f85270 */
[----:B------:R-:W-:Y:S01]  /*2780*/  ISETP.NE.AND P5, PT, R22, RZ, PT ;  /* 0x000000ff1600720c */ /* 0x000fe20003fa5270 */
[----:B------:R-:W-:-:S12]  /*2790*/  @!P6 BRA `(.L_x_173) ;  /* 0x00000000000ce947 */ /* 0x000fd80003800000 */
[----:B01----:R-:W-:Y:S02]  /*27a0*/  IMAD.MOV.U32 R10, RZ, RZ, R17 ;  /* 0x000000ffff0a7224 */ /* 0x003fe400078e0011 */
[----:B------:R-:W-:-:S05]  /*27b0*/  IMAD.MOV.U32 R11, RZ, RZ, RZ ;  /* 0x000000ffff0b7224 */ /* 0x000fca00078e00ff */
[----:B------:R2:W-:Y:S02]  /*27c0*/  REDG.E.ADD.64.STRONG.GPU desc[UR16][R8.64+0x1400], R10 ;  /* 0x0014000a0800798e */ /* 0x0005e4000c12e510 */
.L_x_173:
[----:B------:R-:W-:Y:S05]  /*27d0*/  BSYNC.RECONVERGENT B1 ;  /* 0x0000000000017941 */ /* 0x000fea0003800200 */
.L_x_172:
[----:B------:R-:W-:Y:S04]  /*27e0*/  BSSY.RECONVERGENT B1, `(.L_x_174) ;  /* 0x0000005000017945 */ /* 0x000fe80003800200 */
[----:B------:R-:W-:Y:S05]  /*27f0*/  @!P1 BRA `(.L_x_175) ;  /* 0x00000000000c9947 */ /* 0x000fea0003800000 */
[----:B012---:R-:W-:Y:S02]  /*2800*/  IMAD.MOV.U32 R10, RZ, RZ, R18 ;  /* 0x000000ffff0a7224 */ /* 0x007fe400078e0012 */
[----:B------:R-:W-:-:S05]  /*2810*/  IMAD.MOV.U32 R11, RZ, RZ, RZ ;  /* 0x000000ffff0b7224 */ /* 0x000fca00078e00ff */
[----:B------:R3:W-:Y:S02]  /*2820*/  REDG.E.ADD.64.STRONG.GPU desc[UR16][R8.64+0x1c00], R10 ;  /* 0x001c000a0800798e */ /* 0x0007e4000c12e510 */
.L_x_175:
[----:B------:R-:W-:Y:S05]  /*2830*/  BSYNC.RECONVERGENT B1 ;  /* 0x0000000000017941 */ /* 0x000fea0003800200 */
.L_x_174:
[----:B------:R-:W-:Y:S04]  /*2840*/  BSSY.RECONVERGENT B1, `(.L_x_176) ;  /* 0x0000005000017945 */ /* 0x000fe80003800200 */
[----:B------:R-:W-:Y:S05]  /*2850*/  @!P2 BRA `(.L_x_177) ;  /* 0x00000000000ca947 */ /* 0x000fea0003800000 */
[----:B0123--:R-:W-:Y:S02]  /*2860*/  IMAD.MOV.U32 R10, RZ, RZ, R19 ;  /* 0x000000ffff0a7224 */ /* 0x00ffe400078e0013 */
[----:B------:R-:W-:-:S05]  /*2870*/  IMAD.MOV.U32 R11, RZ, RZ, RZ ;  /* 0x000000ffff0b7224 */ /* 0x000fca00078e00ff */
[----:B------:R4:W-:Y:S02]  /*2880*/  REDG.E.ADD.64.STRONG.GPU desc[UR16][R8.64+0x2400], R10 ;  /* 0x0024000a0800798e */ /* 0x0009e4000c12e510 */
.L_x_177:
[----:B------:R-:W-:Y:S05]  /*2890*/  BSYNC.RECONVERGENT B1 ;  /* 0x0000000000017941 */ /* 0x000fea0003800200 */
.L_x_176:
[----:B------:R-:W-:Y:S04]  /*28a0*/  BSSY.RECONVERGENT B1, `(.L_x_178) ;  /* 0x0000005000017945 */ /* 0x000fe80003800200 */
[----:B------:R-:W-:Y:S05]  /*28b0*/  @!P3 BRA `(.L_x_179) ;  /* 0x00000000000cb947 */ /* 0x000fea0003800000 */
[----:B01234-:R-:W-:Y:S02]  /*28c0*/  HFMA2 R11, -RZ, RZ, 0, 0 ;  /* 0x00000000ff0b7431 */ /* 0x01ffe400000001ff */
[----:B------:R-:W-:-:S05]  /*28d0*/  IMAD.MOV.U32 R10, RZ, RZ, R20 ;  /* 0x000000ffff0a7224 */ /* 0x000fca00078e0014 */
[----:B------:R0:W-:Y:S02]  /*28e0*/  REDG.E.ADD.64.STRONG.GPU desc[UR16][R8.64+0x2c00], R10 ;  /* 0x002c000a0800798e */ /* 0x0001e4000c12e510 */
.L_x_179:
[----:B------:R-:W-:Y:S05]  /*28f0*/  BSYNC.RECONVERGENT B1 ;  /* 0x0000000000017941 */ /* 0x000fea0003800200 */
.L_x_178:
[----:B------:R-:W-:Y:S04]  /*2900*/  BSSY.RECONVERGENT B1, `(.L_x_180) ;  /* 0x0000005000017945 */ /* 0x000fe80003800200 */
[----:B------:R-:W-:Y:S05]  /*2910*/  @!P4 BRA `(.L_x_181) ;  /* 0x00000000000cc947 */ /* 0x000fea0003800000 */
[----:B01234-:R-:W-:Y:S02]  /*2920*/  IMAD.MOV.U32 R10, RZ, RZ, R21 ;  /* 0x000000ffff0a7224 */ /* 0x01ffe400078e0015 */
[----:B------:R-:W-:-:S05]  /*2930*/  IMAD.MOV.U32 R11, RZ, RZ, RZ ;  /* 0x000000ffff0b7224 */ /* 0x000fca00078e00ff */
[----:B------:R0:W-:Y:S02]  /*2940*/  REDG.E.ADD.64.STRONG.GPU desc[UR16][R8.64+0x3400], R10 ;  /* 0x0034000a0800798e */ /* 0x0001e4000c12e510 */
.L_x_181:
[----:B------:R-:W-:Y:S05]  /*2950*/  BSYNC.RECONVERGENT B1 ;  /* 0x0000000000017941 */ /* 0x000fea0003800200 */
.L_x_180:
[----:B------:R-:W-:Y:S04]  /*2960*/  BSSY.RECONVERGENT B1, `(.L_x_182) ;  /* 0x0000005000017945 */ /* 0x000fe80003800200 */
[----:B------:R-:W-:Y:S05]  /*2970*/  @!P5 BRA `(.L_x_183) ;  /* 0x00000000000cd947 */ /* 0x000fea0003800000 */
[----:B01234-:R-:W-:Y:S02]  /*2980*/  IMAD.MOV.U32 R10, RZ, RZ, R22 ;  /* 0x000000ffff0a7224 */ /* 0x01ffe400078e0016 */
[----:B------:R-:W-:-:S05]  /*2990*/  IMAD.MOV.U32 R11, RZ, RZ, RZ ;  /* 0x000000ffff0b7224 */ /* 0x000fca00078e00ff */
[----:B------:R0:W-:Y:S02]  /*29a0*/  REDG.E.ADD.64.STRONG.GPU desc[UR16][R8.64+0x3c00], R10 ;  /* 0x003c000a0800798e */ /* 0x0001e4000c12e510 */
.L_x_183:
[----:B------:R-:W-:Y:S05]  /*29b0*/  BSYNC.RECONVERGENT B1 ;  /* 0x0000000000017941 */ /* 0x000fea0003800200 */
.L_x_182:
[----:B------:R-:W-:Y:S05]  /*29c0*/  @P0 BRA `(.L_x_184) ;  /* 0xfffffff800e80947 */ /* 0x000fea000383ffff */
[----:B------:R-:W-:-:S07]  /*29d0*/  IMAD.MOV.U32 R3, RZ, RZ, R4 ;  /* 0x000000ffff037224 */ /* 0x000fce00078e0004 */
.L_x_167:
[----:B------:R-:W-:-:S13]  /*29e0*/  ISETP.NE.AND P0, PT, R12, RZ, PT ;  /* 0x000000ff0c00720c */ /* 0x000fda0003f05270 */
[----:B------:R-:W-:Y:S05]  /*29f0*/  @!P0 BRA `(.L_x_132) ;  /* 0x00000004006c8947 */ /* 0x000fea0003800000 */
[----:B------:R-:W-:-:S13]  /*2a00*/  ISETP.GE.U32.AND P0, PT, R5, 0x3, PT ;  /* 0x000000030500780c */ /* 0x000fda0003f06070 */
[----:B------:R-:W-:Y:S05]  /*2a10*/  @!P0 BRA `(.L_x_185) ;  /* 0x0000000000c08947 */ /* 0x000fea0003800000 */
[----:B------:R-:W-:Y:S01]  /*2a20*/  IMAD R4, R3, 0x400, R0 ;  /* 0x0000040003047824 */ /* 0x000fe200078e0200 */
[----:B------:R-:W-:Y:S04]  /*2a30*/  BSSY.RECONVERGENT B1, `(.L_x_186) ;  /* 0x000000f000017945 */ /* 0x000fe80003800200 */
[----:B01234-:R-:W0:Y:S04]  /*2a40*/  LDS R6, [R4+0x200] ;  /* 0x0002000004067984 */ /* 0x01fe280000000800 */
        /* <DEDUP_REMOVED lines=13> */
.L_x_187:
[----:B------:R-:W-:Y:S05]  /*2b20*/  BSYNC.RECONVERGENT B1 ;  /* 0x0000000000017941 */ /* 0x000fea0003800200 */
.L_x_186:
[----:B------:R-:W-:Y:S04]  /*2b30*/  BSSY.RECONVERGENT B1, `(.L_x_188) ;  /* 0x0000009000017945 */ /* 0x000fe80003800200 */
[----:B------:R-:W-:Y:S05]  /*2b40*/  @!P1 BRA `(.L_x_189) ;  /* 0x00000000001c9947 */ /* 0x000fea0003800000 */
[----:B0-----:R-:W0:Y:S01]  /*2b50*/  LDC.64 R4, c[0x0][0x380] ;  /* 0x0000e000ff047b82 */ /* 0x001e220000000a00 */
[----:B------:R-:W-:Y:S01]  /*2b60*/  LEA R7, R3, R36, 0x8 ;  /* 0x0000002403077211 */ /* 0x000fe200078e40ff */
[----:B------:R-:W-:-:S04]  /*2b70*/  IMAD.MOV.U32 R6, RZ, RZ, R8 ;  /* 0x000000ffff067224 */ /* 0x000fc800078e0008 */
[----:B------:R-:W-:-:S04]  /*2b80*/  VIADD R7, R7, 0x100 ;  /* 0x0000010007077836 */ /* 0x000fc80000000000 */
[----:B0-----:R-:W-:-:S04]  /*2b90*/  IMAD.WIDE.U32 R4, R7, 0x8, R4 ;  /* 0x0000000807047825 */ /* 0x001fc800078e0004 */
[----:B------:R-:W-:-:S05]  /*2ba0*/  IMAD.MOV.U32 R7, RZ, RZ, RZ ;  /* 0x000000ffff077224 */ /* 0x000fca00078e00ff */
[----:B------:R1:W-:Y:S02]  /*2bb0*/  REDG.E.ADD.64.STRONG.GPU desc[UR16][R4.64+0x400], R6 ;  /* 0x000400060400798e */ /* 0x0003e4000c12e510 */
.L_x_189:
[----:B------:R-:W-:Y:S05]  /*2bc0*/  BSYNC.RECONVERGENT B1 ;  /* 0x0000000000017941 */ /* 0x000fea0003800200 */
.L_x_188:
[----:B------:R-:W-:Y:S04]  /*2bd0*/  BSSY.RECONVERGENT B1, `(.L_x_190) ;  /* 0x0000009000017945 */ /* 0x000fe80003800200 */
[----:B------:R-:W-:Y:S05]  /*2be0*/  @!P2 BRA `(.L_x_191) ;  /* 0x00000000001ca947 */ /* 0x000fea0003800000 */
[----:B01----:R-:W0:Y:S01]  /*2bf0*/  LDC.64 R4, c[0x0][0x380] ;  /* 0x0000e000ff047b82 */ /* 0x003e220000000a00 */
[----:B------:R-:W-:Y:S02]  /*2c00*/  IMAD R7, R3, 0x100, R36 ;  /* 0x0000010003077824 */ /* 0x000fe400078e0224 */
[----:B------:R-:W-:Y:S02]  /*2c10*/  IMAD.MOV.U32 R6, RZ, RZ, R9 ;  /* 0x000000ffff067224 */ /* 0x000fe400078e0009 */
[----:B------:R-:W-:-:S04]  /*2c20*/  VIADD R7, R7, 0x200 ;  /* 0x0000020007077836 */ /* 0x000fc80000000000 */
[----:B0-----:R-:W-:-:S04]  /*2c30*/  IMAD.WIDE.U32 R4, R7, 0x8, R4 ;  /* 0x0000000807047825 */ /* 0x001fc800078e0004 */
[----:B------:R-:W-:-:S05]  /*2c40*/  IMAD.MOV.U32 R7, RZ, RZ, RZ ;  /* 0x000000ffff077224 */ /* 0x000fca00078e00ff */
[----:B------:R2:W-:Y:S02]  /*2c50*/  REDG.E.ADD.64.STRONG.GPU desc[UR16][R4.64+0x400], R6 ;  /* 0x000400060400798e */ /* 0x0005e4000c12e510 */
.L_x_191:
[----:B------:R-:W-:Y:S05]  /*2c60*/  BSYNC.RECONVERGENT B1 ;  /* 0x0000000000017941 */ /* 0x000fea0003800200 */
.L_x_190:
[----:B------:R-:W-:Y:S04]  /*2c70*/  BSSY.RECONVERGENT B1, `(.L_x_192) ;  /* 0x0000009000017945 */ /* 0x000fe80003800200 */
[----:B------:R-:W-:Y:S05]  /*2c80*/  @!P3 BRA `(.L_x_193) ;  /* 0x00000000001cb947 */ /* 0x000fea0003800000 */
[----:B012---:R-:W0:Y:S01]  /*2c90*/  LDC.64 R4, c[0x0][0x380] ;  /* 0x0000e000ff047b82 */ /* 0x007e220000000a00 */
[----:B------:R-:W-:Y:S02]  /*2ca0*/  IMAD R7, R3, 0x100, R36 ;  /* 0x0000010003077824 */ /* 0x000fe400078e0224 */
[----:B------:R-:W-:-:S03]  /*2cb0*/  IMAD.MOV.U32 R6, RZ, RZ, R10 ;  /* 0x000000ffff067224 */ /* 0x000fc600078e000a */
[----:B------:R-:W-:-:S05]  /*2cc0*/  IADD3 R7, PT, PT, R7, 0x300, RZ ;  /* 0x0000030007077810 */ /* 0x000fca0007ffe0ff */
[----:B0-----:R-:W-:-:S04]  /*2cd0*/  IMAD.WIDE.U32 R4, R7, 0x8, R4 ;  /* 0x0000000807047825 */ /* 0x001fc800078e0004 */
[----:B------:R-:W-:-:S05]  /*2ce0*/  IMAD.MOV.U32 R7, RZ, RZ, RZ ;  /* 0x000000ffff077224 */ /* 0x000fca00078e00ff */
[----:B------:R3:W-:Y:S02]  /*2cf0*/  REDG.E.ADD.64.STRONG.GPU desc[UR16][R4.64+0x400], R6 ;  /* 0x000400060400798e */ /* 0x0007e4000c12e510 */
.L_x_193:
[----:B------:R-:W-:Y:S05]  /*2d00*/  BSYNC.RECONVERGENT B1 ;  /* 0x0000000000017941 */ /* 0x000fea0003800200 */
.L_x_192:
[----:B------:R-:W-:-:S07]  /*2d10*/  VIADD R3, R3, 0x4 ;  /* 0x0000000403037836 */ /* 0x000fce0000000000 */
.L_x_185:
[----:B------:R-:W-:-:S13]  /*2d20*/  ISETP.NE.AND P0, PT, R13, RZ, PT ;  /* 0x000000ff0d00720c */ /* 0x000fda0003f05270 */
[----:B------:R-:W-:Y:S05]  /*2d30*/  @!P0 BRA `(.L_x_132) ;  /* 0x00000000009c8947 */ /* 0x000fea0003800000 */
[----:B------:R-:W-:-:S13]  /*2d40*/  ISETP.NE.AND P0, PT, R15, RZ, PT ;  /* 0x000000ff0f00720c */ /* 0x000fda0003f05270 */
[----:B------:R-:W-:Y:S05]  /*2d50*/  @!P0 BRA `(.L_x_194) ;  /* 0x0000000000648947 */ /* 0x000fea0003800000 */
[----:B0123--:R-:W-:Y:S01]  /*2d60*/  IMAD R4, R3, 0x400, R0 ;  /* 0x0000040003047824 */ /* 0x00ffe200078e0200 */
[----:B------:R-:W-:Y:S04]  /*2d70*/  BSSY.RECONVERGENT B1, `(.L_x_195) ;  /* 0x000000c000017945 */ /* 0x000fe80003800200 */
[----:B----4-:R-:W0:Y:S04]  /*2d80*/  LDS R8, [R4+0x200] ;  /* 0x0002000004087984 */ /* 0x010e280000000800 */
[----:B------:R-:W1:Y:S01]  /*2d90*/  LDS R9, [R4+0x600] ;  /* 0x0006000004097984 */ /* 0x000e620000000800 */
[----:B0-----:R-:W-:-:S02]  /*2da0*/  ISETP.NE.AND P0, PT, R8, RZ, PT ;  /* 0x000000ff0800720c */ /* 0x001fc40003f05270 */
[----:B-1----:R-:W-:-:S11]  /*2db0*/  ISETP.NE.AND P1, PT, R9, RZ, PT ;  /* 0x000000ff0900720c */ /* 0x002fd60003f25270 */
[----:B------:R-:W-:Y:S05]  /*2dc0*/  @!P0 BRA `(.L_x_196) ;  /* 0x0000000000188947 */ /* 0x000fea0003800000 */
[----:B------:R-:W0:Y:S01]  /*2dd0*/  LDC.64 R4, c[0x0][0x380] ;  /* 0x0000e000ff047b82 */ /* 0x000e220000000a00 */
[----:B------:R-:W-:-:S04]  /*2de0*/  IMAD R7, R3, 0x100, R36 ;  /* 0x0000010003077824 */ /* 0x000fc800078e0224 */
[----:B0-----:R-:W-:-:S04]  /*2df0*/  IMAD.WIDE.U32 R6, R7, 0x8, R4 ;  /* 0x0000000807067825 */ /* 0x001fc800078e0004 */
[----:B------:R-:W-:Y:S02]  /*2e00*/  IMAD.MOV.U32 R4, RZ, RZ, R8 ;  /* 0x000000ffff047224 */ /* 0x000fe400078e0008 */
[----:B------:R-:W-:-:S05]  /*2e10*/  IMAD.MOV.U32 R5, RZ, RZ, RZ ;  /* 0x000000ffff057224 */ /* 0x000fca00078e00ff */
[----:B------:R0:W-:Y:S02]  /*2e20*/  REDG.E.ADD.64.STRONG.GPU desc[UR16][R6.64+0x400], R4 ;  /* 0x000400040600798e */ /* 0x0001e4000c12e510 */
.L_x_196:
[----:B------:R-:W-:Y:S05]  /*2e30*/  BSYNC.RECONVERGENT B1 ;  /* 0x0000000000017941 */ /* 0x000fea0003800200 */
.L_x_195:
[----:B------:R-:W-:Y:S04]  /*2e40*/  BSSY.RECONVERGENT B1, `(.L_x_197) ;  /* 0x0000009000017945 */ /* 0x000fe80003800200 */
[----:B------:R-:W-:Y:S05]  /*2e50*/  @!P1 BRA `(.L_x_198) ;  /* 0x00000000001c9947 */ /* 0x000fea0003800000 */
[----:B0-----:R-:W0:Y:S01]  /*2e60*/  LDC.64 R4, c[0x0][0x380] ;  /* 0x0000e000ff047b82 */ /* 0x001e220000000a00 */
[----:B------:R-:W-:-:S05]  /*2e70*/  IMAD R6, R3, 0x100, R36 ;  /* 0x0000010003067824 */ /* 0x000fca00078e0224 */
[----:B------:R-:W-:-:S05]  /*2e80*/  IADD3 R7, PT, PT, R6, 0x100, RZ ;  /* 0x0000010006077810 */ /* 0x000fca0007ffe0ff */
[----:B0-----:R-:W-:-:S04]  /*2e90*/  IMAD.WIDE.U32 R6, R7, 0x8, R4 ;  /* 0x0000000807067825 */ /* 0x001fc800078e0004 */
[----:B------:R-:W-:Y:S02]  /*2ea0*/  IMAD.MOV.U32 R4, RZ, RZ, R9 ;  /* 0x000000ffff047224 */ /* 0x000fe400078e0009 */
[----:B------:R-:W-:-:S05]  /*2eb0*/  IMAD.MOV.U32 R5, RZ, RZ, RZ ;  /* 0x000000ffff057224 */ /* 0x000fca00078e00ff */
[----:B------:R1:W-:Y:S02]  /*2ec0*/  REDG.E.ADD.64.STRONG.GPU desc[UR16][R6.64+0x400], R4 ;  /* 0x000400040600798e */ /* 0x0003e4000c12e510 */
.L_x_198:
[----:B------:R-:W-:Y:S05]  /*2ed0*/  BSYNC.RECONVERGENT B1 ;  /* 0x0000000000017941 */ /* 0x000fea0003800200 */
.L_x_197:
[----:B------:R-:W-:-:S07]  /*2ee0*/  VIADD R3, R3, 0x2 ;  /* 0x0000000203037836 */ /* 0x000fce0000000000 */
.L_x_194:
[----:B------:R-:W-:-:S13]  /*2ef0*/  ISETP.NE.AND P0, PT, R2, RZ, PT ;  /* 0x000000ff0200720c */ /* 0x000fda0003f05270 */
[----:B------:R-:W-:Y:S05]  /*2f00*/  @!P0 BRA `(.L_x_132) ;  /* 0x0000000000288947 */ /* 0x000fea0003800000 */
[----:B------:R-:W-:-:S05]  /*2f10*/  IMAD R2, R3, 0x400, R0 ;  /* 0x0000040003027824 */ /* 0x000fca00078e0200 */
[----:B01234-:R-:W0:Y:S02]  /*2f20*/  LDS R6, [R2+0x200] ;  /* 0x0002000002067984 */ /* 0x01fe240000000800 */
[----:B0-----:R-:W-:-:S13]  /*2f30*/  ISETP.NE.AND P0, PT, R6, RZ, PT ;  /* 0x000000ff0600720c */ /* 0x001fda0003f05270 */
[----:B------:R-:W-:Y:S05]  /*2f40*/  @!P0 BRA `(.L_x_132) ;  /* 0x0000000000188947 */ /* 0x000fea0003800000 */
[----:B------:R-:W0:Y:S01]  /*2f50*/  LDC.64 R4, c[0x0][0x380] ;  /* 0x0000e000ff047b82 */ /* 0x000e220000000a00 */
[----:B------:R-:W-:-:S04]  /*2f60*/  IMAD R3, R3, 0x100, R36 ;  /* 0x0000010003037824 */ /* 0x000fc800078e0224 */
[----:B0-----:R-:W-:-:S04]  /*2f70*/  IMAD.WIDE.U32 R2, R3, 0x8, R4 ;  /* 0x0000000803027825 */ /* 0x001fc800078e0004 */
[----:B------:R-:W-:Y:S02]  /*2f80*/  IMAD.MOV.U32 R4, RZ, RZ, R6 ;  /* 0x000000ffff047224 */ /* 0x000fe400078e0006 */
[----:B------:R-:W-:-:S05]  /*2f90*/  IMAD.MOV.U32 R5, RZ, RZ, RZ ;  /* 0x000000ffff057224 */ /* 0x000fca00078e00ff */
[----:B------:R0:W-:Y:S02]  /*2fa0*/  REDG.E.ADD.64.STRONG.GPU desc[UR16][R2.64+0x400], R4 ;  /* 0x000400040200798e */ /* 0x0001e4000c12e510 */
.L_x_132:
[----:B------:R-:W-:Y:S05]  /*2fb0*/  BSYNC.RECONVERGENT B0 ;  /* 0x0000000000007941 */ /* 0x000fea0003800200 */
.L_x_131:
[----:B------:R-:W1:Y:S01]  /*2fc0*/  LDCU.64 UR4, c[0x0][0x390] ;  /* 0x00007200ff0477ac */ /* 0x000e620008000a00 */
[----:B------:R-:W-:-:S04]  /*2fd0*/  UIADD3 UR6, UP1, UPT, UR6, 0x1, URZ ;  /* 0x0000000106067890 */ /* 0x000fc8000ff3e0ff */
[----:B------:R-:W-:Y:S02]  /*2fe0*/  UIADD3.X UR7, UPT, UPT, URZ, UR7, URZ, UP1, !UPT ;  /* 0x00000007ff077290 */ /* 0x000fe40008ffe4ff */
[----:B-1----:R-:W-:-:S04]  /*2ff0*/  UIADD3 UR9, UP0, UPT, UR4, -0x1, URZ ;  /* 0xffffffff04097890 */ /* 0x002fc8000ff1e0ff */
[----:B------:R-:W-:-:S04]  /*3000*/  UIADD3.X UR10, UPT, UPT, UR5, -0x1, URZ, UP0, !UPT ;  /* 0xffffffff050a7890 */ /* 0x000fc800087fe4ff */
[----:B------:R-:W-:-:S04]  /*3010*/  USHF.R.U64 UR9, UR9, 0x1e, UR10 ;  /* 0x0000001e09097899 */ /* 0x000fc8000800120a */
[----:B------:R-:W-:-:S04]  /*3020*/  UIADD3 UR9, UP0, UPT, UR9, 0x1, URZ ;  /* 0x0000000109097890 */ /* 0x000fc8000ff1e0ff */
[----:B------:R-:W-:Y:S02]  /*3030*/  ULEA.HI.X UR10, UR10, URZ, URZ, 0x2, UP0 ;  /* 0x000000ff0a0a7291 */ /* 0x000fe400080f14ff */
[----:B------:R-:W-:-:S04]  /*3040*/  UISETP.LT.U32.AND UP0, UPT, UR9, UR4, UPT ;  /* 0x000000040900728c */ /* 0x000fc8000bf01070 */
[----:B------:R-:W-:-:S04]  /*3050*/  UISETP.LT.U32.AND.EX UP0, UPT, UR10, UR5, UPT, UP0 ;  /* 0x000000050a00728c */ /* 0x000fc8000bf01100 */
[----:B------:R-:W-:Y:S02]  /*3060*/  USEL UR4, UR9, UR4, UP0 ;  /* 0x0000000409047287 */ /* 0x000fe40008000000 */
[----:B------:R-:W-:Y:S02]  /*3070*/  USEL UR5, UR10, UR5, UP0 ;  /* 0x000000050a057287 */ /* 0x000fe40008000000 */
[----:B------:R-:W-:-:S04]  /*3080*/  UISETP.NE.U32.AND UP0, UPT, UR6, UR4, UPT ;  /* 0x000000040600728c */ /* 0x000fc8000bf05070 */
[----:B------:R-:W-:Y:S01]  /*3090*/  UISETP.NE.AND.EX UP0, UPT, UR7, UR5, UPT, UP0 ;  /* 0x000000050700728c */ /* 0x000fe2000bf05300 */
[----:B------:R-:W-:Y:S08]  /*30a0*/  BAR.SYNC.DEFER_BLOCKING 0x0 ;  /* 0x0000000000007b1d */ /* 0x000ff00000010000 */
[----:B------:R-:W-:Y:S05]  /*30b0*/  BRA.U UP0, `(.L_x_199) ;  /* 0xffffffd1003c7547 */ /* 0x000fea000b83ffff */
[----:B------:R-:W-:Y:S05]  /*30c0*/  EXIT ;  /* 0x000000000000794d */ /* 0x000fea0003800000 */
.L_x_200:
        /* <DEDUP_REMOVED lines=11> */
.L_x_394:


//--------------------- .text._ZN3cub18CUB_300001_SM_10006detail10radix_sort31DeviceRadixSortSingleTileKernelINS1_5radix10policy_hubIlNS0_8NullTypeEyE10Policy1000ELNS0_9SortOrderE0ElS6_yNS1_21identity_decomposer_tEEEvPKT1_PSB_PKT2_PSF_T3_iiT4_ --------------------------
	.section	.text._ZN3cub18CUB_300001_SM_10006detail10radix_sort31DeviceRadixSortSingleTileKernelINS1_5radix10policy_hubIlNS0_8NullTypeEyE10Policy1000ELNS0_9SortOrderE0ElS6_yNS1_21identity_decomposer_tEEEvPKT1_PSB_PKT2_PSF_T3_iiT4_,"ax",@progbits
	.align	128
        .global         _ZN3cub18CUB_300001_SM_10006detail10radix_sort31DeviceRadixSortSingleTileKernelINS1_5radix10policy_hubIlNS0_8NullTypeEyE10Policy1000ELNS0_9SortOrderE0ElS6_yNS1_21identity_decomposer_tEEEvPKT1_PSB_PKT2_PSF_T3_iiT4_
        .type           _ZN3cub18CUB_300001_SM_10006detail10radix_sort31DeviceRadixSortSingleTileKernelINS1_5radix10policy_hubIlNS0_8NullTypeEyE10Policy1000ELNS0_9SortOrderE0ElS6_yNS1_21identity_decomposer_tEEEvPKT1_PSB_PKT2_PSF_T3_iiT4_,@function
        .size           _ZN3cub18CUB_300001_SM_10006detail10radix_sort31DeviceRadixSortSingleTileKernelINS1_5radix10policy_hubIlNS0_8NullTypeEyE10Policy1000ELNS0_9SortOrderE0ElS6_yNS1_21identity_decomposer_tEEEvPKT1_PSB_PKT2_PSF_T3_iiT4_,(.L_x_395 - _ZN3cub18CUB_300001_SM_10006detail10radix_sort31DeviceRadixSortSingleTileKernelINS1_5radix10policy_hubIlNS0_8NullTypeEyE10Policy1000ELNS0_9SortOrderE0ElS6_yNS1_21identity_decomposer_tEEEvPKT1_PSB_PKT2_PSF_T3_iiT4_)
        .other          _ZN3cub18CUB_300001_SM_10006detail10radix_sort31DeviceRadixSortSingleTileKernelINS1_5radix10policy_hubIlNS0_8NullTypeEyE10Policy1000ELNS0_9SortOrderE0ElS6_yNS1_21identity_decomposer_tEEEvPKT1_PSB_PKT2_PSF_T3_iiT4_,@"STO_CUDA_ENTRY STV_DEFAULT"
_ZN3cub18CUB_300001_SM_10006detail10radix_sort31DeviceRadixSortSingleTileKernelINS1_5radix10policy_hubIlNS0_8NullTypeEyE10Policy1000ELNS0_9SortOrderE0ElS6_yNS1_21identity_decomposer_tEEEvPKT1_PSB_PKT2_PSF_T3_iiT4_:
.text._ZN3cub18CUB_300001_SM_10006detail10radix_sort31DeviceRadixSortSingleTileKernelINS1_5radix10policy_hubIlNS0_8NullTypeEyE10Policy1000ELNS0_9SortOrderE0ElS6_yNS1_21identity_decomposer_tEEEvPKT1_PSB_PKT2_PSF_T3_iiT4_:
[----:B------:R-:W-:Y:S01]  /*0000*/  LDC R1, c[0x0][0x37c] ;  /* 0x0000df00ff017b82 */ /* 0x000fe20000000800 */
[----:B------:R-:W0:Y:S01]  /*0010*/  S2R R0, SR_TID.X ;  /* 0x0000000000007919 */ /* 0x000e220000002100 */
[----:B------:R-:W1:Y:S06]  /*0020*/  LDCU UR4, c[0x0][0x3a0] ;  /* 0x00007400ff0477ac */ /* 0x000e6c0008000800 */
[----:B------:R-:W2:Y:S01]  /*0030*/  LDC.64 R2, c[0x0][0x380] ;  /* 0x0000e000ff027b82 */ /* 0x000ea20000000a00 */
[----:B------:R-:W3:Y:S01]  /*0040*/  LDCU.64 UR10, c[0x0][0x358] ;  /* 0x00006b00ff0a77ac */ /* 0x000ee20008000a00 */
[----:B------:R-:W-:-:S02]  /*0050*/  IMAD.MOV.U32 R12, RZ, RZ, -0x1 ;  /* 0xffffffffff0c7424 */ /* 0x000fc400078e00ff */
[----:B------:R-:W-:-:S04]  /*0060*/  IMAD.MOV.U32 R13, RZ, RZ, -0x1 ;  /* 0xffffffffff0d7424 */ /* 0x000fc800078e00ff */
[----:B------:R-:W4:Y:S01]  /*0070*/  S2UR UR6, SR_CgaCtaId ;  /* 0x00000000000679c3 */ /* 0x000f220000008800 */
[----:B------:R-:W2:Y:S01]  /*0080*/  S2R R82, SR_LANEID ;  /* 0x0000000000527919 */ /* 0x000ea20000000000 */
[----:B------:R-:W-:Y:S01]  /*0090*/  IMAD.MOV.U32 R48, RZ, RZ, -0x1 ;  /* 0xffffffffff307424 */ /* 0x000fe200078e00ff */
[----:B------:R-:W1:Y:S01]  /*00a0*/  LDCU UR9, c[0x0][0x3ac] ;  /* 0x00007580ff0977ac */ /* 0x000e620008000800 */
[----:B0-----:R-:W-:-:S04]  /*00b0*/  IMAD R5, R0, 0x9, RZ ;  /* 0x0000000900057824 */ /* 0x001fc800078e02ff */
[C---:B------:R-:W-:Y:S01]  /*00c0*/  VIADD R4, R5.reuse, 0x1 ;  /* 0x0000000105047836 */ /* 0x040fe20000000000 */
[C---:B-1----:R-:W-:Y:S01]  /*00d0*/  ISETP.GE.AND P6, PT, R5.reuse, UR4, PT ;  /* 0x0000000405007c0c */ /* 0x042fe2000bfc6270 */
[----:B--2---:R-:W-:-:S03]  /*00e0*/  IMAD.WIDE.U32 R2, R5, 0x8, R2 ;  /* 0x0000000805027825 */ /* 0x004fc600078e0002 */
[----:B------:R-:W-:-:S09]  /*00f0*/  ISETP.GE.AND P0, PT, R4, UR4, PT ;  /* 0x0000000404007c0c */ /* 0x000fd2000bf06270 */
[----:B---3--:R-:W2:Y:S04]  /*0100*/  @!P6 LDG.E.64 R14, desc[UR10][R2.64] ;  /* 0x0000000a020ee981 */ /* 0x008ea8000c1e1b00 */
[----:B------:R-:W3:Y:S01]  /*0110*/  @!P0 LDG.E.64 R8, desc[UR10][R2.64+0x8] ;  /* 0x0000080a02088981 */ /* 0x000ee2000c1e1b00 */
[C---:B------:R-:W-:Y:S02]  /*0120*/  VIADD R4, R5.reuse, 0x2 ;  /* 0x0000000205047836 */ /* 0x040fe40000000000 */
[----:B------:R-:W-:-:S03]  /*0130*/  VIADD R6, R5, 0x4 ;  /* 0x0000000405067836 */ /* 0x000fc60000000000 */
[----:B------:R-:W-:Y:S01]  /*0140*/  ISETP.GE.AND P1, PT, R4, UR4, PT ;  /* 0x0000000404007c0c */ /* 0x000fe2000bf26270 */
[----:B------:R-:W-:Y:S01]  /*0150*/  VIADD R4, R5, 0x3 ;  /* 0x0000000305047836 */ /* 0x000fe20000000000 */
[----:B------:R-:W-:-:S04]  /*0160*/  ISETP.GE.AND P3, PT, R6, UR4, PT ;  /* 0x0000000406007c0c */ /* 0x000fc8000bf66270 */
[----:B------:R-:W-:Y:S01]  /*0170*/  ISETP.GE.AND P2, PT, R4, UR4, PT ;  /* 0x0000000404007c0c */ /* 0x000fe2000bf46270 */
[C---:B------:R-:W-:Y:S02]  /*0180*/  VIADD R4, R5.reuse, 0x5 ;  /* 0x0000000505047836 */ /* 0x040fe40000000000 */
[----:B------:R-:W-:-:S03]  /*0190*/  VIADD R6, R5, 0x7 ;  /* 0x0000000705067836 */ /* 0x000fc60000000000 */
[----:B------:R-:W-:Y:S01]  /*01a0*/  ISETP.GE.AND P4, PT, R4, UR4, PT ;  /* 0x0000000404007c0c */ /* 0x000fe2000bf86270 */
[C---:B------:R-:W-:Y:S01]  /*01b0*/  VIADD R4, R5.reuse, 0x6 ;  /* 0x0000000605047836 */ /* 0x040fe20000000000 */
[----:B------:R-:W5:Y:S01]  /*01c0*/  @!P1 LDG.E.64 R10, desc[UR10][R2.64+0x10] ;  /* 0x0000100a020a9981 */ /* 0x000f62000c1e1b00 */
[----:B------:R-:W-:-:S03]  /*01d0*/  VIADD R5, R5, 0x8 ;  /* 0x0000000805057836 */ /* 0x000fc60000000000 */
[----:B------:R-:W-:Y:S01]  /*01e0*/  ISETP.GE.AND P5, PT, R4, UR4, PT ;  /* 0x0000000404007c0c */ /* 0x000fe2000bfa6270 */
[----:B------:R-:W4:Y:S04]  /*01f0*/  @!P2 LDG.E.64 R18, desc[UR10][R2.64+0x18] ;  /* 0x0000180a0212a981 */ /* 0x000f28000c1e1b00 */
[----:B------:R-:W4:Y:S01]  /*0200*/  @!P3 LDG.E.64 R20, desc[UR10][R2.64+0x20] ;  /* 0x0000200a0214b981 */ /* 0x000f22000c1e1b00 */
[----:B--2---:R-:W-:Y:S01]  /*0210*/  @!P6 IMAD.MOV.U32 R12, RZ, RZ, R14 ;  /* 0x000000ffff0ce224 */ /* 0x004fe200078e000e */
[----:B------:R-:W-:Y:S01]  /*0220*/  @!P6 LOP3.LUT R13, R15, 0x80000000, RZ, 0x3c, !PT ;  /* 0x800000000f0de812 */ /* 0x000fe200078e3cff */
[----:B------:R-:W-:Y:S01]  /*0230*/  IMAD.MOV.U32 R14, RZ, RZ, -0x1 ;  /* 0xffffffffff0e7424 */ /* 0x000fe200078e00ff */
[----:B------:R-:W-:Y:S01]  /*0240*/  MOV R15, 0xffffffff ;  /* 0xffffffff000f7802 */ /* 0x000fe20000000f00 */
[----:B---3--:R-:W-:Y:S01]  /*0250*/  @!P0 IMAD.MOV.U32 R14, RZ, RZ, R8 ;  /* 0x000000ffff0e8224 */ /* 0x008fe200078e0008 */
[----:B------:R-:W-:-:S02]  /*0260*/  @!P0 LOP3.LUT R15, R9, 0x80000000, RZ, 0x3c, !PT ;  /* 0x80000000090f8812 */ /* 0x000fc400078e3cff */
[----:B------:R-:W-:Y:S02]  /*0270*/  ISETP.GE.AND P6, PT, R6, UR4, PT ;  /* 0x0000000406007c0c */ /* 0x000fe4000bfc6270 */
[----:B------:R-:W-:Y:S01]  /*0280*/  ISETP.GE.AND P0, PT, R5, UR4, PT ;  /* 0x0000000405007c0c */ /* 0x000fe2000bf06270 */
[----:B------:R-:W2:Y:S01]  /*0290*/  @!P4 LDG.E.64 R6, desc[UR10][R2.64+0x28] ;  /* 0x0000280a0206c981 */ /* 0x000ea2000c1e1b00 */
[----:B------:R-:W0:Y:S03]  /*02a0*/  LDCU.64 UR4, c[0x0][0x3a8] ;  /* 0x00007500ff0477ac */ /* 0x000e260008000a00 */
[----:B------:R-:W3:Y:S06]  /*02b0*/  @!P5 LDG.E.64 R4, desc[UR10][R2.64+0x30] ;  /* 0x0000300a0204d981 */ /* 0x000eec000c1e1b00 */
[----:B------:R-:W3:Y:S04]  /*02c0*/  @!P6 LDG.E.64 R22, desc[UR10][R2.64+0x38] ;  /* 0x0000380a0216e981 */ /* 0x000ee8000c1e1b00 */
[----:B------:R-:W3:Y:S01]  /*02d0*/  @!P0 LDG.E.64 R24, desc[UR10][R2.64+0x40] ;  /* 0x0000400a02188981 */ /* 0x000ee2000c1e1b00 */
[----:B------:R-:W-:Y:S01]  /*02e0*/  IMAD.MOV.U32 R49, RZ, RZ, -0x1 ;  /* 0xffffffffff317424 */ /* 0x000fe200078e00ff */
[----:B-----5:R-:W-:Y:S01]  /*02f0*/  @!P1 LOP3.LUT R49, R11, 0x80000000, RZ, 0x3c, !PT ;  /* 0x800000000b319812 */ /* 0x020fe200078e3cff */
[----:B------:R-:W-:Y:S01]  /*0300*/  @!P1 IMAD.MOV.U32 R48, RZ, RZ, R10 ;  /* 0x000000ffff309224 */ /* 0x000fe200078e000a */
[----:B------:R-:W-:Y:S01]  /*0310*/  SHF.R.U32.HI R83, RZ, 0x5, R0 ;  /* 0x00000005ff537819 */ /* 0x000fe20000011600 */
[----:B0-----:R-:W-:Y:S01]  /*0320*/  UIADD3 UR7, UPT, UPT, UR4, 0x6, URZ ;  /* 0x0000000604077890 */ /* 0x001fe2000fffe0ff */
[----:B------:R-:W-:Y:S01]  /*0330*/  IMAD.MOV.U32 R10, RZ, RZ, -0x1 ;  /* 0xffffffffff0a7424 */ /* 0x000fe200078e00ff */
[----:B------:R-:W-:Y:S01]  /*0340*/  UIADD3 UR5, UPT, UPT, -UR4, UR5, URZ ;  /* 0x0000000504057290 */ /* 0x000fe2000fffe1ff */
[----:B------:R-:W-:-:S02]  /*0350*/  IMAD.MOV.U32 R11, RZ, RZ, -0x1 ;  /* 0xffffffffff0b7424 */ /* 0x000fc400078e00ff */
[----:B------:R-:W-:Y:S01]  /*0360*/  UMOV UR4, 0x400 ;  /* 0x0000040000047882 */ /* 0x000fe20000000000 */
[----:B------:R-:W-:Y:S01]  /*0370*/  IMAD.MOV.U32 R8, RZ, RZ, -0x1 ;  /* 0xffffffffff087424 */ /* 0x000fe200078e00ff */
[----:B----4-:R-:W-:Y:S01]  /*0380*/  ULEA UR4, UR6, UR4, 0x18 ;  /* 0x0000000406047291 */ /* 0x010fe2000f8ec0ff */
[----:B------:R-:W-:Y:S02]  /*0390*/  IMAD.MOV.U32 R9, RZ, RZ, -0x1 ;  /* 0xffffffffff097424 */ /* 0x000fe400078e00ff */
[----:B------:R-:W-:Y:S02]  /*03a0*/  IMAD.MOV.U32 R16, RZ, RZ, -0x1 ;  /* 0xffffffffff107424 */ /* 0x000fe400078e00ff */
[----:B------:R-:W-:Y:S01]  /*03b0*/  IMAD.MOV.U32 R17, RZ, RZ, -0x1 ;  /* 0xffffffffff117424 */ /* 0x000fe200078e00ff */
[C---:B------:R-:W-:Y:S01]  /*03c0*/  LEA R31, R0.reuse, UR4, 0x2 ;  /* 0x00000004001f7c11 */ /* 0x040fe2000f8e10ff */
[----:B------:R-:W-:Y:S01]  /*03d0*/  IMAD.MOV.U32 R42, RZ, RZ, -0x1 ;  /* 0xffffffffff2a7424 */ /* 0x000fe200078e00ff */
[----:B------:R-:W-:Y:S01]  /*03e0*/  @!P2 LOP3.LUT R17, R19, 0x80000000, RZ, 0x3c, !PT ;  /* 0x800000001311a812 */ /* 0x000fe200078e3cff */
[----:B------:R-:W-:Y:S01]  /*03f0*/  IMAD.MOV.U32 R43, RZ, RZ, -0x1 ;  /* 0xffffffffff2b7424 */ /* 0x000fe200078e00ff */
[----:B------:R-:W-:Y:S01]  /*0400*/  @!P3 MOV R42, R20 ;  /* 0x00000014002ab202 */ /* 0x000fe20000000f00 */
[C---:B------:R-:W-:Y:S01]  /*0410*/  IMAD R33, R0.reuse, 0x80, R31 ;  /* 0x0000008000217824 */ /* 0x040fe200078e021f */
[----:B------:R-:W-:Y:S01]  /*0420*/  @!P3 LOP3.LUT R43, R21, 0x80000000, RZ, 0x3c, !PT ;  /* 0x80000000152bb812 */ /* 0x000fe200078e3cff */
[----:B------:R-:W-:Y:S01]  /*0430*/  @!P2 IMAD.MOV.U32 R16, RZ, RZ, R18 ;  /* 0x000000ffff10a224 */ /* 0x000fe200078e0012 */
[----:B------:R-:W-:Y:S01]  /*0440*/  LEA R28, R83, UR4, 0x2 ;  /* 0x00000004531c7c11 */ /* 0x000fe2000f8e10ff */
[----:B------:R-:W-:Y:S01]  /*0450*/  IMAD R35, R0, -0x3c, R33 ;  /* 0xffffffc400237824 */ /* 0x000fe200078e0221 */
[----:B------:R-:W-:Y:S01]  /*0460*/  BAR.SYNC.DEFER_BLOCKING 0x0 ;  /* 0x0000000000007b1d */ /* 0x000fe20000010000 */
[----:B--2---:R-:W-:Y:S01]  /*0470*/  @!P4 IMAD.MOV.U32 R10, RZ, RZ, R6 ;  /* 0x000000ffff0ac224 */ /* 0x004fe200078e0006 */
[----:B------:R-:W-:Y:S01]  /*0480*/  @!P4 LOP3.LUT R11, R7, 0x80000000, RZ, 0x3c, !PT ;  /* 0x80000000070bc812 */ /* 0x000fe200078e3cff */
[----:B------:R-:W-:-:S02]  /*0490*/  IMAD.MOV.U32 R6, RZ, RZ, -0x1 ;  /* 0xffffffffff067424 */ /* 0x000fc400078e00ff */
[----:B---3--:R-:W-:Y:S01]  /*04a0*/  @!P5 IMAD.MOV.U32 R8, RZ, RZ, R4 ;  /* 0x000000ffff08d224 */ /* 0x008fe200078e0004 */
[----:B------:R-:W-:Y:S01]  /*04b0*/  @!P5 LOP3.LUT R9, R5, 0x80000000, RZ, 0x3c, !PT ;  /* 0x800000000509d812 */ /* 0x000fe200078e3cff */
[----:B------:R-:W-:Y:S01]  /*04c0*/  IMAD.MOV.U32 R7, RZ, RZ, -0x1 ;  /* 0xffffffffff077424 */ /* 0x000fe200078e00ff */
[----:B------:R-:W-:Y:S01]  /*04d0*/  MOV R5, 0xffffffff ;  /* 0xffffffff00057802 */ /* 0x000fe20000000f00 */
[----:B------:R-:W-:Y:S02]  /*04e0*/  IMAD.MOV.U32 R4, RZ, RZ, -0x1 ;  /* 0xffffffffff047424 */ /* 0x000fe400078e00ff */
[----:B------:R-:W-:Y:S01]  /*04f0*/  @!P6 IMAD.MOV.U32 R6, RZ, RZ, R22 ;  /* 0x000000ffff06e224 */ /* 0x000fe200078e0016 */
[----:B------:R-:W-:Y:S01]  /*0500*/  @!P6 LOP3.LUT R7, R23, 0x80000000, RZ, 0x3c, !PT ;  /* 0x800000001707e812 */ /* 0x000fe200078e3cff */
[----:B------:R-:W-:Y:S01]  /*0510*/  @!P0 IMAD.MOV.U32 R4, RZ, RZ, R24 ;  /* 0x000000ffff048224 */ /* 0x000fe200078e0018 */
[----:B------:R-:W-:-:S07]  /*0520*/  @!P0 LOP3.LUT R5, R25, 0x80000000, RZ, 0x3c, !PT ;  /* 0x8000000019058812 */ /* 0x000fce00078e3cff */
.L_x_202:
[----:B------:R-:W-:Y:S01]  /*0530*/  UISETP.LT.AND UP0, UPT, UR5, 0x6, UPT ;  /* 0x000000060500788c */ /* 0x000fe2000bf01270 */
[----:B01----:R-:W-:Y:S01]  /*0540*/  IMAD.MOV.U32 R2, RZ, RZ, R12 ;  /* 0x000000ffff027224 */ /* 0x003fe200078e000c */
[----:B------:R-:W-:Y:S01]  /*0550*/  UMOV UR6, 0x1 ;  /* 0x0000000100067882 */ /* 0x000fe20000000000 */
[----:B------:R-:W-:Y:S01]  /*0560*/  UIADD3 UR8, UPT, UPT, UR7, -0x6, URZ ;  /* 0xfffffffa07087890 */ /* 0x000fe2000fffe0ff */
[----:B------:R-:W-:Y:S01]  /*0570*/  IMAD.MOV.U32 R3, RZ, RZ, R13 ;  /* 0x000000ffff037224 */ /* 0x000fe200078e000d */
[----:B------:R-:W-:Y:S01]  /*0580*/  USEL UR4, UR5, 0x6, UP0 ;  /* 0x0000000605047887 */ /* 0x000fe20008000000 */
[----:B------:R-:W-:Y:S01]  /*0590*/  STS [R31], RZ ;  /* 0x000000ff1f007388 */ /* 0x000fe20000000800 */
[----:B------:R-:W-:Y:S01]  /*05a0*/  IMAD.MOV.U32 R25, RZ, RZ, R7 ;  /* 0x000000ffff197224 */ /* 0x000fe200078e0007 */
[----:B------:R-:W-:Y:S01]  /*05b0*/  MOV R27, R5 ;  /* 0x00000005001b7202 */ /* 0x000fe20000000f00 */
[----:B------:R-:W-:Y:S01]  /*05c0*/  USHF.L.U32 UR4, UR6, UR4, URZ ;  /* 0x0000000406047299 */ /* 0x000fe200080006ff */
[----:B------:R-:W-:Y:S01]  /*05d0*/  SHF.R.U64 R12, R2, UR8, R3 ;  /* 0x00000008020c7c19 */ /* 0x000fe20008001203 */
[----:B------:R-:W-:Y:S01]  /*05e0*/  STS [R31+0x400], RZ ;  /* 0x000400ff1f007388 */ /* 0x000fe20000000800 */
[----:B------:R-:W-:Y:S01]  /*05f0*/  IMAD.MOV.U32 R26, RZ, RZ, R4 ;  /* 0x000000ffff1a7224 */ /* 0x000fe200078e0004 */
[----:B------:R-:W-:Y:S01]  /*0600*/  UIADD3 UR4, UPT, UPT, UR4, -0x1, URZ ;  /* 0xffffffff04047890 */ /* 0x000fe2000fffe0ff */
[----:B------:R-:W-:Y:S01]  /*0610*/  ISETP.NE.AND P1, PT, R82, 0x1f, PT ;  /* 0x0000001f5200780c */ /* 0x000fe20003f25270 */
[----:B------:R-:W-:Y:S01]  /*0620*/  STS [R31+0x800], RZ ;  /* 0x000800ff1f007388 */ /* 0x000fe20000000800 */
[----:B------:R-:W0:Y:S01]  /*0630*/  S2UR UR6, SR_CgaCtaId ;  /* 0x00000000000679c3 */ /* 0x000e220000008800 */
[----:B------:R-:W-:Y:S01]  /*0640*/  SHF.R.U64 R4, R26, UR8, R27 ;  /* 0x000000081a047c19 */ /* 0x000fe2000800121b */
[----:B------:R-:W-:Y:S01]  /*0650*/  UISETP.GE.AND UP0, UPT, UR7, UR9, UPT ;  /* 0x000000090700728c */ /* 0x000fe2000bf06270 */
[----:B------:R-:W-:Y:S01]  /*0660*/  LOP3.LUT R12, R12, UR4, RZ, 0xc0, !PT ;  /* 0x000000040c0c7c12 */ /* 0x000fe2000f8ec0ff */
[----:B------:R-:W-:Y:S01]  /*0670*/  STS [R31+0xc00], RZ ;  /* 0x000c00ff1f007388 */ /* 0x000fe20000000800 */
[----:B------:R-:W-:-:S02]  /*0680*/  LOP3.LUT R4, R4, UR4, RZ, 0xc0, !PT ;  /* 0x0000000404047c12 */ /* 0x000fc4000f8ec0ff */
[----:B------:R-:W-:Y:S01]  /*0690*/  ISETP.NE.AND P2, PT, R83, 0x6, PT ;  /* 0x000000065300780c */ /* 0x000fe20003f45270 */
[----:B------:R-:W-:Y:S01]  /*06a0*/  IMAD.SHL.U32 R13, R12, 0x400, RZ ;  /* 0x000004000c0d7824 */ /* 0x000fe200078e00ff */
[----:B------:R-:W-:Y:S01]  /*06b0*/  SHF.R.U32.HI R12, RZ, 0x4, R12 ;  /* 0x00000004ff0c7819 */ /* 0x000fe2000001160c */
[----:B------:R-:W-:Y:S01]  /*06c0*/  STS [R31+0x1000], RZ ;  /* 0x001000ff1f007388 */ /* 0x000fe20000000800 */
[----:B------:R-:W-:Y:S01]  /*06d0*/  IMAD.SHL.U32 R5, R4, 0x400, RZ ;  /* 0x0000040004057824 */ /* 0x000fe200078e00ff */
[----:B------:R-:W-:Y:S02]  /*06e0*/  SHF.R.U32.HI R4, RZ, 0x4, R4 ;  /* 0x00000004ff047819 */ /* 0x000fe40000011604 */
[----:B------:R-:W-:Y:S01]  /*06f0*/  LOP3.LUT R40, R13, 0x7c00, RZ, 0xc0, !PT ;  /* 0x00007c000d287812 */ /* 0x000fe200078ec0ff */
[----:B------:R-:W-:Y:S01]  /*0700*/  STS [R31+0x1400], RZ ;  /* 0x001400ff1f007388 */ /* 0x000fe20000000800 */
[----:B------:R-:W-:Y:S01]  /*0710*/  LOP3.LUT R12, R12, 0xffffffe, RZ, 0xc0, !PT ;  /* 0x0ffffffe0c0c7812 */ /* 0x000fe200078ec0ff */
[----:B--2---:R-:W-:Y:S01]  /*0720*/  IMAD.MOV.U32 R13, RZ, RZ, R15 ;  /* 0x000000ffff0d7224 */ /* 0x004fe200078e000f */
[----:B------:R-:W-:Y:S01]  /*0730*/  ISETP.NE.AND P3, PT, R83, 0x7, PT ;  /* 0x000000075300780c */ /* 0x000fe20003f65270 */
[----:B------:R-:W-:Y:S01]  /*0740*/  STS [R31+0x1800], RZ ;  /* 0x001800ff1f007388 */ /* 0x000fe20000000800 */
[----:B------:R-:W-:Y:S01]  /*0750*/  IADD3 R40, PT, PT, R12, R31, R40 ;  /* 0x0000001f0c287210 */ /* 0x000fe20007ffe028 */
[----:B------:R-:W-:-:S02]  /*0760*/  IMAD.MOV.U32 R12, RZ, RZ, R14 ;  /* 0x000000ffff0c7224 */ /* 0x000fc400078e000e */
[----:B------:R-:W-:Y:S03]  /*0770*/  STS [R31+0x1c00], RZ ;  /* 0x001c00ff1f007388 */ /* 0x000fe60000000800 */
[----:B------:R-:W-:Y:S01]  /*0780*/  SHF.R.U64 R14, R12, UR8, R13 ;  /* 0x000000080c0e7c19 */ /* 0x000fe2000800120d */
[----:B------:R-:W-:Y:S03]  /*0790*/  STS [R31+0x2000], RZ ;  /* 0x002000ff1f007388 */ /* 0x000fe60000000800 */
[----:B------:R-:W-:Y:S01]  /*07a0*/  LOP3.LUT R14, R14, UR4, RZ, 0xc0, !PT ;  /* 0x000000040e0e7c12 */ /* 0x000fe2000f8ec0ff */
[----:B------:R-:W-:Y:S04]  /*07b0*/  STS [R31+0x2400], RZ ;  /* 0x002400ff1f007388 */ /* 0x000fe80000000800 */
[----:B------:R-:W-:Y:S01]  /*07c0*/  STS [R31+0x2800], RZ ;  /* 0x002800ff1f007388 */ /* 0x000fe20000000800 */
[----:B------:R-:W-:Y:S01]  /*07d0*/  IMAD.SHL.U32 R15, R14, 0x400, RZ ;  /* 0x000004000e0f7824 */ /* 0x000fe200078e00ff */
[----:B------:R-:W-:-:S02]  /*07e0*/  SHF.R.U32.HI R14, RZ, 0x4, R14 ;  /* 0x00000004ff0e7819 */ /* 0x000fc4000001160e */
[----:B------:R-:W-:Y:S02]  /*07f0*/  STS [R31+0x2c00], RZ ;  /* 0x002c00ff1f007388 */ /* 0x000fe40000000800 */
[----:B------:R-:W-:Y:S02]  /*0800*/  LOP3.LUT R34, R15, 0x7c00, RZ, 0xc0, !PT ;  /* 0x00007c000f227812 */ /* 0x000fe400078ec0ff */
[----:B------:R-:W-:Y:S01]  /*0810*/  STS [R31+0x3000], RZ ;  /* 0x003000ff1f007388 */ /* 0x000fe20000000800 */
[----:B------:R-:W-:-:S03]  /*0820*/  LOP3.LUT R14, R14, 0xffffffe, RZ, 0xc0, !PT ;  /* 0x0ffffffe0e0e7812 */ /* 0x000fc600078ec0ff */
[----:B------:R-:W-:Y:S01]  /*0830*/  STS [R31+0x3400], RZ ;  /* 0x003400ff1f007388 */ /* 0x000fe20000000800 */
[----:B------:R-:W-:Y:S01]  /*0840*/  IADD3 R34, PT, PT, R14, R31, R34 ;  /* 0x0000001f0e227210 */ /* 0x000fe20007ffe022 */
[----:B---3--:R-:W-:Y:S02]  /*0850*/  IMAD.MOV.U32 R14, RZ, RZ, R48 ;  /* 0x000000ffff0e7224 */ /* 0x008fe400078e0030 */
[----:B------:R-:W-:Y:S04]  /*0860*/  STS [R31+0x3800], RZ ;  /* 0x003800ff1f007388 */ /* 0x000fe80000000800 */
        /* <DEDUP_REMOVED lines=18> */
[----:B------:R-:W1:Y:S02]  /*0990*/  LDS.U16 R39, [R40] ;  /* 0x0000000028277984 */ /* 0x000e640000000400 */
[----:B-1----:R-:W-:-:S05]  /*09a0*/  VIADD R15, R39, 0x1 ;  /* 0x00000001270f7836 */ /* 0x002fca0000000000 */
[----:B------:R1:W-:Y:S04]  /*09b0*/  STS.U16 [R40], R15 ;  /* 0x0000000f28007388 */ /* 0x0003e80000000400 */
[----:B------:R-:W2:Y:S01]  /*09c0*/  LDS.U16 R38, [R34] ;  /* 0x0000000022267984 */ /* 0x000ea20000000400 */
[----:B-1----:R-:W-:Y:S02]  /*09d0*/  MOV R15, R49 ;  /* 0x00000031000f7202 */ /* 0x002fe40000000f00 */
[----:B------:R-:W-:Y:S02]  /*09e0*/  LOP3.LUT R49, R4, 0xffffffe, RZ, 0xc0, !PT ;  /* 0x0ffffffe04317812 */ /* 0x000fe400078ec0ff */
[----:B------:R-:W-:-:S04]  /*09f0*/  SHF.R.U64 R18, R14, UR8, R15 ;  /* 0x000000080e127c19 */ /* 0x000fc8000800120f */
[----:B------:R-:W-:-:S05]  /*0a00*/  LOP3.LUT R18, R18, UR4, RZ, 0xc0, !PT ;  /* 0x0000000412127c12 */ /* 0x000fca000f8ec0ff */
[----:B------:R-:W-:Y:S01]  /*0a10*/  IMAD.SHL.U32 R19, R18, 0x400, RZ ;  /* 0x0000040012137824 */ /* 0x000fe200078e00ff */
[----:B------:R-:W-:-:S04]  /*0a20*/  SHF.R.U32.HI R18, RZ, 0x4, R18 ;  /* 0x00000004ff127819 */ /* 0x000fc80000011612 */
[----:B------:R-:W-:Y:S02]  /*0a30*/  LOP3.LUT R30, R19, 0x7c00, RZ, 0xc0, !PT ;  /* 0x00007c00131e7812 */ /* 0x000fe400078ec0ff */
[----:B------:R-:W-:-:S04]  /*0a40*/  LOP3.LUT R18, R18, 0xffffffe, RZ, 0xc0, !PT ;  /* 0x0ffffffe12127812 */ /* 0x000fc800078ec0ff */
[----:B------:R-:W-:Y:S02]  /*0a50*/  IADD3 R30, PT, PT, R18, R31, R30 ;  /* 0x0000001f121e7210 */ /* 0x000fe40007ffe01e */
[----:B----4-:R-:W-:-:S04]  /*0a60*/  SHF.R.U64 R18, R16, UR8, R17 ;  /* 0x0000000810127c19 */ /* 0x010fc80008001211 */
[----:B------:R-:W-:Y:S01]  /*0a70*/  LOP3.LUT R18, R18, UR4, RZ, 0xc0, !PT ;  /* 0x0000000412127c12 */ /* 0x000fe2000f8ec0ff */
[----:B--2---:R-:W-:-:S04]  /*0a80*/  VIADD R19, R38, 0x1 ;  /* 0x0000000126137836 */ /* 0x004fc80000000000 */
[----:B------:R-:W-:Y:S01]  /*0a90*/  IMAD.SHL.U32 R20, R18, 0x400, RZ ;  /* 0x0000040012147824 */ /* 0x000fe200078e00ff */
[----:B------:R-:W-:Y:S01]  /*0aa0*/  SHF.R.U32.HI R18, RZ, 0x4, R18 ;  /* 0x00000004ff127819 */ /* 0x000fe20000011612 */
[----:B------:R1:W-:Y:S03]  /*0ab0*/  STS.U16 [R34], R19 ;  /* 0x0000001322007388 */ /* 0x0003e60000000400 */
[----:B------:R-:W-:Y:S01]  /*0ac0*/  LOP3.LUT R20, R20, 0x7c00, RZ, 0xc0, !PT ;  /* 0x00007c0014147812 */ /* 0x000fe200078ec0ff */
[----:B------:R-:W2:Y:S01]  /*0ad0*/  LDS.U16 R37, [R30] ;  /* 0x000000001e257984 */ /* 0x000ea20000000400 */
[----:B------:R-:W-:-:S04]  /*0ae0*/  LOP3.LUT R18, R18, 0xffffffe, RZ, 0xc0, !PT ;  /* 0x0ffffffe12127812 */ /* 0x000fc800078ec0ff */
[----:B------:R-:W-:Y:S01]  /*0af0*/  IADD3 R32, PT, PT, R18, R31, R20 ;  /* 0x0000001f12207210 */ /* 0x000fe20007ffe014 */
[----:B------:R-:W-:Y:S02]  /*0b00*/  IMAD.MOV.U32 R18, RZ, RZ, R42 ;  /* 0x000000ffff127224 */ /* 0x000fe400078e002a */
[----:B-1----:R-:W-:-:S05]  /*0b10*/  IMAD.MOV.U32 R19, RZ, RZ, R43 ;  /* 0x000000ffff137224 */ /* 0x002fca00078e002b */
[----:B------:R-:W-:-:S04]  /*0b20*/  SHF.R.U64 R20, R18, UR8, R19 ;  /* 0x0000000812147c19 */ /* 0x000fc80008001213 */
[----:B------:R-:W-:-:S05]  /*0b30*/  LOP3.LUT R20, R20, UR4, RZ, 0xc0, !PT ;  /* 0x0000000414147c12 */ /* 0x000fca000f8ec0ff */
[----:B------:R-:W-:Y:S01]  /*0b40*/  IMAD.SHL.U32 R22, R20, 0x400, RZ ;  /* 0x0000040014167824 */ /* 0x000fe200078e00ff */
[----:B------:R-:W-:-:S04]  /*0b50*/  SHF.R.U32.HI R20, RZ, 0x4, R20 ;  /* 0x00000004ff147819 */ /* 0x000fc80000011614 */
[----:B------:R-:W-:Y:S02]  /*0b60*/  LOP3.LUT R22, R22, 0x7c00, RZ, 0xc0, !PT ;  /* 0x00007c0016167812 */ /* 0x000fe400078ec0ff */
[----:B------:R-:W-:-:S04]  /*0b70*/  LOP3.LUT R20, R20, 0xffffffe, RZ, 0xc0, !PT ;  /* 0x0ffffffe14147812 */ /* 0x000fc800078ec0ff */
[----:B------:R-:W-:Y:S01]  /*0b80*/  IADD3 R41, PT, PT, R20, R31, R22 ;  /* 0x0000001f14297210 */ /* 0x000fe20007ffe016 */
[----:B------:R-:W-:Y:S02]  /*0b90*/  IMAD.MOV.U32 R20, RZ, RZ, R10 ;  /* 0x000000ffff147224 */ /* 0x000fe400078e000a */
[----:B--2---:R-:W-:-:S05]  /*0ba0*/  VIADD R21, R37, 0x1 ;  /* 0x0000000125157836 */ /* 0x004fca0000000000 */
[----:B------:R1:W-:Y:S04]  /*0bb0*/  STS.U16 [R30], R21 ;  /* 0x000000151e007388 */ /* 0x0003e80000000400 */
[----:B------:R-:W2:Y:S01]  /*0bc0*/  LDS.U16 R36, [R32] ;  /* 0x0000000020247984 */ /* 0x000ea20000000400 */
[----:B-1----:R-:W-:-:S05]  /*0bd0*/  IMAD.MOV.U32 R21, RZ, RZ, R11 ;  /* 0x000000ffff157224 */ /* 0x002fca00078e000b */
[----:B------:R-:W-:-:S04]  /*0be0*/  SHF.R.U64 R10, R20, UR8, R21 ;  /* 0x00000008140a7c19 */ /* 0x000fc80008001215 */
[----:B------:R-:W-:-:S04]  /*0bf0*/  LOP3.LUT R10, R10, UR4, RZ, 0xc0, !PT ;  /* 0x000000040a0a7c12 */ /* 0x000fc8000f8ec0ff */
[----:B------:R-:W-:Y:S02]  /*0c00*/  SHF.L.U32 R11, R10, 0xa, RZ ;  /* 0x0000000a0a0b7819 */ /* 0x000fe400000006ff */
[----:B------:R-:W-:Y:S02]  /*0c10*/  SHF.R.U32.HI R10, RZ, 0x4, R10 ;  /* 0x00000004ff0a7819 */ /* 0x000fe4000001160a */
        /* <DEDUP_REMOVED lines=15> */
[----:B------:R-:W-:-:S05]  /*0d10*/  IMAD.MOV.U32 R24, RZ, RZ, R6 ;  /* 0x000000ffff187224 */ /* 0x000fca00078e0006 */
[----:B------:R-:W-:Y:S01]  /*0d20*/  SHF.R.U64 R6, R24, UR8, R25 ;  /* 0x0000000818067c19 */ /* 0x000fe20008001219 */
[----:B--2---:R-:W-:-:S03]  /*0d30*/  VIADD R10, R42, 0x1 ;  /* 0x000000012a0a7836 */ /* 0x004fc60000000000 */
[----:B------:R-:W-:Y:S01]  /*0d40*/  LOP3.LUT R6, R6, UR4, RZ, 0xc0, !PT ;  /* 0x0000000406067c12 */ /* 0x000fe2000f8ec0ff */
[----:B------:R-:W-:Y:S02]  /*0d50*/  UMOV UR4, 0x400 ;  /* 0x0000040000047882 */ /* 0x000fe40000000000 */
[----:B0-----:R-:W-:Y:S01]  /*0d60*/  ULEA UR4, UR6, UR4, 0x18 ;  /* 0x0000000406047291 */ /* 0x001fe2000f8ec0ff */
[----:B------:R0:W-:Y:S01]  /*0d70*/  STS.U16 [R41], R10 ;  /* 0x0000000a29007388 */ /* 0x0001e20000000400 */
[----:B------:R-:W-:Y:S01]  /*0d80*/  IMAD.SHL.U32 R7, R6, 0x400, RZ ;  /* 0x0000040006077824 */ /* 0x000fe200078e00ff */
[----:B------:R-:W-:Y:S02]  /*0d90*/  SHF.R.U32.HI R6, RZ, 0x4, R6 ;  /* 0x00000004ff067819 */ /* 0x000fe40000011606 */
[----:B------:R-:W1:Y:S02]  /*0da0*/  LDS.U16 R44, [R43] ;  /* 0x000000002b2c7984 */ /* 0x000e640000000400 */
[----:B------:R-:W-:-:S02]  /*0db0*/  LOP3.LUT R47, R6, 0xffffffe, RZ, 0xc0, !PT ;  /* 0x0ffffffe062f7812 */ /* 0x000fc400078ec0ff */
[----:B0-----:R-:W-:-:S04]  /*0dc0*/  LOP3.LUT R10, R7, 0x7c00, RZ, 0xc0, !PT ;  /* 0x00007c00070a7812 */ /* 0x001fc800078ec0ff */
[----:B------:R-:W-:Y:S01]  /*0dd0*/  IADD3 R47, PT, PT, R47, R31, R10 ;  /* 0x0000001f2f2f7210 */ /* 0x000fe20007ffe00a */
[----:B-1----:R-:W-:-:S05]  /*0de0*/  VIADD R8, R44, 0x1 ;  /* 0x000000012c087836 */ /* 0x002fca0000000000 */
[----:B------:R0:W-:Y:S04]  /*0df0*/  STS.U16 [R43], R8 ;  /* 0x000000082b007388 */ /* 0x0001e80000000400 */
[----:B------:R-:W1:Y:S01]  /*0e00*/  LDS.U16 R46, [R45] ;  /* 0x000000002d2e7984 */ /* 0x000e620000000400 */
[----:B0-----:R-:W-:-:S04]  /*0e10*/  LOP3.LUT R8, R5, 0x7c00, RZ, 0xc0, !PT ;  /* 0x00007c0005087812 */ /* 0x001fc800078ec0ff */
[----:B------:R-:W-:Y:S01]  /*0e20*/  IADD3 R49, PT, PT, R49, R31, R8 ;  /* 0x0000001f31317210 */ /* 0x000fe20007ffe008 */
[----:B-1----:R-:W-:-:S05]  /*0e30*/  VIADD R6, R46, 0x1 ;  /* 0x000000012e067836 */ /* 0x002fca0000000000 */
[----:B------:R-:W-:Y:S04]  /*0e40*/  STS.U16 [R45], R6 ;  /* 0x000000062d007388 */ /* 0x000fe80000000400 */
[----:B------:R-:W0:Y:S02]  /*0e50*/  LDS.U16 R48, [R47] ;  /* 0x000000002f307984 */ /* 0x000e240000000400 */
[----:B0-----:R-:W-:-:S05]  /*0e60*/  VIADD R4, R48, 0x1 ;  /* 0x0000000130047836 */ /* 0x001fca0000000000 */
[----:B------:R-:W-:Y:S04]  /*0e70*/  STS.U16 [R47], R4 ;  /* 0x000000042f007388 */ /* 0x000fe80000000400 */
[----:B------:R-:W0:Y:S02]  /*0e80*/  LDS.U16 R50, [R49] ;  /* 0x0000000031327984 */ /* 0x000e240000000400 */
[----:B0-----:R-:W-:-:S05]  /*0e90*/  VIADD R6, R50, 0x1 ;  /* 0x0000000132067836 */ /* 0x001fca0000000000 */
[----:B------:R-:W-:Y:S01]  /*0ea0*/  STS.U16 [R49], R6 ;  /* 0x0000000631007388 */ /* 0x000fe20000000400 */
[----:B------:R-:W-:Y:S06]  /*0eb0*/  BAR.SYNC.DEFER_BLOCKING 0x0 ;  /* 0x0000000000007b1d */ /* 0x000fec0000010000 */
[----:B------:R-:W-:Y:S04]  /*0ec0*/  LDS R76, [R33] ;  /* 0x00000000214c7984 */ /* 0x000fe80000000800 */
[----:B------:R-:W0:Y:S04]  /*0ed0*/  LDS R77, [R33+0x4] ;  /* 0x00000400214d7984 */ /* 0x000e280000000800 */
        /* <DEDUP_REMOVED lines=8> */
[----:B------:R-:W5:Y:S01]  /*0f60*/  LDS R72, [R33+0x28] ;  /* 0x0000280021487984 */ /* 0x000f620000000800 */
[----:B0-----:R-:W-:-:S03]  /*0f70*/  IMAD.IADD R77, R76, 0x1, R77 ;  /* 0x000000014c4d7824 */ /* 0x001fc600078e024d */
[----:B------:R-:W0:Y:S01]  /*0f80*/  LDS R71, [R33+0x2c] ;  /* 0x00002c0021477984 */ /* 0x000e220000000800 */
[----:B-1----:R-:W-:-:S03]  /*0f90*/  IMAD.IADD R78, R78, 0x1, R77 ;  /* 0x000000014e4e7824 */ /* 0x002fc600078e024d */
[----:B------:R-:W1:Y:S01]  /*0fa0*/  LDS R70, [R33+0x30] ;  /* 0x0000300021467984 */ /* 0x000e620000000800 */
[----:B--2---:R-:W-:-:S03]  /*0fb0*/  IMAD.IADD R79, R79, 0x1, R78 ;  /* 0x000000014f4f7824 */ /* 0x004fc600078e024e */
[----:B------:R-:W2:Y:S01]  /*0fc0*/  LDS R69, [R33+0x34] ;  /* 0x0000340021457984 */ /* 0x000ea20000000800 */
[----:B---3--:R-:W-:-:S03]  /*0fd0*/  IMAD.IADD R80, R80, 0x1, R79 ;  /* 0x0000000150507824 */ /* 0x008fc600078e024f */
[----:B------:R-:W3:Y:S01]  /*0fe0*/  LDS R68, [R33+0x38] ;  /* 0x0000380021447984 */ /* 0x000ee20000000800 */
[----:B----4-:R-:W-:-:S03]  /*0ff0*/  IMAD.IADD R81, R81, 0x1, R80 ;  /* 0x0000000151517824 */ /* 0x010fc600078e0250 */
[----:B------:R-:W4:Y:S01]  /*1000*/  LDS R67, [R33+0x3c] ;  /* 0x00003c0021437984 */ /* 0x000f220000000800 */
[----:B-----5:R-:W-:-:S03]  /*1010*/  IMAD.IADD R84, R84, 0x1, R81 ;  /* 0x0000000154547824 */ /* 0x020fc600078e0251 */
[----:B------:R-:W5:Y:S02]  /*1020*/  LDS R66, [R33+0x40] ;  /* 0x0000400021427984 */ /* 0x000f640000000800 */
[----:B------:R-:W-:Y:S02]  /*1030*/  IADD3 R75, PT, PT, R75, R84, RZ ;  /* 0x000000544b4b7210 */ /* 0x000fe40007ffe0ff */
[----:B------:R-:W5:Y:S03]  /*1040*/  LDS R65, [R33+0x44] ;  /* 0x0000440021417984 */ /* 0x000f660000000800 */
[----:B------:R-:W-:Y:S01]  /*1050*/  IMAD.IADD R74, R74, 0x1, R75 ;  /* 0x000000014a4a7824 */ /* 0x000fe200078e024b */
[----:B------:R-:W5:Y:S03]  /*1060*/  LDS R64, [R33+0x48] ;  /* 0x0000480021407984 */ /* 0x000f660000000800 */
[----:B------:R-:W-:Y:S01]  /*1070*/  IMAD.IADD R73, R73, 0x1, R74 ;  /* 0x0000000149497824 */ /* 0x000fe200078e024a */
[----:B------:R-:W5:Y:S03]  /*1080*/  LDS R63, [R33+0x4c] ;  /* 0x00004c00213f7984 */ /* 0x000f660000000800 */
[----:B------:R-:W-:Y:S01]  /*1090*/  IMAD.IADD R72, R72, 0x1, R73 ;  /* 0x0000000148487824 */ /* 0x000fe200078e0249 */
[----:B------:R-:W5:Y:S03]  /*10a0*/  LDS R62, [R33+0x50] ;  /* 0x00005000213e7984 */ /* 0x000f660000000800 */
[----:B0-----:R-:W-:Y:S01]  /*10b0*/  IMAD.IADD R71, R71, 0x1, R72 ;  /* 0x0000000147477824 */ /* 0x001fe200078e0248 */
[----:B------:R-:W0:Y:S03]  /*10c0*/  LDS R61, [R33+0x54] ;  /* 0x00005400213d7984 */ /* 0x000e260000000800 */
[----:B-1----:R-:W-:Y:S01]  /*10d0*/  IMAD.IADD R70, R70, 0x1, R71 ;  /* 0x0000000146467824 */ /* 0x002fe200078e0247 */
[----:B------:R-:W1:Y:S03]  /*10e0*/  LDS R60, [R33+0x58] ;  /* 0x00005800213c7984 */ /* 0x000e660000000800 */
[----:B--2---:R-:W-:Y:S01]  /*10f0*/  IMAD.IADD R69, R69, 0x1, R70 ;  /* 0x0000000145457824 */ /* 0x004fe200078e0246 */
[----:B------:R-:W2:Y:S03]  /*1100*/  LDS R59, [R33+0x5c] ;  /* 0x00005c00213b7984 */ /* 0x000ea60000000800 */
[----:B---3--:R-:W-:Y:S01]  /*1110*/  IMAD.IADD R68, R68, 0x1, R69 ;  /* 0x0000000144447824 */ /* 0x008fe200078e0245 */
[----:B------:R-:W3:Y:S03]  /*1120*/  LDS R58, [R33+0x60] ;  /* 0x00006000213a7984 */ /* 0x000ee60000000800 */
[----:B----4-:R-:W-:Y:S01]  /*1130*/  IMAD.IADD R67, R67, 0x1, R68 ;  /* 0x0000000143437824 */ /* 0x010fe200078e0244 */
[----:B------:R-:W4:Y:S03]  /*1140*/  LDS R57, [R33+0x64] ;  /* 0x0000640021397984 */ /* 0x000f260000000800 */
[----:B-----5:R-:W-:Y:S01]  /*1150*/  IMAD.IADD R66, R66, 0x1, R67 ;  /* 0x0000000142427824 */ /* 0x020fe200078e0243 */
[----:B------:R-:W5:Y:S04]  /*1160*/  LDS R56, [R33+0x68] ;  /* 0x0000680021387984 */ /* 0x000f680000000800 */
[----:B------:R-:W-:Y:S01]  /*1170*/  IADD3 R65, PT, PT, R65, R66, RZ ;  /* 0x0000004241417210 */ /* 0x000fe20007ffe0ff */
[----:B------:R-:W5:Y:S04]  /*1180*/  LDS R55, [R33+0x6c] ;  /* 0x00006c0021377984 */ /* 0x000f680000000800 */
        /* <DEDUP_REMOVED lines=10> */
[----:B--2---:R-:W-:-:S04]  /*1230*/  IMAD.IADD R59, R59, 0x1, R60 ;  /* 0x000000013b3b7824 */ /* 0x004fc800078e023c */
[----:B---3--:R-:W-:-:S04]  /*1240*/  IMAD.IADD R58, R58, 0x1, R59 ;  /* 0x000000013a3a7824 */ /* 0x008fc800078e023b */
[----:B----4-:R-:W-:-:S04]  /*1250*/  IMAD.IADD R57, R57, 0x1, R58 ;  /* 0x0000000139397824 */ /* 0x010fc800078e023a */
[----:B-----5:R-:W-:-:S05]  /*1260*/  IMAD.IADD R56, R56, 0x1, R57 ;  /* 0x0000000138387824 */ /* 0x020fca00078e0239 */
[----:B------:R-:W-:-:S05]  /*1270*/  IADD3 R55, PT, PT, R55, R56, RZ ;  /* 0x0000003837377210 */ /* 0x000fca0007ffe0ff */
[----:B------:R-:W-:-:S04]  /*1280*/  IMAD.IADD R54, R54, 0x1, R55 ;  /* 0x0000000136367824 */ /* 0x000fc800078e0237 */
[----:B------:R-:W-:-:S04]  /*1290*/  IMAD.IADD R53, R53, 0x1, R54 ;  /* 0x0000000135357824 */ /* 0x000fc800078e0236 */
[----:B------:R-:W-:-:S04]  /*12a0*/  IMAD.IADD R52, R52, 0x1, R53 ;  /* 0x0000000134347824 */ /* 0x000fc800078e0235 */
[----:B0-----:R-:W-:-:S04]  /*12b0*/  IMAD.IADD R51, R51, 0x1, R52 ;  /* 0x0000000133337824 */ /* 0x001fc800078e0234 */
[----:B-1----:R-:W-:-:S05]  /*12c0*/  IMAD.IADD R85, R4, 0x1, R51 ;  /* 0x0000000104557824 */ /* 0x002fca00078e0233 */
        /* <DEDUP_REMOVED lines=8> */
[----:B------:R-:W0:Y:S02]  /*1350*/  SHFL.UP P0, R86, R87, 0x10, RZ ;  /* 0x0600000057567989 */ /* 0x000e2400000000ff */
[----:B0-----:R-:W-:Y:S02]  /*1360*/  @P0 IADD3 R86, PT, PT, R87, R86, RZ ;  /* 0x0000005657560210 */ /* 0x001fe40007ffe0ff */
[----:B------:R-:W-:-:S03]  /*1370*/  ISETP.NE.AND P0, PT, R83, 0x1, PT ;  /* 0x000000015300780c */ /* 0x000fc60003f05270 */
[----:B------:R-:W-:Y:S01]  /*1380*/  @!P1 STS [R28+0x8400], R86 ;  /* 0x008400561c009388 */ /* 0x000fe20000000800 */
[----:B------:R-:W-:Y:S01]  /*1390*/  BAR.SYNC.DEFER_BLOCKING 0x0 ;  /* 0x0000000000007b1d */ /* 0x000fe20000010000 */
[----:B------:R-:W-:Y:S01]  /*13a0*/  ISETP.NE.AND P1, PT, R83, 0x4, PT ;  /* 0x000000045300780c */ /* 0x000fe20003f25270 */
[----:B------:R-:W-:-:S04]  /*13b0*/  IMAD.IADD R85, R86, 0x1, -R85 ;  /* 0x0000000156557824 */ /* 0x000fc800078e0a55 */
[----:B------:R-:W0:Y:S04]  /*13c0*/  LDS.128 R4, [UR4+0x8400] ;  /* 0x00840004ff047984 */ /* 0x000e280008000c00 */
[----:B------:R-:W1:Y:S01]  /*13d0*/  LDS.128 R8, [UR4+0x8410] ;  /* 0x00841004ff087984 */ /* 0x000e620008000c00 */
[C---:B0-----:R-:W-:Y:S01]  /*13e0*/  SEL R29, R4.reuse, R29, !P0 ;  /* 0x0000001d041d7207 */ /* 0x041fe20004000000 */
[----:B------:R-:W-:Y:S01]  /*13f0*/  IMAD.IADD R5, R4, 0x1, R5 ;  /* 0x0000000104057824 */ /* 0x000fe200078e0205 */
[----:B------:R-:W-:-:S03]  /*1400*/  ISETP.NE.AND P0, PT, R83, 0x2, PT ;  /* 0x000000025300780c */ /* 0x000fc60003f05270 */
[----:B------:R-:W-:Y:S01]  /*1410*/  IMAD.IADD R6, R6, 0x1, R5 ;  /* 0x0000000106067824 */ /* 0x000fe200078e0205 */
[----:B------:R-:W-:Y:S02]  /*1420*/  SEL R29, R5, R29, !P0 ;  /* 0x0000001d051d7207 */ /* 0x000fe40004000000 */
[----:B------:R-:W-:Y:S01]  /*1430*/  ISETP.NE.AND P0, PT, R83, 0x3, PT ;  /* 0x000000035300780c */ /* 0x000fe20003f05270 */
[----:B------:R-:W-:-:S03]  /*1440*/  IMAD.IADD R7, R7, 0x1, R6 ;  /* 0x0000000107077824 */ /* 0x000fc600078e0206 */
[----:B------:R-:W-:Y:S01]  /*1450*/  SEL R29, R6, R29, !P0 ;  /* 0x0000001d061d7207 */ /* 0x000fe20004000000 */
[----:B-1----:R-:W-:Y:S01]  /*1460*/  IMAD.IADD R8, R7, 0x1, R8 ;  /* 0x0000000107087824 */ /* 0x002fe200078e0208 */
[----:B------:R-:W-:Y:S02]  /*1470*/  ISETP.NE.AND P0, PT, R83, 0x5, PT ;  /* 0x000000055300780c */ /* 0x000fe40003f05270 */
[----:B------:R-:W-:Y:S01]  /*1480*/  SEL R29, R7, R29, !P1 ;  /* 0x0000001d071d7207 */ /* 0x000fe20004800000 */
[----:B------:R-:W-:Y:S01]  /*1490*/  IMAD.IADD R9, R9, 0x1, R8 ;  /* 0x0000000109097824 */ /* 0x000fe200078e0208 */
[----:B------:R-:W-:Y:S02]  /*14a0*/  ISETP.NE.AND P1, PT, R82, RZ, PT ;  /* 0x000000ff5200720c */ /* 0x000fe40003f25270 */
[----:B------:R-:W-:Y:S01]  /*14b0*/  SEL R29, R8, R29, !P0 ;  /* 0x0000001d081d7207 */ /* 0x000fe20004000000 */
[----:B------:R-:W-:Y:S01]  /*14c0*/  IMAD.IADD R10, R10, 0x1, R9 ;  /* 0x000000010a0a7824 */ /* 0x000fe200078e0209 */
[----:B------:R-:W-:-:S02]  /*14d0*/  ISETP.GT.U32.AND P0, PT, R0, 0x1f, PT ;  /* 0x0000001f0000780c */ /* 0x000fc40003f04070 */
[----:B------:R-:W-:Y:S01]  /*14e0*/  SEL R29, R9, R29, !P2 ;  /* 0x0000001d091d7207 */ /* 0x000fe20005000000 */
[----:B------:R-:W-:Y:S01]  /*14f0*/  IMAD.IADD R11, R11, 0x1, R10 ;  /* 0x000000010b0b7824 */ /* 0x000fe200078e020a */
[----:B------:R-:W-:Y:S02]  /*1500*/  ISETP.GT.U32.OR P2, PT, R0, 0x1f, P1 ;  /* 0x0000001f0000780c */ /* 0x000fe40000f44470 */
[----:B------:R-:W-:Y:S02]  /*1510*/  SEL R4, R85, RZ, P1 ;  /* 0x000000ff55047207 */ /* 0x000fe40000800000 */
[----:B------:R-:W-:-:S05]  /*1520*/  SEL R29, R10, R29, !P3 ;  /* 0x0000001d0a1d7207 */ /* 0x000fca0005800000 */
[----:B------:R-:W-:Y:S01]  /*1530*/  @P0 IMAD.IADD R85, R29, 0x1, R4 ;  /* 0x000000011d550824 */ /* 0x000fe200078e0204 */
[----:B------:R-:W-:-:S03]  /*1540*/  ISETP.NE.AND P0, PT, R0, RZ, PT ;  /* 0x000000ff0000720c */ /* 0x000fc60003f05270 */
[----:B------:R-:W-:-:S05]  /*1550*/  @!P2 SHF.L.U32 R85, R11, 0x10, RZ ;  /* 0x000000100b55a819 */ /* 0x000fca00000006ff */
[----:B------:R-:W-:Y:S01]  /*1560*/  @!P2 STS [UR4+0x8428], R85 ;  /* 0x00842855ff00a988 */ /* 0x000fe20008000804 */
[----:B------:R-:W-:Y:S06]  /*1570*/  BAR.SYNC.DEFER_BLOCKING 0x0 ;  /* 0x0000000000007b1d */ /* 0x000fec0000010000 */
[----:B------:R-:W0:Y:S02]  /*1580*/  LDS R4, [UR4+0x8428] ;  /* 0x00842804ff047984 */ /* 0x000e240008000800 */
[----:B0-----:R-:W-:-:S05]  /*1590*/  SEL R4, R4, RZ, P0 ;  /* 0x000000ff04047207 */ /* 0x001fca0000000000 */
[----:B------:R-:W-:-:S04]  /*15a0*/  IMAD.IADD R4, R4, 0x1, R85 ;  /* 0x0000000104047824 */ /* 0x000fc800078e0255 */
[--C-:B------:R-:W-:Y:S01]  /*15b0*/  IMAD.IADD R76, R76, 0x1, R4.reuse ;  /* 0x000000014c4c7824 */ /* 0x100fe200078e0204 */
[-C--:B------:R-:W-:Y:S01]  /*15c0*/  IADD3 R74, PT, PT, R74, R4.reuse, RZ ;  /* 0x000000044a4a7210 */ /* 0x080fe20007ffe0ff */
[--C-:B------:R-:W-:Y:S01]  /*15d0*/  IMAD.IADD R6, R77, 0x1, R4.reuse ;  /* 0x000000014d067824 */ /* 0x100fe200078e0204 */
[-C--:B------:R-:W-:Y:S01]  /*15e0*/  IADD3 R64, PT, PT, R64, R4.reuse, RZ ;  /* 0x0000000440407210 */ /* 0x080fe20007ffe0ff */
[--C-:B------:R-:W-:Y:S01]  /*15f0*/  IMAD.IADD R78, R78, 0x1, R4.reuse ;  /* 0x000000014e4e7824 */ /* 0x100fe200078e0204 */
[----:B------:R-:W-:Y:S01]  /*1600*/  IADD3 R54, PT, PT, R54, R4, RZ ;  /* 0x0000000436367210 */ /* 0x000fe20007ffe0ff */
[--C-:B------:R-:W-:Y:S01]  /*1610*/  IMAD.IADD R8, R79, 0x1, R4.reuse ;  /* 0x000000014f087824 */ /* 0x100fe200078e0204 */
[----:B------:R-:W-:Y:S01]  /*1620*/  STS [R33], R4 ;  /* 0x0000000421007388 */ /* 0x000fe20000000800 */
[--C-:B------:R-:W-:Y:S02]  /*1630*/  IMAD.IADD R80, R80, 0x1, R4.reuse ;  /* 0x0000000150507824 */ /* 0x100fe400078e0204 */
[--C-:B------:R-:W-:Y:S01]  /*1640*/  IMAD.IADD R10, R81, 0x1, R4.reuse ;  /* 0x00000001510a7824 */ /* 0x100fe200078e0204 */
[----:B------:R-:W-:Y:S01]  /*1650*/  STS [R33+0x4], R76 ;  /* 0x0000044c21007388 */ /* 0x000fe20000000800 */
[----:B------:R-:W-:-:S02]  /*1660*/  IMAD.IADD R84, R84, 0x1, R4 ;  /* 0x0000000154547824 */ /* 0x000fc400078e0204 */
[--C-:B------:R-:W-:Y:S01]  /*1670*/  IMAD.IADD R86, R75, 0x1, R4.reuse ;  /* 0x000000014b567824 */ /* 0x100fe200078e0204 */
[----:B------:R-:W-:Y:S01]  /*1680*/  STS [R33+0x8], R6 ;  /* 0x0000080621007388 */ /* 0x000fe20000000800 */
[--C-:B------:R-:W-:Y:S02]  /*1690*/  IMAD.IADD R88, R73, 0x1, R4.reuse ;  /* 0x0000000149587824 */ /* 0x100fe400078e0204 */
[--C-:B------:R-:W-:Y:S01]  /*16a0*/  IMAD.IADD R72, R72, 0x1, R4.reuse ;  /* 0x0000000148487824 */ /* 0x100fe200078e0204 */
[----:B------:R-:W-:Y:S01]  /*16b0*/  STS [R33+0xc], R78 ;  /* 0x00000c4e21007388 */ /* 0x000fe20000000800 */
        /* <DEDUP_REMOVED lines=27> */
[----:B------:R-:W-:-:S03]  /*1870*/  IMAD.IADD R51, R51, 0x1, R4 ;  /* 0x0000000133337824 */ /* 0x000fc600078e0204 */
[----:B------:R-:W-:Y:S04]  /*1880*/  STS [R33+0x34], R70 ;  /* 0x0000344621007388 */ /* 0x000fe80000000800 */
        /* <DEDUP_REMOVED lines=18> */
[----:B------:R-:W-:Y:S01]  /*19b0*/  STS [R33+0x80], R51 ;  /* 0x0000803321007388 */ /* 0x000fe20000000800 */
[----:B------:R-:W-:Y:S06]  /*19c0*/  BAR.SYNC.DEFER_BLOCKING 0x0 ;  /* 0x0000000000007b1d */ /* 0x000fec0000010000 */
[----:B------:R-:W0:Y:S04]  /*19d0*/  LDS.U16 R30, [R30] ;  /* 0x000000001e1e7984 */ /* 0x000e280000000400 */
[----:B------:R-:W1:Y:S04]  /*19e0*/  LDS.U16 R40, [R40] ;  /* 0x0000000028287984 */ /* 0x000e680000000400 */
[----:B------:R-:W2:Y:S04]  /*19f0*/  LDS.U16 R5, [R34] ;  /* 0x0000000022057984 */ /* 0x000ea80000000400 */
[----:B------:R-:W3:Y:S04]  /*1a00*/  LDS.U16 R7, [R32] ;  /* 0x0000000020077984 */ /* 0x000ee80000000400 */
[----:B------:R-:W4:Y:S04]  /*1a10*/  LDS.U16 R41, [R41] ;  /* 0x0000000029297984 */ /* 0x000f280000000400 */
[----:B------:R-:W5:Y:S04]  /*1a20*/  LDS.U16 R43, [R43] ;  /* 0x000000002b2b7984 */ /* 0x000f680000000400 */
[----:B------:R-:W5:Y:S04]  /*1a30*/  LDS.U16 R45, [R45] ;  /* 0x000000002d2d7984 */ /* 0x000f680000000400 */
[----:B------:R-:W5:Y:S04]  /*1a40*/  LDS.U16 R47, [R47] ;  /* 0x000000002f2f7984 */ /* 0x000f680000000400 */
[----:B------:R-:W5:Y:S01]  /*1a50*/  LDS.U16 R49, [R49] ;  /* 0x0000000031317984 */ /* 0x000f620000000400 */
[----:B0-----:R-:W-:-:S02]  /*1a60*/  IMAD.IADD R9, R37, 0x1, R30 ;  /* 0x0000000125097824 */ /* 0x001fc400078e021e */
[----:B-1----:R-:W-:Y:S02]  /*1a70*/  IMAD.IADD R39, R39, 0x1, R40 ;  /* 0x0000000127277824 */ /* 0x002fe400078e0228 */
[----:B--2---:R-:W-:Y:S02]  /*1a80*/  IMAD.IADD R38, R38, 0x1, R5 ;  /* 0x0000000126267824 */ /* 0x004fe400078e0205 */
[----:B---3--:R-:W-:Y:S02]  /*1a90*/  IMAD.IADD R11, R36, 0x1, R7 ;  /* 0x00000001240b7824 */ /* 0x008fe400078e0207 */
[----:B----4-:R-:W-:Y:S02]  /*1aa0*/  IMAD.IADD R37, R42, 0x1, R41 ;  /* 0x000000012a257824 */ /* 0x010fe400078e0229 */
[----:B-----5:R-:W-:Y:S01]  /*1ab0*/  IMAD.IADD R43, R44, 0x1, R43 ;  /* 0x000000012c2b7824 */ /* 0x020fe200078e022b */
[----:B------:R-:W-:Y:S01]  /*1ac0*/  IADD3 R45, PT, PT, R46, R45, RZ ;  /* 0x0000002d2e2d7210 */ /* 0x000fe20007ffe0ff */
[----:B------:R-:W-:-:S02]  /*1ad0*/  IMAD.IADD R47, R48, 0x1, R47 ;  /* 0x00000001302f7824 */ /* 0x000fc400078e022f */
[----:B------:R-:W-:Y:S01]  /*1ae0*/  IMAD.IADD R49, R50, 0x1, R49 ;  /* 0x0000000132317824 */ /* 0x000fe200078e0231 */
[----:B------:R-:W-:Y:S06]  /*1af0*/  BAR.SYNC.DEFER_BLOCKING 0x0 ;  /* 0x0000000000007b1d */ /* 0x000fec0000010000 */
[----:B------:R-:W-:Y:S05]  /*1b00*/  BRA.U UP0, `(.L_x_201) ;  /* 0x0000000100807547 */ /* 0x000fea000b800000 */
[----:B------:R-:W-:Y:S01]  /*1b10*/  LEA R5, R39, UR4, 0x3 ;  /* 0x0000000427057c11 */ /* 0x000fe2000f8e18ff */
[----:B------:R-:W-:Y:S01]  /*1b20*/  UIADD3 UR7, UPT, UPT, UR7, 0x6, URZ ;  /* 0x0000000607077890 */ /* 0x000fe2000fffe0ff */
[----:B------:R-:W-:Y:S01]  /*1b30*/  LEA R7, R38, UR4, 0x3 ;  /* 0x0000000426077c11 */ /* 0x000fe2000f8e18ff */
[----:B------:R-:W-:Y:S01]  /*1b40*/  UIADD3 UR5, UPT, UPT, UR5, -0x6, URZ ;  /* 0xfffffffa05057890 */ /* 0x000fe2000fffe0ff */
[----:B------:R-:W-:Y:S01]  /*1b50*/  LEA R9, R9, UR4, 0x3 ;  /* 0x0000000409097c11 */ /* 0x000fe2000f8e18ff */
[----:B------:R0:W-:Y:S01]  /*1b60*/  STS.64 [R5], R2 ;  /* 0x0000000205007388 */ /* 0x0001e20000000a00 */
[----:B------:R-:W-:Y:S02]  /*1b70*/  LEA R11, R11, UR4, 0x3 ;  /* 0x000000040b0b7c11 */ /* 0x000fe4000f8e18ff */
[----:B------:R-:W-:Y:S01]  /*1b80*/  LEA R37, R37, UR4, 0x3 ;  /* 0x0000000425257c11 */ /* 0x000fe2000f8e18ff */
[----:B------:R0:W-:Y:S01]  /*1b90*/  STS.64 [R7], R12 ;  /* 0x0000000c07007388 */ /* 0x0001e20000000a00 */
[----:B------:R-:W-:-:S02]  /*1ba0*/  LEA R39, R43, UR4, 0x3 ;  /* 0x000000042b277c11 */ /* 0x000fc4000f8e18ff */
[----:B------:R-:W-:Y:S01]  /*1bb0*/  LEA R41, R45, UR4, 0x3 ;  /* 0x000000042d297c11 */ /* 0x000fe2000f8e18ff */
[----:B------:R0:W-:Y:S01]  /*1bc0*/  STS.64 [R9], R14 ;  /* 0x0000000e09007388 */ /* 0x0001e20000000a00 */
[----:B------:R-:W-:Y:S02]  /*1bd0*/  LEA R45, R47, UR4, 0x3 ;  /* 0x000000042f2d7c11 */ /* 0x000fe4000f8e18ff */
[----:B------:R-:W-:Y:S01]  /*1be0*/  LEA R47, R49, UR4, 0x3 ;  /* 0x00000004312f7c11 */ /* 0x000fe2000f8e18ff */
[----:B------:R0:W-:Y:S04]  /*1bf0*/  STS.64 [R11], R16 ;  /* 0x000000100b007388 */ /* 0x0001e80000000a00 */
[----:B------:R0:W-:Y:S04]  /*1c00*/  STS.64 [R37], R18 ;  /* 0x0000001225007388 */ /* 0x0001e80000000a00 */
[----:B------:R0:W-:Y:S04]  /*1c10*/  STS.64 [R39], R20 ;  /* 0x0000001427007388 */ /* 0x0001e80000000a00 */
[----:B------:R0:W-:Y:S04]  /*1c20*/  STS.64 [R41], R22 ;  /* 0x0000001629007388 */ /* 0x0001e80000000a00 */
[----:B------:R0:W-:Y:S04]  /*1c30*/  STS.64 [R45], R24 ;  /* 0x000000182d007388 */ /* 0x0001e80000000a00 */
[----:B------:R0:W-:Y:S01]  /*1c40*/  STS.64 [R47], R26 ;  /* 0x0000001a2f007388 */ /* 0x0001e20000000a00 */
[----:B------:R-:W-:Y:S06]  /*1c50*/  BAR.SYNC.DEFER_BLOCKING 0x0 ;  /* 0x0000000000007b1d */ /* 0x000fec0000010000 */
[----:B------:R0:W1:Y:S04]  /*1c60*/  LDS.64 R12, [R35] ;  /* 0x00000000230c7984 */ /* 0x0000680000000a00 */
[----:B------:R0:W2:Y:S04]  /*1c70*/  LDS.64 R14, [R35+0x8] ;  /* 0x00000800230e7984 */ /* 0x0000a80000000a00 */
[----:B------:R0:W3:Y:S04]  /*1c80*/  LDS.64 R48, [R35+0x10] ;  /* 0x0000100023307984 */ /* 0x0000e80000000a00 */
[----:B------:R0:W4:Y:S04]  /*1c90*/  LDS.64 R16, [R35+0x18] ;  /* 0x0000180023107984 */ /* 0x0001280000000a00 */
[----:B------:R0:W0:Y:S04]  /*1ca0*/  LDS.64 R42, [R35+0x20] ;  /* 0x00002000232a7984 */ /* 0x0000280000000a00 */
[----:B------:R0:W0:Y:S04]  /*1cb0*/  LDS.64 R10, [R35+0x28] ;  /* 0x00002800230a7984 */ /* 0x0000280000000a00 */
[----:B------:R0:W0:Y:S04]  /*1cc0*/  LDS.64 R8, [R35+0x30] ;  /* 0x0000300023087984 */ /* 0x0000280000000a00 */
[----:B------:R0:W0:Y:S04]  /*1cd0*/  LDS.64 R6, [R35+0x38] ;  /* 0x0000380023067984 */ /* 0x0000280000000a00 */
[----:B------:R0:W0:Y:S01]  /*1ce0*/  LDS.64 R4, [R35+0x40] ;  /* 0x0000400023047984 */ /* 0x0000220000000a00 */
[----:B------:R-:W-:Y:S06]  /*1cf0*/  BAR.SYNC.DEFER_BLOCKING 0x0 ;  /* 0x0000000000007b1d */ /* 0x000fec0000010000 */
[----:B------:R-:W-:Y:S05]  /*1d00*/  BRA `(.L_x_202) ;  /* 0xffffffe800087947 */ /* 0x000fea000383ffff */
.L_x_201:
[----:B------:R-:W-:Y:S01]  /*1d10*/  LEA R39, R39, UR4, 0x3 ;  /* 0x0000000427277c11 */ /* 0x000fe2000f8e18ff */
[----:B------:R-:W0:Y:S01]  /*1d20*/  LDCU.64 UR6, c[0x0][0x3a0] ;  /* 0x00007400ff0677ac */ /* 0x000e220008000a00 */
[----:B------:R-:W-:Y:S01]  /*1d30*/  LEA R5, R38, UR4, 0x3 ;  /* 0x0000000426057c11 */ /* 0x000fe2000f8e18ff */
[----:B------:R-:W-:Y:S01]  /*1d40*/  IMAD R35, R0, -0x40, R35 ;  /* 0xffffffc000237824 */ /* 0x000fe200078e0223 */
[----:B------:R-:W-:Y:S01]  /*1d50*/  LEA R9, R9, UR4, 0x3 ;  /* 0x0000000409097c11 */ /* 0x000fe2000f8e18ff */
[----:B------:R-:W-:Y:S01]  /*1d60*/  STS.64 [R39], R2 ;  /* 0x0000000227007388 */ /* 0x000fe20000000a00 */
[----:B------:R-:W-:Y:S02]  /*1d70*/  LEA R11, R11, UR4, 0x3 ;  /* 0x000000040b0b7c11 */ /* 0x000fe4000f8e18ff */
[----:B------:R-:W-:Y:S01]  /*1d80*/  LEA R37, R37, UR4, 0x3 ;  /* 0x0000000425257c11 */ /* 0x000fe2000f8e18ff */
[----:B------:R-:W-:Y:S01]  /*1d90*/  STS.64 [R5], R12 ;  /* 0x0000000c05007388 */ /* 0x000fe20000000a00 */
[----:B------:R-:W-:-:S02]  /*1da0*/  LEA R43, R43, UR4, 0x3 ;  /* 0x000000042b2b7c11 */ /* 0x000fc4000f8e18ff */
[----:B------:R-:W-:Y:S01]  /*1db0*/  LEA R45, R45, UR4, 0x3 ;  /* 0x000000042d2d7c11 */ /* 0x000fe2000f8e18ff */
[----:B------:R1:W-:Y:S01]  /*1dc0*/  STS.64 [R9], R14 ;  /* 0x0000000e09007388 */ /* 0x0003e20000000a00 */
[----:B------:R-:W-:Y:S02]  /*1dd0*/  LEA R47, R47, UR4, 0x3 ;  /* 0x000000042f2f7c11 */ /* 0x000fe4000f8e18ff */
[----:B------:R-:W-:Y:S01]  /*1de0*/  LEA R49, R49, UR4, 0x3 ;  /* 0x0000000431317c11 */ /* 0x000fe2000f8e18ff */
[----:B------:R2:W-:Y:S01]  /*1df0*/  STS.64 [R11], R16 ;  /* 0x000000100b007388 */ /* 0x0005e20000000a00 */
[----:B0-----:R-:W-:-:S03]  /*1e00*/  ISETP.GE.U32.AND P0, PT, R0, UR6, PT ;  /* 0x0000000600007c0c */ /* 0x001fc6000bf06070 */
[----:B------:R0:W-:Y:S01]  /*1e10*/  STS.64 [R37], R18 ;  /* 0x0000001225007388 */ /* 0x0001e20000000a00 */
[----:B------:R-:W-:-:S03]  /*1e20*/  ISETP.GE.U32.AND.EX P0, PT, RZ, UR7, PT, P0 ;  /* 0x00000007ff007c0c */ /* 0x000fc6000bf06100 */
[----:B------:R3:W-:Y:S01]  /*1e30*/  STS.64 [R43], R20 ;  /* 0x000000142b007388 */ /* 0x0007e20000000a00 */
[----:B-1----:R-:W-:-:S03]  /*1e40*/  VIADD R14, R0, 0x100 ;  /* 0x00000100000e7836 */ /* 0x002fc60000000000 */
[----:B------:R1:W-:Y:S01]  /*1e50*/  STS.64 [R45], R22 ;  /* 0x000000162d007388 */ /* 0x0003e20000000a00 */
[----:B--2---:R-:W2:Y:S01]  /*1e60*/  LDC.64 R16, c[0x0][0x388] ;  /* 0x0000e200ff107b82 */ /* 0x004ea20000000a00 */
[----:B------:R-:W-:Y:S02]  /*1e70*/  ISETP.GE.U32.AND P5, PT, R14, UR6, PT ;  /* 0x000000060e007c0c */ /* 0x000fe4000bfa6070 */
[----:B------:R-:W-:Y:S01]  /*1e80*/  STS.64 [R47], R24 ;  /* 0x000000182f007388 */ /* 0x000fe20000000a00 */
[C---:B0-----:R-:W-:Y:S01]  /*1e90*/  VIADD R18, R0.reuse, 0x200 ;  /* 0x0000020000127836 */ /* 0x041fe20000000000 */
[----:B------:R-:W-:Y:S02]  /*1ea0*/  ISETP.GE.U32.AND.EX P5, PT, RZ, UR7, PT, P5 ;  /* 0x00000007ff007c0c */ /* 0x000fe4000bfa6150 */
[----:B------:R-:W-:Y:S01]  /*1eb0*/  STS.64 [R49], R26 ;  /* 0x0000001a31007388 */ /* 0x000fe20000000a00 */
[----:B---3--:R-:W-:Y:S01]  /*1ec0*/  VIADD R20, R0, 0x300 ;  /* 0x0000030000147836 */ /* 0x008fe20000000000 */
[----:B------:R-:W-:Y:S01]  /*1ed0*/  BAR.SYNC.DEFER_BLOCKING 0x0 ;  /* 0x0000000000007b1d */ /* 0x000fe20000010000 */
[----:B------:R-:W-:Y:S01]  /*1ee0*/  ISETP.GE.U32.AND P1, PT, R18, UR6, PT ;  /* 0x0000000612007c0c */ /* 0x000fe2000bf26070 */
[C---:B-1----:R-:W-:Y:S01]  /*1ef0*/  VIADD R22, R0.reuse, 0x500 ;  /* 0x0000050000167836 */ /* 0x042fe20000000000 */
[----:B------:R-:W-:-:S02]  /*1f00*/  LOP3.LUT R21, R0, 0x400, RZ, 0xfc, !PT ;  /* 0x0000040000157812 */ /* 0x000fc400078efcff */
[----:B------:R-:W-:Y:S02]  /*1f10*/  ISETP.GE.U32.AND.EX P1, PT, RZ, UR7, PT, P1 ;  /* 0x00000007ff007c0c */ /* 0x000fe4000bf26110 */
[----:B------:R-:W-:Y:S01]  /*1f20*/  ISETP.GE.U32.AND P2, PT, R20, UR6, PT ;  /* 0x0000000614007c0c */ /* 0x000fe2000bf46070 */
[C---:B------:R-:W-:Y:S01]  /*1f30*/  VIADD R20, R0.reuse, 0x600 ;  /* 0x0000060000147836 */ /* 0x040fe20000000000 */
[----:B------:R-:W-:Y:S01]  /*1f40*/  ISETP.GE.U32.AND P4, PT, R21, UR6, PT ;  /* 0x0000000615007c0c */ /* 0x000fe2000bf86070 */
[----:B------:R-:W-:Y:S01]  /*1f50*/  VIADD R21, R0, 0x700 ;  /* 0x0000070000157836 */ /* 0x000fe20000000000 */
[----:B------:R-:W-:Y:S01]  /*1f60*/  ISETP.GE.U32.AND P3, PT, R22, UR6, PT ;  /* 0x0000000616007c0c */ /* 0x000fe2000bf66070 */
[----:B--2---:R-:W-:Y:S01]  /*1f70*/  IMAD.WIDE.U32 R16, R0, 0x8, R16 ;  /* 0x0000000800107825 */ /* 0x004fe200078e0010 */
[----:B------:R-:W-:Y:S02]  /*1f80*/  ISETP.GE.U32.AND P6, PT, R20, UR6, PT ;  /* 0x0000000614007c0c */ /* 0x000fe4000bfc6070 */
[----:B------:R-:W-:-:S02]  /*1f90*/  LOP3.LUT R0, R0, 0x800, RZ, 0xfc, !PT ;  /* 0x0000080000007812 */ /* 0x000fc400078efcff */
[----:B------:R-:W-:Y:S02]  /*1fa0*/  ISETP.GE.U32.AND.EX P2, PT, RZ, UR7, PT, P2 ;  /* 0x00000007ff007c0c */ /* 0x000fe4000bf46120 */
[----:B------:R-:W-:Y:S02]  /*1fb0*/  ISETP.GE.U32.AND.EX P4, PT, RZ, UR7, PT, P4 ;  /* 0x00000007ff007c0c */ /* 0x000fe4000bf86140 */
[----:B------:R-:W-:Y:S01]  /*1fc0*/  ISETP.GE.U32.AND.EX P3, PT, RZ, UR7, PT, P3 ;  /* 0x00000007ff007c0c */ /* 0x000fe2000bf66130 */
[----:B------:R-:W0:Y:S01]  /*1fd0*/  LDS.64 R2, [R35+0x800] ;  /* 0x0008000023027984 */ /* 0x000e220000000a00 */
[----:B------:R-:W-:-:S03]  /*1fe0*/  ISETP.GE.U32.AND.EX P6, PT, RZ, UR7, PT, P6 ;  /* 0x00000007ff007c0c */ /* 0x000fc6000bfc6160 */
[----:B------:R-:W1:Y:S04]  /*1ff0*/  LDS.64 R4, [R35+0x1000] ;  /* 0x0010000023047984 */ /* 0x000e680000000a00 */
[----:B------:R-:W2:Y:S04]  /*2000*/  LDS.64 R6, [R35+0x1800] ;  /* 0x0018000023067984 */ /* 0x000ea80000000a00 */
[----:B------:R-:W3:Y:S04]  /*2010*/  LDS.64 R8, [R35+0x2000] ;  /* 0x0020000023087984 */ /* 0x000ee80000000a00 */
[----:B------:R-:W4:Y:S04]  /*2020*/  LDS.64 R10, [R35+0x2800] ;  /* 0x00280000230a7984 */ /* 0x000f280000000a00 */
[----:B------:R-:W5:Y:S04]  /*2030*/  LDS.64 R12, [R35+0x3000] ;  /* 0x00300000230c7984 */ /* 0x000f680000000a00 */
[----:B------:R-:W5:Y:S04]  /*2040*/  LDS.64 R14, [R35+0x3800] ;  /* 0x00380000230e7984 */ /* 0x000f680000000a00 */
[----:B------:R-:W5:Y:S01]  /*2050*/  @!P0 LDS.64 R18, [R35] ;  /* 0x0000000023128984 */ /* 0x000f620000000a00 */
[----:B0-----:R-:W-:-:S02]  /*2060*/  @!P5 LOP3.LUT R3, R3, 0x80000000, RZ, 0x3c, !PT ;  /* 0x800000000303d812 */ /* 0x001fc400078e3cff */
[----:B-1----:R-:W-:-:S03]  /*2070*/  @!P1 LOP3.LUT R5, R5, 0x80000000, RZ, 0x3c, !PT ;  /* 0x8000000005059812 */ /* 0x002fc600078e3cff */
[----:B------:R0:W-:Y:S01]  /*2080*/  @!P5 STG.E.64 desc[UR10][R16.64+0x800], R2 ;  /* 0x000800021000d986 */ /* 0x0001e2000c101b0a */
[----:B------:R-:W-:Y:S02]  /*2090*/  ISETP.GE.U32.AND P5, PT, R21, UR6, PT ;  /* 0x0000000615007c0c */ /* 0x000fe4000bfa6070 */
[----:B--2---:R-:W-:Y:S01]  /*20a0*/  @!P2 LOP3.LUT R7, R7, 0x80000000, RZ, 0x3c, !PT ;  /* 0x800000000707a812 */ /* 0x004fe200078e3cff */
[----:B------:R0:W-:Y:S01]  /*20b0*/  @!P1 STG.E.64 desc[UR10][R16.64+0x1000], R4 ;  /* 0x0010000410009986 */ /* 0x0001e2000c101b0a */
[----:B------:R-:W-:Y:S02]  /*20c0*/  ISETP.GE.U32.AND.EX P5, PT, RZ, UR7, PT, P5 ;  /* 0x00000007ff007c0c */ /* 0x000fe4000bfa6150 */
[----:B------:R-:W-:Y:S01]  /*20d0*/  ISETP.GE.U32.AND P1, PT, R0, UR6, PT ;  /* 0x0000000600007c0c */ /* 0x000fe2000bf26070 */
[----:B------:R0:W-:Y:S01]  /*20e0*/  @!P2 STG.E.64 desc[UR10][R16.64+0x1800], R6 ;  /* 0x001800061000a986 */ /* 0x0001e2000c101b0a */
[----:B---3--:R-:W-:Y:S02]  /*20f0*/  @!P4 LOP3.LUT R9, R9, 0x80000000, RZ, 0x3c, !PT ;  /* 0x800000000909c812 */ /* 0x008fe400078e3cff */
[----:B------:R-:W-:-:S02]  /*2100*/  ISETP.GE.U32.AND.EX P1, PT, RZ, UR7, PT, P1 ;  /* 0x00000007ff007c0c */ /* 0x000fc4000bf26110 */
[----:B----4-:R-:W-:Y:S01]  /*2110*/  @!P3 LOP3.LUT R11, R11, 0x80000000, RZ, 0x3c, !PT ;  /* 0x800000000b0bb812 */ /* 0x010fe200078e3cff */
[----:B------:R0:W-:Y:S01]  /*2120*/  @!P4 STG.E.64 desc[UR10][R16.64+0x2000], R8 ;  /* 0x002000081000c986 */ /* 0x0001e2000c101b0a */
[----:B-----5:R-:W-:-:S03]  /*2130*/  @!P6 LOP3.LUT R13, R13, 0x80000000, RZ, 0x3c, !PT ;  /* 0x800000000d0de812 */ /* 0x020fc600078e3cff */
[----:B------:R0:W-:Y:S01]  /*2140*/  @!P3 STG.E.64 desc[UR10][R16.64+0x2800], R10 ;  /* 0x0028000a1000b986 */ /* 0x0001e2000c101b0a */
[----:B------:R-:W-:-:S03]  /*2150*/  @!P5 LOP3.LUT R15, R15, 0x80000000, RZ, 0x3c, !PT ;  /* 0x800000000f0fd812 */ /* 0x000fc600078e3cff */
[----:B------:R0:W-:Y:S01]  /*2160*/  @!P6 STG.E.64 desc[UR10][R16.64+0x3000], R12 ;  /* 0x0030000c1000e986 */ /* 0x0001e2000c101b0a */
[----:B------:R-:W-:-:S03]  /*2170*/  @!P0 LOP3.LUT R19, R19, 0x80000000, RZ, 0x3c, !PT ;  /* 0x8000000013138812 */ /* 0x000fc600078e3cff */
[----:B------:R0:W-:Y:S04]  /*2180*/  @!P5 STG.E.64 desc[UR10][R16.64+0x3800], R14 ;  /* 0x0038000e1000d986 */ /* 0x0001e8000c101b0a */
[----:B------:R0:W-:Y:S01]  /*2190*/  @!P0 STG.E.64 desc[UR10][R16.64], R18 ;  /* 0x0000001210008986 */ /* 0x0001e2000c101b0a */
[----:B------:R-:W-:Y:S05]  /*21a0*/  @P1 EXIT ;  /* 0x000000000000194d */ /* 0x000fea0003800000 */
[----:B0-----:R-:W0:Y:S02]  /*21b0*/  LDS.64 R2, [R35+0x4000] ;  /* 0x0040000023027984 */ /* 0x001e240000000a00 */
[----:B0-----:R-:W-:-:S05]  /*21c0*/  LOP3.LUT R3, R3, 0x80000000, RZ, 0x3c, !PT ;  /* 0x8000000003037812 */ /* 0x001fca00078e3cff */
[----:B------:R-:W-:Y:S01]  /*21d0*/  STG.E.64 desc[UR10][R16.64+0x4000], R2 ;  /* 0x0040000210007986 */ /* 0x000fe2000c101b0a */
[----:B------:R-:W-:Y:S05]  /*21e0*/  EXIT ;  /* 0x000000000000794d */ /* 0x000fea0003800000 */
.L_x_203:
        /* <DEDUP_REMOVED lines=9> */
.L_x_395:


//--------------------- .text._ZN3cub18CUB_300001_SM_10006detail4scan16DeviceScanKernelINS2_10policy_hubIiiimN4cuda3std3__44plusIvEEE10Policy1000EN6thrust24THRUST_300001_SM_1000_NS6detail15normal_iteratorINSD_10device_ptrIiEEEESI_NS0_13ScanTileStateIiLb1EEES9_NS1_10InputValueIiPiEEmiLb0EiEEvT0_T1_T2_iT3_T4_T5_ --------------------------
	.section	.text._ZN3cub18CUB_300001_SM_10006detail4scan16DeviceScanKernelINS2_10policy_hubIiiimN4cuda3std3__44plusIvEEE10Policy1000EN6thrust24THRUST_300001_SM_1000_NS6detail15normal_iteratorINSD_10device_ptrIiEEEESI_NS0_13ScanTileStateIiLb1EEES9_NS1_10InputValueIiPiEEmiLb0EiEEvT0_T1_T2_iT3_T4_T5_,"ax",@progbits
	.align	128
        .global         _ZN3cub18CUB_300001_SM_10006detail4scan16DeviceScanKernelINS2_10policy_hubIiiimN4cuda3std3__44plusIvEEE10Policy1000EN6thrust24THRUST_300001_SM_1000_NS6detail15normal_iteratorINSD_10device_ptrIiEEEESI_NS0_13ScanTileStateIiLb1EEES9_NS1_10InputValueIiPiEEmiLb0EiEEvT0_T1_T2_iT3_T4_T5_
        .type           _ZN3cub18CUB_300001_SM_10006detail4scan16DeviceScanKernelINS2_10policy_hubIiiimN4cuda3std3__44plusIvEEE10Policy1000EN6thrust24THRUST_300001_SM_1000_NS6detail15normal_iteratorINSD_10device_ptrIiEEEESI_NS0_13ScanTileStateIiLb1EEES9_NS1_10InputValueIiPiEEmiLb0EiEEvT0_T1_T2_iT3_T4_T5_,@function
        .size           _ZN3cub18CUB_300001_SM_10006detail4scan16DeviceScanKernelINS2_10policy_hubIiiimN4cuda3std3__44plusIvEEE10Policy1000EN6thrust24THRUST_300001_SM_1000_NS6detail15normal_iteratorINSD_10device_ptrIiEEEESI_NS0_13ScanTileStateIiLb1EEES9_NS1_10InputValueIiPiEEmiLb0EiEEvT0_T1_T2_iT3_T4_T5_,(.L_x_396 - _ZN3cub18CUB_300001_SM_10006detail4scan16DeviceScanKernelINS2_10policy_hubIiiimN4cuda3std3__44plusIvEEE10Policy1000EN6thrust24THRUST_300001_SM_1000_NS6detail15normal_iteratorINSD_10device_ptrIiEEEESI_NS0_13ScanTileStateIiLb1EEES9_NS1_10InputValueIiPiEEmiLb0EiEEvT0_T1_T2_iT3_T4_T5_)
        .other          _ZN3cub18CUB_300001_SM_10006detail4scan16DeviceScanKernelINS2_10policy_hubIiiimN4cuda3std3__44plusIvEEE10Policy1000EN6thrust24THRUST_300001_SM_1000_NS6detail15normal_iteratorINSD_10device_ptrIiEEEESI_NS0_13ScanTileStateIiLb1EEES9_NS1_10InputValueIiPiEEmiLb0EiEEvT0_T1_T2_iT3_T4_T5_,@"STO_CUDA_ENTRY STV_DEFAULT"
_ZN3cub18CUB_300001_SM_10006detail4scan16DeviceScanKernelINS2_10policy_hubIiiimN4cuda3std3__44plusIvEEE10Policy1000EN6thrust24THRUST_300001_SM_1000_NS6detail15normal_iteratorINSD_10device_ptrIiEEEESI_NS0_13ScanTileStateIiLb1EEES9_NS1_10InputValueIiPiEEmiLb0EiEEvT0_T1_T2_iT3_T4_T5_:
.text._ZN3cub18CUB_300001_SM_10006detail4scan16DeviceScanKernelINS2_10policy_hubIiiimN4cuda3std3__44plusIvEEE10Policy1000EN6thrust24THRUST_300001_SM_1000_NS6detail15normal_iteratorINSD_10device_ptrIiEEEESI_NS0_13ScanTileStateIiLb1EEES9_NS1_10InputValueIiPiEEmiLb0EiEEvT0_T1_T2_iT3_T4_T5_:
[----:B------:R-:W-:Y:S01]  /*0000*/  LDC R1, c[0x0][0x37c] ;  /* 0x0000df00ff017b82 */ /* 0x000fe20000000800 */
[----:B------:R-:W0:Y:S01]  /*0010*/  LDCU UR4, c[0x0][0x3a0] ;  /* 0x00007400ff0477ac */ /* 0x000e220008000800 */
[----:B------:R-:W1:Y:S06]  /*0020*/  LDCU.64 UR12, c[0x0][0x358] ;  /* 0x00006b00ff0c77ac */ /* 0x000e6c0008000a00 */
[----:B------:R-:W2:Y:S01]  /*0030*/  S2UR UR6, SR_CTAID.X ;  /* 0x00000000000679c3 */ /* 0x000ea20000002500 */
[----:B------:R-:W3:Y:S01]  /*0040*/  LDCU.64 UR8, c[0x0][0x3b0] ;  /* 0x00007600ff0877ac */ /* 0x000ee20008000a00 */
[----:B0-----:R-:W-:-:S06]  /*0050*/  UPRMT UR4, UR4, 0x7770, URZ ;  /* 0x0000777004047896 */ /* 0x001fcc00080000ff */
[----:B------:R-:W-:-:S05]  /*0060*/  ISETP.NE.AND P0, PT, RZ, UR4, PT ;  /* 0x00000004ff007c0c */ /* 0x000fca000bf05270 */
[----:B------:R-:W2:Y:S08]  /*0070*/  LDCU UR4, c[0x0][0x398] ;  /* 0x00007300ff0477ac */ /* 0x000eb00008000800 */
[----:B------:R-:W1:Y:S02]  /*0080*/  @P0 LDC.64 R2, c[0x0][0x3a8] ;  /* 0x0000ea00ff020b82 */ /* 0x000e640000000a00 */
[----:B-1----:R0:W5:Y:S01]  /*0090*/  @P0 LDG.E R39, desc[UR12][R2.64] ;  /* 0x0000000c02270981 */ /* 0x002162000c1e1900 */
[----:B--2---:R-:W-:-:S04]  /*00a0*/  UIADD3 UR6, UPT, UPT, UR6, UR4, URZ ;  /* 0x0000000406067290 */ /* 0x004fc8000fffe0ff */
[----:B------:R-:W-:-:S04]  /*00b0*/  UIMAD.WIDE UR10, UR6, 0x1ee0, URZ ;  /* 0x00001ee0060a78a5 */ /* 0x000fc8000f8e02ff */
[----:B---3--:R-:W-:-:S04]  /*00c0*/  UIADD3 UR7, UP0, UPT, -UR10, UR8, URZ ;  /* 0x000000080a077290 */ /* 0x008fc8000ff1e1ff */
[----:B------:R-:W-:Y:S02]  /*00d0*/  UIADD3.X UR4, UPT, UPT, ~UR11, UR9, URZ, UP0, !UPT ;  /* 0x000000090b047290 */ /* 0x000fe400087fe5ff */
[----:B------:R-:W-:-:S04]  /*00e0*/  UISETP.GE.U32.AND UP0, UPT, UR7, 0x1ee1, UPT ;  /* 0x00001ee10700788c */ /* 0x000fc8000bf06070 */
[----:B------:R-:W-:Y:S01]  /*00f0*/  UISETP.GE.U32.AND.EX UP0, UPT, UR4, URZ, UPT, UP0 ;  /* 0x000000ff0400728c */ /* 0x000fe2000bf06100 */
[----:B------:R-:W1:Y:S08]  /*0100*/  @!P0 LDC R39, c[0x0][0x3a8] ;  /* 0x0000ea00ff278b82 */ /* 0x000e700000000800 */
[----:B0-----:R-:W-:Y:S05]  /*0110*/  BRA.U !UP0, `(.L_x_204) ;  /* 0x0000001908f47547 */ /* 0x001fea000b800000 */
[----:B------:R-:W0:Y:S01]  /*0120*/  S2R R35, SR_TID.X ;  /* 0x0000000000237919 */ /* 0x000e220000002100 */
[----:B------:R-:W2:Y:S01]  /*0130*/  LDCU.64 UR4, c[0x0][0x380] ;  /* 0x00007000ff0477ac */ /* 0x000ea20008000a00 */
[C---:B0-----:R-:W-:Y:S02]  /*0140*/  LOP3.LUT R0, R35.reuse, 0x1f, RZ, 0xc0, !PT ;  /* 0x0000001f23007812 */ /* 0x041fe400078ec0ff */
[----:B------:R-:W-:-:S05]  /*0150*/  LOP3.LUT R3, R35, 0x3e0, RZ, 0xc0, !PT ;  /* 0x000003e023037812 */ /* 0x000fca00078ec0ff */
[----:B------:R-:W-:-:S05]  /*0160*/  IMAD R0, R3, 0x13, R0 ;  /* 0x0000001303007824 */ /* 0x000fca00078e0200 */
[----:B------:R-:W-:-:S05]  /*0170*/  IADD3 R0, P0, PT, R0, UR10, RZ ;  /* 0x0000000a00007c10 */ /* 0x000fca000ff1e0ff */
[----:B------:R-:W-:Y:S02]  /*0180*/  IMAD.X R3, RZ, RZ, UR11, P0 ;  /* 0x0000000bff037e24 */ /* 0x000fe400080e06ff */
[----:B------:R-:W-:-:S03]  /*0190*/  IMAD.SHL.U32 R31, R0, 0x4, RZ ;  /* 0x00000004001f7824 */ /* 0x000fc600078e00ff */
[----:B------:R-:W-:Y:S02]  /*01a0*/  SHF.L.U64.HI R30, R0, 0x2, R3 ;  /* 0x00000002001e7819 */ /* 0x000fe40000010203 */
[----:B--2---:R-:W-:-:S04]  /*01b0*/  IADD3 R2, P0, PT, R31, UR4, RZ ;  /* 0x000000041f027c10 */ /* 0x004fc8000ff1e0ff */
[----:B------:R-:W-:-:S05]  /*01c0*/  IADD3.X R3, PT, PT, R30, UR5, RZ, P0, !PT ;  /* 0x000000051e037c10 */ /* 0x000fca00087fe4ff */
[----:B------:R-:W2:Y:S04]  /*01d0*/  LDG.E R5, desc[UR12][R2.64] ;  /* 0x0000000c02057981 */ /* 0x000ea8000c1e1900 */
[----:B------:R-:W3:Y:S04]  /*01e0*/  LDG.E R7, desc[UR12][R2.64+0x80] ;  /* 0x0000800c02077981 */ /* 0x000ee8000c1e1900 */
[----:B------:R-:W4:Y:S04]  /*01f0*/  LDG.E R9, desc[UR12][R2.64+0x100] ;  /* 0x0001000c02097981 */ /* 0x000f28000c1e1900 */
        /* <DEDUP_REMOVED lines=15> */
[----:B------:R-:W4:Y:S01]  /*02f0*/  LDG.E R8, desc[UR12][R2.64+0x900] ;  /* 0x0009000c02087981 */ /* 0x000f22000c1e1900 */
[----:B------:R-:W0:Y:S01]  /*0300*/  S2UR UR5, SR_CgaCtaId ;  /* 0x00000000000579c3 */ /* 0x000e220000008800 */
[----:B------:R-:W-:Y:S01]  /*0310*/  SHF.R.U32.HI R36, RZ, 0x5, R35 ;  /* 0x00000005ff247819 */ /* 0x000fe20000011623 */
[----:B------:R-:W-:Y:S01]  /*0320*/  UMOV UR4, 0x400 ;  /* 0x0000040000047882 */ /* 0x000fe20000000000 */
[----:B------:R-:W1:Y:S01]  /*0330*/  S2R R37, SR_LANEID ;  /* 0x0000000000257919 */ /* 0x000e620000000000 */
[----:B------:R-:W-:Y:S01]  /*0340*/  UISETP.NE.AND UP0, UPT, UR6, URZ, UPT ;  /* 0x000000ff0600728c */ /* 0x000fe2000bf05270 */
[----:B------:R-:W-:Y:S01]  /*0350*/  BSSY.RECONVERGENT B0, `(.L_x_205) ;  /* 0x0000148000007945 */ /* 0x000fe20003800200 */
[----:B0-----:R-:W-:Y:S01]  /*0360*/  ULEA UR4, UR5, UR4, 0x18 ;  /* 0x0000000405047291 */ /* 0x001fe2000f8ec0ff */
[----:B-1----:R-:W-:-:S05]  /*0370*/  IMAD R34, R36, 0x260, R37 ;  /* 0x0000026024227824 */ /* 0x002fca00078e0225 */
[----:B------:R-:W-:-:S05]  /*0380*/  LEA R34, R34, UR4, 0x2 ;  /* 0x0000000422227c11 */ /* 0x000fca000f8e10ff */
[----:B------:R-:W-:Y:S01]  /*0390*/  IMAD R33, R37, 0x48, R34 ;  /* 0x0000004825217824 */ /* 0x000fe200078e0222 */
[----:B--2---:R0:W-:Y:S04]  /*03a0*/  STS [R34], R5 ;  /* 0x0000000522007388 */ /* 0x0041e80000000800 */
[----:B---3--:R0:W-:Y:S04]  /*03b0*/  STS [R34+0x80], R7 ;  /* 0x0000800722007388 */ /* 0x0081e80000000800 */
[----:B----4-:R0:W-:Y:S04]  /*03c0*/  STS [R34+0x100], R9 ;  /* 0x0001000922007388 */ /* 0x0101e80000000800 */
[----:B------:R0:W-:Y:S04]  /*03d0*/  STS [R34+0x180], R11 ;  /* 0x0001800b22007388 */ /* 0x0001e80000000800 */
        /* <DEDUP_REMOVED lines=14> */
[----:B------:R0:W-:Y:S01]  /*04c0*/  STS [R34+0x900], R8 ;  /* 0x0009000822007388 */ /* 0x0001e20000000800 */
[----:B------:R-:W-:-:S03]  /*04d0*/  NOP ;  /* 0x0000000000007918 */ /* 0x000fc60000000000 */
[----:B------:R0:W1:Y:S04]  /*04e0*/  LDS R32, [R33] ;  /* 0x0000000021207984 */ /* 0x0000680000000800 */
[----:B------:R0:W2:Y:S04]  /*04f0*/  LDS R29, [R33+0x4] ;  /* 0x00000400211d7984 */ /* 0x0000a80000000800 */
[----:B------:R0:W3:Y:S04]  /*0500*/  LDS R28, [R33+0x8] ;  /* 0x00000800211c7984 */ /* 0x0000e80000000800 */
[----:B------:R0:W4:Y:S04]  /*0510*/  LDS R27, [R33+0xc] ;  /* 0x00000c00211b7984 */ /* 0x0001280000000800 */
[----:B------:R0:W0:Y:S04]  /*0520*/  LDS R26, [R33+0x10] ;  /* 0x00001000211a7984 */ /* 0x0000280000000800 */
        /* <DEDUP_REMOVED lines=13> */
[----:B------:R0:W0:Y:S01]  /*0600*/  LDS R9, [R33+0x48] ;  /* 0x0000480021097984 */ /* 0x0000220000000800 */
[----:B------:R-:W-:Y:S06]  /*0610*/  BAR.SYNC.DEFER_BLOCKING 0x0 ;  /* 0x0000000000007b1d */ /* 0x000fec0000010000 */
[----:B-1234-:R-:W-:Y:S05]  /*0620*/  BRA.U UP0, `(.L_x_206) ;  /* 0x0000000500247547 */ /* 0x01efea000b800000 */
[----:B0-----:R-:W-:Y:S02]  /*0630*/  IADD3 R8, PT, PT, R28, R29, R32 ;  /* 0x0000001d1c087210 */ /* 0x001fe40007ffe020 */
[C---:B------:R-:W-:Y:S02]  /*0640*/  ISETP.NE.AND P1, PT, R37.reuse, 0x1f, PT ;  /* 0x0000001f2500780c */ /* 0x040fe40003f25270 */
[----:B------:R-:W-:Y:S02]  /*0650*/  IADD3 R8, PT, PT, R26, R27, R8 ;  /* 0x0000001b1a087210 */ /* 0x000fe40007ffe008 */
[----:B------:R-:W-:Y:S02]  /*0660*/  ISETP.NE.AND P2, PT, R37, RZ, PT ;  /* 0x000000ff2500720c */ /* 0x000fe40003f45270 */
[----:B------:R-:W-:-:S04]  /*0670*/  IADD3 R8, PT, PT, R24, R25, R8 ;  /* 0x0000001918087210 */ /* 0x000fc80007ffe008 */
[----:B------:R-:W-:-:S03]  /*0680*/  IADD3 R8, PT, PT, R22, R23, R8 ;  /* 0x0000001716087210 */ /* 0x000fc60007ffe008 */
[----:B------:R-:W-:Y:S02]  /*0690*/  @!P1 LEA R42, R36, UR4, 0x2 ;  /* 0x00000004242a9c11 */ /* 0x000fe4000f8e10ff */
[----:B------:R-:W-:-:S04]  /*06a0*/  IADD3 R8, PT, PT, R20, R21, R8 ;  /* 0x0000001514087210 */ /* 0x000fc80007ffe008 */
[----:B------:R-:W-:-:S04]  /*06b0*/  IADD3 R8, PT, PT, R6, R7, R8 ;  /* 0x0000000706087210 */ /* 0x000fc80007ffe008 */
[----:B------:R-:W-:-:S04]  /*06c0*/  IADD3 R8, PT, PT, R4, R5, R8 ;  /* 0x0000000504087210 */ /* 0x000fc80007ffe008 */
[----:B------:R-:W-:-:S04]  /*06d0*/  IADD3 R8, PT, PT, R2, R3, R8 ;  /* 0x0000000302087210 */ /* 0x000fc80007ffe008 */
[----:B------:R-:W-:-:S05]  /*06e0*/  IADD3 R38, PT, PT, R9, R0, R8 ;  /* 0x0000000009267210 */ /* 0x000fca0007ffe008 */
        /* <DEDUP_REMOVED lines=9> */
[----:B0-----:R-:W-:Y:S01]  /*0780*/  @P0 IMAD.IADD R41, R40, 0x1, R41 ;  /* 0x0000000128290824 */ /* 0x001fe200078e0229 */
[----:B------:R-:W-:-:S03]  /*0790*/  ISETP.NE.AND P0, PT, R36, 0x2, PT ;  /* 0x000000022400780c */ /* 0x000fc60003f05270 */
[----:B------:R-:W-:Y:S01]  /*07a0*/  IMAD.IADD R38, R41, 0x1, -R38 ;  /* 0x0000000129267824 */ /* 0x000fe200078e0a26 */
[----:B------:R-:W-:Y:S01]  /*07b0*/  @!P1 STS [R42+0x10], R41 ;  /* 0x000010292a009388 */ /* 0x000fe20000000800 */
[----:B------:R-:W-:Y:S01]  /*07c0*/  BAR.SYNC.DEFER_BLOCKING 0x0 ;  /* 0x0000000000007b1d */ /* 0x000fe20000010000 */
[----:B------:R-:W-:Y:S02]  /*07d0*/  ISETP.NE.AND P1, PT, R36, 0xc, PT ;  /* 0x0000000c2400780c */ /* 0x000fe40003f25270 */
[----:B------:R-:W-:-:S03]  /*07e0*/  SEL R38, R38, RZ, P2 ;  /* 0x000000ff26267207 */ /* 0x000fc60001000000 */
[----:B------:R-:W0:Y:S04]  /*07f0*/  LDS.128 R8, [UR4+0x10] ;  /* 0x00001004ff087984 */ /* 0x000e280008000c00 */
[----:B------:R-:W1:Y:S04]  /*0800*/  LDS.128 R12, [UR4+0x20] ;  /* 0x00002004ff0c7984 */ /* 0x000e680008000c00 */
[----:B------:R-:W2:Y:S01]  /*0810*/  LDS.128 R16, [UR4+0x30] ;  /* 0x00003004ff107984 */ /* 0x000ea20008000c00 */
[----:B0-----:R-:W-:-:S04]  /*0820*/  IMAD.IADD R9, R8, 0x1, R9 ;  /* 0x0000000108097824 */ /* 0x001fc800078e0209 */
[----:B------:R-:W-:Y:S01]  /*0830*/  IMAD.IADD R10, R10, 0x1, R9 ;  /* 0x000000010a0a7824 */ /* 0x000fe200078e0209 */
[----:B------:R-:W-:Y:S02]  /*0840*/  SEL R8, R9, R8, !P0 ;  /* 0x0000000809087207 */ /* 0x000fe40004000000 */
[----:B------:R-:W-:Y:S01]  /*0850*/  ISETP.NE.AND P0, PT, R36, 0x3, PT ;  /* 0x000000032400780c */ /* 0x000fe20003f05270 */
[----:B------:R-:W-:-:S03]  /*0860*/  IMAD.IADD R11, R11, 0x1, R10 ;  /* 0x000000010b0b7824 */ /* 0x000fc600078e020a */
[----:B------:R-:W-:Y:S01]  /*0870*/  SEL R8, R10, R8, !P0 ;  /* 0x000000080a087207 */ /* 0x000fe20004000000 */
[----:B-1----:R-:W-:Y:S01]  /*0880*/  IMAD.IADD R12, R11, 0x1, R12 ;  /* 0x000000010b0c7824 */ /* 0x002fe200078e020c */
[----:B------:R-:W-:-:S03]  /*0890*/  ISETP.NE.AND P0, PT, R36, 0x4, PT ;  /* 0x000000042400780c */ /* 0x000fc60003f05270 */
[----:B------:R-:W-:Y:S01]  /*08a0*/  IMAD.IADD R13, R13, 0x1, R12 ;  /* 0x000000010d0d7824 */ /* 0x000fe200078e020c */
[----:B------:R-:W-:Y:S02]  /*08b0*/  SEL R8, R11, R8, !P0 ;  /* 0x000000080b087207 */ /* 0x000fe40004000000 */
[----:B------:R-:W-:Y:S01]  /*08c0*/  ISETP.NE.AND P0, PT, R36, 0x5, PT ;  /* 0x000000052400780c */ /* 0x000fe20003f05270 */
[----:B------:R-:W-:-:S03]  /*08d0*/  IMAD.IADD R14, R14, 0x1, R13 ;  /* 0x000000010e0e7824 */ /* 0x000fc600078e020d */
[----:B------:R-:W-:Y:S01]  /*08e0*/  SEL R8, R12, R8, !P0 ;  /* 0x000000080c087207 */ /* 0x000fe20004000000 */
[----:B------:R-:W-:Y:S01]  /*08f0*/  IMAD.IADD R15, R15, 0x1, R14 ;  /* 0x000000010f0f7824 */ /* 0x000fe200078e020e */
[----:B------:R-:W-:-:S03]  /*0900*/  ISETP.NE.AND P0, PT, R36, 0x6, PT ;  /* 0x000000062400780c */ /* 0x000fc60003f05270 */
[----:B--2---:R-:W-:Y:S01]  /*0910*/  IMAD.IADD R16, R15, 0x1, R16 ;  /* 0x000000010f107824 */ /* 0x004fe200078e0210 */
[----:B------:R-:W-:Y:S02]  /*0920*/  SEL R9, R13, R8, !P0 ;  /* 0x000000080d097207 */ /* 0x000fe40004000000 */
[----:B------:R-:W-:Y:S01]  /*0930*/  ISETP.NE.AND P0, PT, R36, 0x7, PT ;  /* 0x000000072400780c */ /* 0x000fe20003f05270 */
[----:B------:R-:W0:Y:S01]  /*0940*/  LDS R8, [UR4+0x40] ;  /* 0x00004004ff087984 */ /* 0x000e220008000800 */
[----:B------:R-:W-:Y:S02]  /*0950*/  IMAD.IADD R17, R17, 0x1, R16 ;  /* 0x0000000111117824 */ /* 0x000fe400078e0210 */
[----:B------:R-:W-:Y:S02]  /*0960*/  SEL R9, R14, R9, !P0 ;  /* 0x000000090e097207 */ /* 0x000fe40004000000 */
[----:B------:R-:W-:Y:S01]  /*0970*/  ISETP.NE.AND P0, PT, R36, 0x8, PT ;  /* 0x000000082400780c */ /* 0x000fe20003f05270 */
[----:B------:R-:W-:-:S03]  /*0980*/  IMAD.IADD R18, R18, 0x1, R17 ;  /* 0x0000000112127824 */ /* 0x000fc600078e0211 */
[----:B------:R-:W-:Y:S02]  /*0990*/  SEL R9, R15, R9, !P0 ;  /* 0x000000090f097207 */ /* 0x000fe40004000000 */
[----:B------:R-:W-:-:S04]  /*09a0*/  ISETP.NE.AND P0, PT, R36, 0x9, PT ;  /* 0x000000092400780c */ /* 0x000fc80003f05270 */
[----:B------:R-:W-:Y:S02]  /*09b0*/  SEL R9, R16, R9, !P0 ;  /* 0x0000000910097207 */ /* 0x000fe40004000000 */
[----:B------:R-:W-:-:S04]  /*09c0*/  ISETP.NE.AND P0, PT, R36, 0xa, PT ;  /* 0x0000000a2400780c */ /* 0x000fc80003f05270 */
[----:B------:R-:W-:Y:S02]  /*09d0*/  SEL R9, R17, R9, !P0 ;  /* 0x0000000911097207 */ /* 0x000fe40004000000 */
[----:B------:R-:W-:-:S04]  /*09e0*/  ISETP.NE.AND P0, PT, R36, 0xb, PT ;  /* 0x0000000b2400780c */ /* 0x000fc80003f05270 */
[----:B------:R-:W-:Y:S01]  /*09f0*/  SEL R9, R18, R9, !P0 ;  /* 0x0000000912097207 */ /* 0x000fe20004000000 */
[----:B------:R-:W-:Y:S01]  /*0a00*/  IMAD.IADD R18, R19, 0x1, R18 ;  /* 0x0000000113127824 */ /* 0x000fe200078e0212 */
[----:B------:R-:W-:-:S04]  /*0a10*/  ISETP.GE.U32.AND P0, PT, R35, 0x20, PT ;  /* 0x000000202300780c */ /* 0x000fc80003f06070 */
[C---:B------:R-:W-:Y:S02]  /*0a20*/  SEL R9, R18.reuse, R9, !P1 ;  /* 0x0000000912097207 */ /* 0x040fe40004800000 */
[----:B------:R-:W-:Y:S02]  /*0a30*/  ISETP.NE.AND P1, PT, R35, RZ, PT ;  /* 0x000000ff2300720c */ /* 0x000fe40003f25270 */
[----:B------:R-:W-:Y:S02]  /*0a40*/  SEL R10, R9, RZ, P0 ;  /* 0x000000ff090a7207 */ /* 0x000fe40000000000 */
[--C-:B0----5:R-:W-:Y:S02]  /*0a50*/  IADD3 R9, PT, PT, R18, R8, R39.reuse ;  /* 0x0000000812097210 */ /* 0x121fe40007ffe027 */
[----:B------:R-:W-:-:S07]  /*0a60*/  IADD3 R38, PT, PT, R10, R38, R39 ;  /* 0x000000260a267210 */ /* 0x000fce0007ffe027 */
[----:B------:R-:W-:Y:S05]  /*0a70*/  @P1 BRA `(.L_x_207) ;  /* 0x0000000c00541947 */ /* 0x000fea0003800000 */
[----:B------:R-:W0:Y:S01]  /*0a80*/  LDC.64 R10, c[0x0][0x390] ;  /* 0x0000e400ff0a7b82 */ /* 0x000e220000000a00 */
[----:B------:R-:W-:-:S05]  /*0a90*/  IMAD.MOV.U32 R8, RZ, RZ, 0x65 ;  /* 0x00000065ff087424 */ /* 0x000fca00078e00ff */
[----:B0-----:R0:W-:Y:S01]  /*0aa0*/  ST.E.64.STRONG.GPU desc[UR12][R10.64+0x100], R8 ;  /* 0x000100080a007985 */ /* 0x0011e2000c10fb0c */
[----:B------:R-:W-:Y:S05]  /*0ab0*/  BRA `(.L_x_207) ;  /* 0x0000000c00447947 */ /* 0x000fea0003800000 */
.L_x_206:
        /* <DEDUP_REMOVED lines=20> */
[----:B-----5:R-:W0:Y:S02]  /*0c00*/  SHFL.UP P0, R39, R40, 0x10, RZ ;  /* 0x0600000028277989 */ /* 0x020e2400000000ff */
[----:B0-----:R-:W-:Y:S01]  /*0c10*/  @P0 IMAD.IADD R39, R40, 0x1, R39 ;  /* 0x0000000128270824 */ /* 0x001fe200078e0227 */
[----:B------:R-:W-:-:S04]  /*0c20*/  ISETP.NE.AND P0, PT, R36, 0x2, PT ;  /* 0x000000022400780c */ /* 0x000fc80003f05270 */
[----:B------:R-:W-:Y:S01]  /*0c30*/  @!P1 STS [R42+0x10], R39 ;  /* 0x000010272a009388 */ /* 0x000fe20000000800 */
[----:B------:R-:W-:Y:S01]  /*0c40*/  BAR.SYNC.DEFER_BLOCKING 0x0 ;  /* 0x0000000000007b1d */ /* 0x000fe20000010000 */
[----:B------:R-:W-:-:S05]  /*0c50*/  ISETP.NE.AND P1, PT, R36, 0xc, PT ;  /* 0x0000000c2400780c */ /* 0x000fca0003f25270 */
[----:B------:R-:W0:Y:S04]  /*0c60*/  LDS.128 R8, [UR4+0x10] ;  /* 0x00001004ff087984 */ /* 0x000e280008000c00 */
[----:B------:R-:W1:Y:S04]  /*0c70*/  LDS.128 R12, [UR4+0x20] ;  /* 0x00002004ff0c7984 */ /* 0x000e680008000c00 */
[----:B------:R-:W2:Y:S01]  /*0c80*/  LDS.128 R16, [UR4+0x30] ;  /* 0x00003004ff107984 */ /* 0x000ea20008000c00 */
[----:B0-----:R-:W-:-:S04]  /*0c90*/  IMAD.IADD R9, R8, 0x1, R9 ;  /* 0x0000000108097824 */ /* 0x001fc800078e0209 */
[----:B------:R-:W-:Y:S01]  /*0ca0*/  IMAD.IADD R10, R10, 0x1, R9 ;  /* 0x000000010a0a7824 */ /* 0x000fe200078e0209 */
[----:B------:R-:W-:Y:S02]  /*0cb0*/  SEL R8, R9, R8, !P0 ;  /* 0x0000000809087207 */ /* 0x000fe40004000000 */
[----:B------:R-:W-:Y:S01]  /*0cc0*/  ISETP.NE.AND P0, PT, R36, 0x3, PT ;  /* 0x000000032400780c */ /* 0x000fe20003f05270 */
[----:B------:R-:W-:Y:S01]  /*0cd0*/  IMAD.IADD R11, R11, 0x1, R10 ;  /* 0x000000010b0b7824 */ /* 0x000fe200078e020a */
[----:B------:R-:W0:Y:S02]  /*0ce0*/  LDS R9, [UR4+0x40] ;  /* 0x00004004ff097984 */ /* 0x000e240008000800 */
        /* <DEDUP_REMOVED lines=13> */
[----:B------:R-:W-:-:S03]  /*0dc0*/  IMAD.IADD R17, R17, 0x1, R16 ;  /* 0x0000000111117824 */ /* 0x000fc600078e0210 */
[----:B------:R-:W-:Y:S01]  /*0dd0*/  SEL R8, R14, R8, !P0 ;  /* 0x000000080e087207 */ /* 0x000fe20004000000 */
[----:B------:R-:W-:Y:S01]  /*0de0*/  IMAD.IADD R18, R18, 0x1, R17 ;  /* 0x0000000112127824 */ /* 0x000fe200078e0211 */
[----:B------:R-:W-:-:S03]  /*0df0*/  ISETP.NE.AND P0, PT, R36, 0x8, PT ;  /* 0x000000082400780c */ /* 0x000fc60003f05270 */
[----:B------:R-:W-:Y:S01]  /*0e00*/  IMAD.IADD R19, R19, 0x1, R18 ;  /* 0x0000000113137824 */ /* 0x000fe200078e0212 */
[----:B------:R-:W-:Y:S02]  /*0e10*/  SEL R8, R15, R8, !P0 ;  /* 0x000000080f087207 */ /* 0x000fe40004000000 */
[----:B------:R-:W-:-:S04]  /*0e20*/  ISETP.NE.AND P0, PT, R36, 0x9, PT ;  /* 0x000000092400780c */ /* 0x000fc80003f05270 */
[----:B------:R-:W-:Y:S02]  /*0e30*/  SEL R8, R16, R8, !P0 ;  /* 0x0000000810087207 */ /* 0x000fe40004000000 */
[----:B------:R-:W-:Y:S01]  /*0e40*/  ISETP.NE.AND P0, PT, R36, 0xa, PT ;  /* 0x0000000a2400780c */ /* 0x000fe20003f05270 */
[----:B0-----:R-:W-:-:S03]  /*0e50*/  IMAD.IADD R9, R19, 0x1, R9 ;  /* 0x0000000113097824 */ /* 0x001fc600078e0209 */
[----:B------:R-:W-:Y:S01]  /*0e60*/  SEL R8, R17, R8, !P0 ;  /* 0x0000000811087207 */ /* 0x000fe20004000000 */
[----:B------:R-:W-:Y:S01]  /*0e70*/  IMAD.IADD R17, R39, 0x1, -R38 ;  /* 0x0000000127117824 */ /* 0x000fe200078e0a26 */
[----:B------:R-:W-:-:S04]  /*0e80*/  ISETP.NE.AND P0, PT, R36, 0xb, PT ;  /* 0x0000000b2400780c */ /* 0x000fc80003f05270 */
[----:B------:R-:W-:Y:S02]  /*0e90*/  SEL R8, R18, R8, !P0 ;  /* 0x0000000812087207 */ /* 0x000fe40004000000 */
[----:B------:R-:W-:Y:S02]  /*0ea0*/  ISETP.GT.U32.AND P0, PT, R35, 0x1f, PT ;  /* 0x0000001f2300780c */ /* 0x000fe40003f04070 */
[----:B------:R-:W-:Y:S02]  /*0eb0*/  SEL R11, R17, RZ, P2 ;  /* 0x000000ff110b7207 */ /* 0x000fe40001000000 */
[----:B------:R-:W-:Y:S02]  /*0ec0*/  SEL R8, R19, R8, !P1 ;  /* 0x0000000813087207 */ /* 0x000fe40004800000 */
[----:B------:R-:W-:-:S03]  /*0ed0*/  ISETP.GE.U32.AND P1, PT, R35, 0x20, PT ;  /* 0x000000202300780c */ /* 0x000fc60003f26070 */
[----:B------:R-:W-:-:S05]  /*0ee0*/  IMAD.IADD R38, R8, 0x1, R11 ;  /* 0x0000000108267824 */ /* 0x000fca00078e020b */
[----:B------:R-:W-:Y:S01]  /*0ef0*/  SEL R17, R17, R38, !P1 ;  /* 0x0000002611117207 */ /* 0x000fe20004800000 */
[----:B------:R-:W-:Y:S06]  /*0f00*/  @P0 BRA `(.L_x_208) ;  /* 0x00000008000c0947 */ /* 0x000fec0003800000 */
[----:B------:R-:W0:Y:S01]  /*0f10*/  LDC.64 R14, c[0x0][0x390] ;  /* 0x0000e400ff0e7b82 */ /* 0x000e220000000a00 */
[----:B------:R-:W-:Y:S01]  /*0f20*/  ISETP.NE.AND P1, PT, R35, RZ, PT ;  /* 0x000000ff2300720c */ /* 0x000fe20003f25270 */
[----:B------:R-:W-:Y:S01]  /*0f30*/  IMAD.U32 R45, RZ, RZ, UR6 ;  /* 0x00000006ff2d7e24 */ /* 0x000fe2000f8e00ff */
[----:B------:R-:W-:-:S05]  /*0f40*/  LOP3.LUT R18, RZ, R35, RZ, 0x33, !PT ;  /* 0x00000023ff127212 */ /* 0x000fca00078e33ff */
[----:B------:R-:W-:-:S06]  /*0f50*/  VIADD R18, R18, UR6 ;  /* 0x0000000612127c36 */ /* 0x000fcc0008000000 */
[----:B------:R-:W-:Y:S01]  /*0f60*/  @!P1 IMAD.MOV.U32 R8, RZ, RZ, 0x64 ;  /* 0x00000064ff089424 */ /* 0x000fe200078e00ff */
[----:B------:R1:W-:Y:S01]  /*0f70*/  @!P1 STS [UR4+0xc], R9 ;  /* 0x00000c09ff009988 */ /* 0x0003e20008000804 */
[----:B0-----:R-:W-:-:S04]  /*0f80*/  IMAD.WIDE R44, R45, 0x8, R14 ;  /* 0x000000082d2c7825 */ /* 0x001fc800078e020e */
[----:B------:R-:W-:Y:S01]  /*0f90*/  IMAD.WIDE R14, R18, 0x8, R14 ;  /* 0x00000008120e7825 */ /* 0x000fe200078e020e */
[----:B------:R1:W-:Y:S01]  /*0fa0*/  @!P1 ST.E.64.STRONG.GPU desc[UR12][R44.64+0x100], R8 ;  /* 0x000100082c009985 */ /* 0x0003e2000c10fb0c */
[----:B------:R-:W-:Y:S05]  /*0fb0*/  NANOSLEEP 0x226 ;  /* 0x000002260000795d */ /* 0x000fea0003800000 */
[----:B------:R-:W2:Y:S01]  /*0fc0*/  LD.E.64.STRONG.GPU R12, desc[UR12][R14.64+0x100] ;  /* 0x0001000c0e0c7980 */ /* 0x000ea2000c10fb00 */
[----:B------:R-:W-:Y:S01]  /*0fd0*/  UMOV UR5, 0xffffffff ;  /* 0xffffffff00057882 */ /* 0x000fe20000000000 */
[----:B--2---:R-:W-:Y:S02]  /*0fe0*/  ISETP.NE.AND P0, PT, R12, 0x63, PT ;  /* 0x000000630c00780c */ /* 0x004fe40003f05270 */
[----:B-1----:R-:W-:Y:S11]  /*0ff0*/  BRA.DIV UR5, `(.L_x_209) ;  /* 0x0000002e05bc7947 */ /* 0x002ff6000b800000 */
[----:B------:R-:W-:-:S13]  /*1000*/  VOTE.ANY P0, !P0 ;  /* 0x0000000000ff7806 */ /* 0x000fda0004000100 */
.L_x_238:
[----:B------:R-:W-:Y:S05]  /*1010*/  @!P0 BRA `(.L_x_210) ;  /* 0x0000000000248947 */ /* 0x000fea0003800000 */
[----:B------:R-:W-:-:S07]  /*1020*/  IMAD.MOV.U32 R8, RZ, RZ, 0x1de ;  /* 0x000001deff087424 */ /* 0x000fce00078e00ff */
.L_x_212:
[----:B------:R-:W-:Y:S05]  /*1030*/  NANOSLEEP R8 ;  /* 0x000000080000735d */ /* 0x000fea0003800000 */
[----:B------:R-:W2:Y:S01]  /*1040*/  LD.E.64.STRONG.GPU R12, desc[UR12][R14.64+0x100] ;  /* 0x0001000c0e0c7980 */ /* 0x000ea2000c10fb00 */
[----:B------:R-:W-:Y:S01]  /*1050*/  UMOV UR5, 0xffffffff ;  /* 0xffffffff00057882 */ /* 0x000fe20000000000 */
[----:B------:R-:W-:Y:S02]  /*1060*/  SHF.R.U32.HI R8, RZ, 0x1, R8 ;  /* 0x00000001ff087819 */ /* 0x000fe40000011608 */
[----:B--2---:R-:W-:Y:S01]  /*1070*/  ISETP.NE.AND P0, PT, R12, 0x63, PT ;  /* 0x000000630c00780c */ /* 0x004fe20003f05270 */
[----:B------:R-:W-:-:S12]  /*1080*/  BRA.DIV UR5, `(.L_x_211) ;  /* 0x0000002e05b87947 */ /* 0x000fd8000b800000 */
[----:B------:R-:W-:-:S13]  /*1090*/  VOTE.ANY P0, !P0 ;  /* 0x0000000000ff7806 */ /* 0x000fda0004000100 */
.L_x_241:
[----:B------:R-:W-:Y:S05]  /*10a0*/  @P0 BRA `(.L_x_212) ;  /* 0xfffffffc00e00947 */ /* 0x000fea000383ffff */
.L_x_210:
[----:B------:R-:W-:Y:S01]  /*10b0*/  UMOV UR5, 0xffffffff ;  /* 0xffffffff00057882 */ /* 0x000fe20000000000 */
[----:B------:R-:W-:Y:S02]  /*10c0*/  ISETP.NE.AND P0, PT, R12, 0x65, PT ;  /* 0x000000650c00780c */ /* 0x000fe40003f05270 */
[----:B------:R-:W-:Y:S11]  /*10d0*/  BRA.DIV UR5, `(.L_x_213) ;  /* 0x0000002e05c47947 */ /* 0x000ff6000b800000 */
[----:B------:R-:W0:Y:S01]  /*10e0*/  S2R R8, SR_GEMASK ;  /* 0x0000000000087919 */ /* 0x000e220000003c00 */
[----:B------:R-:W-:Y:S01]  /*10f0*/  VOTE.ANY R10, PT, !P0 ;  /* 0x00000000000a7806 */ /* 0x000fe200040e0100 */
[C---:B------:R-:W-:Y:S02]  /*1100*/  VIADD R38, R37.reuse, 0x2 ;  /* 0x0000000225267836 */ /* 0x040fe40000000000 */
[----:B------:R-:W-:Y:S01]  /*1110*/  VIADD R39, R37, 0x10 ;  /* 0x0000001025277836 */ /* 0x000fe20000000000 */
[----:B0-----:R-:W-:-:S05]  /*1120*/  LOP3.LUT R10, R10, 0x80000000, R8, 0xec, !PT ;  /* 0x800000000a0a7812 */ /* 0x001fca00078eec08 */
[----:B------:R-:W-:-:S05]  /*1130*/  VIADD R11, R10, 0xffffffff ;  /* 0xffffffff0a0b7836 */ /* 0x000fca0000000000 */
[----:B------:R-:W-:-:S04]  /*1140*/  LOP3.LUT R11, R10, R11, RZ, 0xc, !PT ;  /* 0x0000000b0a0b7212 */ /* 0x000fc800078e0cff */
[----:B------:R-:W0:Y:S02]  /*1150*/  POPC R15, R11 ;  /* 0x0000000b000f7309 */ /* 0x000e240000000000 */
[----:B0-----:R-:W0:Y:S01]  /*1160*/  SHFL.DOWN PT, R16, R13, 0x1, R15 ;  /* 0x082000000d107989 */ /* 0x001e2200000e000f */
[-C--:B------:R-:W-:Y:S02]  /*1170*/  ISETP.GE.AND P0, PT, R37, R15.reuse, PT ;  /* 0x0000000f2500720c */ /* 0x080fe40003f06270 */
[-C--:B------:R-:W-:Y:S02]  /*1180*/  ISETP.GT.AND P2, PT, R39, R15.reuse, PT ;  /* 0x0000000f2700720c */ /* 0x080fe40003f44270 */
[----:B0-----:R-:W-:Y:S02]  /*1190*/  SEL R16, R16, RZ, !P0 ;  /* 0x000000ff10107207 */ /* 0x001fe40004000000 */
[----:B------:R-:W-:-:S03]  /*11a0*/  ISETP.GT.AND P0, PT, R38, R15, PT ;  /* 0x0000000f2600720c */ /* 0x000fc60003f04270 */
[----:B------:R-:W-:-:S05]  /*11b0*/  IMAD.IADD R36, R16, 0x1, R13 ;  /* 0x0000000110247824 */ /* 0x000fca00078e020d */
[----:B------:R-:W0:Y:S02]  /*11c0*/  SHFL.DOWN PT, R16, R36, 0x2, R15 ;  /* 0x0840000024107989 */ /* 0x000e2400000e000f */
[----:B0-----:R-:W-:-:S05]  /*11d0*/  SEL R19, R16, RZ, !P0 ;  /* 0x000000ff10137207 */ /* 0x001fca0004000000 */
[----:B------:R-:W-:Y:S02]  /*11e0*/  IMAD.IADD R40, R36, 0x1, R19 ;  /* 0x0000000124287824 */ /* 0x000fe400078e0213 */
[C---:B------:R-:W-:Y:S02]  /*11f0*/  VIADD R19, R37.reuse, 0x4 ;  /* 0x0000000425137836 */ /* 0x040fe40000000000 */
[----:B------:R-:W-:Y:S01]  /*1200*/  VIADD R36, R37, 0x8 ;  /* 0x0000000825247836 */ /* 0x000fe20000000000 */
[----:B------:R-:W0:Y:S02]  /*1210*/  SHFL.DOWN PT, R16, R40, 0x4, R15 ;  /* 0x0880000028107989 */ /* 0x000e2400000e000f */
[----:B------:R-:W-:-:S04]  /*1220*/  ISETP.GT.AND P0, PT, R19, R15, PT ;  /* 0x0000000f1300720c */ /* 0x000fc80003f04270 */
[----:B0-----:R-:W-:Y:S02]  /*1230*/  SEL R11, R16, RZ, !P0 ;  /* 0x000000ff100b7207 */ /* 0x001fe40004000000 */
[----:B------:R-:W-:-:S03]  /*1240*/  ISETP.GT.AND P0, PT, R36, R15, PT ;  /* 0x0000000f2400720c */ /* 0x000fc60003f04270 */
[----:B------:R-:W-:Y:S02]  /*1250*/  IMAD.IADD R42, R40, 0x1, R11 ;  /* 0x00000001282a7824 */ /* 0x000fe400078e020b */
[----:B------:R-:W0:Y:S03]  /*1260*/  LDC.64 R10, c[0x0][0x390] ;  /* 0x0000e400ff0a7b82 */ /* 0x000e260000000a00 */
[----:B------:R-:W1:Y:S02]  /*1270*/  SHFL.DOWN PT, R16, R42, 0x8, R15 ;  /* 0x090000002a107989 */ /* 0x000e6400000e000f */
[----:B-1----:R-:W-:Y:S02]  /*1280*/  SEL R41, R16, RZ, !P0 ;  /* 0x000000ff10297207 */ /* 0x002fe40004000000 */
[----:B------:R-:W-:-:S03]  /*1290*/  ISETP.NE.AND P0, PT, R12, 0x65, PT ;  /* 0x000000650c00780c */ /* 0x000fc60003f05270 */
[----:B------:R-:W-:Y:S01]  /*12a0*/  IMAD.IADD R41, R42, 0x1, R41 ;  /* 0x000000012a297824 */ /* 0x000fe200078e0229 */
[----:B0-----:R-:W-:-:S04]  /*12b0*/  IADD3 R42, P3, PT, R10, 0x100, RZ ;  /* 0x000001000a2a7810 */ /* 0x001fc80007f7e0ff */
[----:B------:R-:W0:Y:S01]  /*12c0*/  SHFL.DOWN PT, R16, R41, 0x10, R15 ;  /* 0x0a00000029107989 */ /* 0x000e2200000e000f */
[----:B------:R-:W-:-:S04]  /*12d0*/  IMAD.X R43, RZ, RZ, R11, P3 ;  /* 0x000000ffff2b7224 */ /* 0x000fc800018e060b */
[----:B------:R-:W-:Y:S02]  /*12e0*/  VOTE.ALL P0, P0 ;  /* 0x0000000000ff7806 */ /* 0x000fe40000000000 */
[----:B0-----:R-:W-:-:S05]  /*12f0*/  SEL R16, R16, RZ, !P2 ;  /* 0x000000ff10107207 */ /* 0x001fca0005000000 */
[----:B------:R-:W-:-:S07]  /*1300*/  IMAD.IADD R40, R41, 0x1, R16 ;  /* 0x0000000129287824 */ /* 0x000fce00078e0210 */
.L_x_250:
[----:B------:R-:W-:Y:S05]  /*1310*/  @!P0 BRA `(.L_x_214) ;  /* 0x0000000000cc8947 */ /* 0x000fea0003800000 */
[----:B------:R-:W-:-:S07]  /*1320*/  IMAD.MOV.U32 R11, RZ, RZ, 0x1de ;  /* 0x000001deff0b7424 */ /* 0x000fce00078e00ff */
.L_x_220:
[----:B------:R-:W-:-:S05]  /*1330*/  IMAD.WIDE R14, R18, 0x8, R42 ;  /* 0x00000008120e7825 */ /* 0x000fca00078e022a */
[----:B------:R-:W2:Y:S01]  /*1340*/  LD.E.64.STRONG.GPU R12, desc[UR12][R14.64+-0x100] ;  /* 0xffff000c0e0c7980 */ /* 0x000ea2000c10fb00 */
[----:B------:R-:W-:Y:S05]  /*1350*/  YIELD ;  /* 0x0000000000007946 */ /* 0x000fea0003800000 */
[----:B------:R-:W-:Y:S01]  /*1360*/  UMOV UR5, 0xffffffff ;  /* 0xffffffff00057882 */ /* 0x000fe20000000000 */
[----:B------:R-:W-:Y:S02]  /*1370*/  SHF.R.U32.HI R11, RZ, 0x1, R11 ;  /* 0x00000001ff0b7819 */ /* 0x000fe4000001160b */
[----:B--2---:R-:W-:Y:S01]  /*1380*/  ISETP.NE.AND P0, PT, R12, 0x63, PT ;  /* 0x000000630c00780c */ /* 0x004fe20003f05270 */
[----:B------:R-:W-:-:S12]  /*1390*/  BRA.DIV UR5, `(.L_x_215) ;  /* 0x0000003205147947 */ /* 0x000fd8000b800000 */
[----:B------:R-:W-:-:S13]  /*13a0*/  VOTE.ANY P0, !P0 ;  /* 0x0000000000ff7806 */ /* 0x000fda0004000100 */
.L_x_253:
[----:B------:R-:W-:Y:S05]  /*13b0*/  @!P0 BRA `(.L_x_216) ;  /* 0x0000000000248947 */ /* 0x000fea0003800000 */
[----:B------:R-:W-:-:S07]  /*13c0*/  IMAD.MOV.U32 R16, RZ, RZ, R11 ;  /* 0x000000ffff107224 */ /* 0x000fce00078e000b */
.L_x_218:
[----:B------:R-:W-:Y:S05]  /*13d0*/  NANOSLEEP R16 ;  /* 0x000000100000735d */ /* 0x000fea0003800000 */
[----:B------:R-:W2:Y:S01]  /*13e0*/  LD.E.64.STRONG.GPU R12, desc[UR12][R14.64+-0x100] ;  /* 0xffff000c0e0c7980 */ /* 0x000ea2000c10fb00 */
[----:B------:R-:W-:Y:S01]  /*13f0*/  UMOV UR5, 0xffffffff ;  /* 0xffffffff00057882 */ /* 0x000fe20000000000 */
[----:B------:R-:W-:Y:S02]  /*1400*/  SHF.R.U32.HI R16, RZ, 0x1, R16 ;  /* 0x00000001ff107819 */ /* 0x000fe40000011610 */
[----:B--2---:R-:W-:Y:S01]  /*1410*/  ISETP.NE.AND P0, PT, R12, 0x63, PT ;  /* 0x000000630c00780c */ /* 0x004fe20003f05270 */
[----:B------:R-:W-:-:S12]  /*1420*/  BRA.DIV UR5, `(.L_x_217) ;  /* 0x0000003205107947 */ /* 0x000fd8000b800000 */
[----:B------:R-:W-:-:S13]  /*1430*/  VOTE.ANY P0, !P0 ;  /* 0x0000000000ff7806 */ /* 0x000fda0004000100 */
.L_x_256:
[----:B------:R-:W-:Y:S05]  /*1440*/  @P0 BRA `(.L_x_218) ;  /* 0xfffffffc00e00947 */ /* 0x000fea000383ffff */
.L_x_216:
[----:B------:R-:W-:Y:S01]  /*1450*/  UMOV UR5, 0xffffffff ;  /* 0xffffffff00057882 */ /* 0x000fe20000000000 */
[----:B------:R-:W-:Y:S02]  /*1460*/  ISETP.NE.AND P0, PT, R12, 0x65, PT ;  /* 0x000000650c00780c */ /* 0x000fe40003f05270 */
[----:B------:R-:W-:Y:S11]  /*1470*/  BRA.DIV UR5, `(.L_x_219) ;  /* 0x00000032051c7947 */ /* 0x000ff6000b800000 */
[----:B------:R-:W-:Y:S01]  /*1480*/  VOTE.ANY R10, PT, !P0 ;  /* 0x00000000000a7806 */ /* 0x000fe200040e0100 */
[----:B------:R-:W-:-:S03]  /*1490*/  VIADD R18, R18, 0xffffffe0 ;  /* 0xffffffe012127836 */ /* 0x000fc60000000000 */
[----:B------:R-:W-:-:S05]  /*14a0*/  LOP3.LUT R10, R10, 0x80000000, R8, 0xec, !PT ;  /* 0x800000000a0a7812 */ /* 0x000fca00078eec08 */
[----:B------:R-:W-:-:S05]  /*14b0*/  VIADD R15, R10, 0xffffffff ;  /* 0xffffffff0a0f7836 */ /* 0x000fca0000000000 */
[----:B------:R-:W-:-:S06]  /*14c0*/  LOP3.LUT R15, R10, R15, RZ, 0xc, !PT ;  /* 0x0000000f0a0f7212 */ /* 0x000fcc00078e0cff */
        /* <DEDUP_REMOVED lines=17> */
[----:B------:R-:W-:-:S03]  /*15e0*/  ISETP.NE.AND P0, PT, R12, 0x65, PT ;  /* 0x000000650c00780c */ /* 0x000fc60003f05270 */
[----:B------:R-:W-:-:S05]  /*15f0*/  IMAD.IADD R41, R13, 0x1, R16 ;  /* 0x000000010d297824 */ /* 0x000fca00078e0210 */
[----:B------:R-:W0:Y:S05]  /*1600*/  SHFL.DOWN PT, R16, R41, 0x10, R15 ;  /* 0x0a00000029107989 */ /* 0x000e2a00000e000f */
[----:B------:R-:W-:Y:S02]  /*1610*/  VOTE.ALL P0, P0 ;  /* 0x0000000000ff7806 */ /* 0x000fe40000000000 */
[----:B0-----:R-:W-:-:S04]  /*1620*/  SEL R16, R16, RZ, !P2 ;  /* 0x000000ff10107207 */ /* 0x001fc80005000000 */
[----:B------:R-:W-:-:S07]  /*1630*/  IADD3 R40, PT, PT, R41, R16, R40 ;  /* 0x0000001029287210 */ /* 0x000fce0007ffe028 */
.L_x_265:
[----:B------:R-:W-:Y:S05]  /*1640*/  @P0 BRA `(.L_x_220) ;  /* 0xfffffffc00380947 */ /* 0x000fea000383ffff */
.L_x_214:
[----:B------:R-:W-:Y:S01]  /*1650*/  ISETP.NE.AND P0, PT, R37, RZ, PT ;  /* 0x000000ff2500720c */ /* 0x000fe20003f05270 */
[----:B------:R-:W0:Y:S01]  /*1660*/  @!P1 S2R R11, SR_CgaCtaId ;  /* 0x00000000000b9919 */ /* 0x000e220000008800 */
[----:B------:R-:W-:Y:S01]  /*1670*/  @!P1 MOV R10, 0x400 ;  /* 0x00000400000a9802 */ /* 0x000fe20000000f00 */
[----:B------:R-:W-:Y:S02]  /*1680*/  @!P1 IMAD.IADD R9, R9, 0x1, R40 ;  /* 0x0000000109099824 */ /* 0x000fe400078e0228 */
[----:B------:R-:W-:Y:S02]  /*1690*/  @!P1 IMAD.MOV.U32 R8, RZ, RZ, 0x65 ;  /* 0x00000065ff089424 */ /* 0x000fe400078e00ff */
[----:B------:R-:W-:-:S03]  /*16a0*/  IMAD.MOV.U32 R38, RZ, RZ, R17 ;  /* 0x000000ffff267224 */ /* 0x000fc600078e0011 */
[----:B------:R1:W-:Y:S03]  /*16b0*/  @!P1 ST.E.64.STRONG.GPU desc[UR12][R44.64+0x100], R8 ;  /* 0x000100082c009985 */ /* 0x0003e6000c10fb0c */
[----:B------:R-:W-:Y:S01]  /*16c0*/  @!P0 MOV R12, 0x400 ;  /* 0x00000400000c8802 */ /* 0x000fe20000000f00 */
[----:B------:R-:W2:Y:S01]  /*16d0*/  @!P0 S2R R13, SR_CgaCtaId ;  /* 0x00000000000d8919 */ /* 0x000ea20000008800 */
[----:B------:R-:W-:Y:S01]  /*16e0*/  @!P0 IMAD.MOV.U32 R38, RZ, RZ, R40 ;  /* 0x000000ffff268224 */ /* 0x000fe200078e0028 */
[----:B0-----:R-:W-:-:S05]  /*16f0*/  @!P1 LEA R10, R11, R10, 0x18 ;  /* 0x0000000a0b0a9211 */ /* 0x001fca00078ec0ff */
[----:B------:R1:W-:Y:S04]  /*1700*/  @!P1 STS [R10+0x8], R9 ;  /* 0x000008090a009388 */ /* 0x0003e80000000800 */
[----:B------:R1:W-:Y:S01]  /*1710*/  @!P1 STS [R10+0x4], R40 ;  /* 0x000004280a009388 */ /* 0x0003e20000000800 */
[----:B--2---:R-:W-:-:S05]  /*1720*/  @!P0 LEA R13, R13, R12, 0x18 ;  /* 0x0000000c0d0d8211 */ /* 0x004fca00078ec0ff */
[----:B------:R1:W-:Y:S02]  /*1730*/  @!P0 STS [R13+0x54], R40 ;  /* 0x000054280d008388 */ /* 0x0003e40000000800 */
.L_x_208:
[----:B------:R-:W-:Y:S05]  /*1740*/  WARPSYNC.ALL ;  /* 0x0000000000007948 */ /* 0x000fea0003800000 */
[----:B------:R-:W0:Y:S08]  /*1750*/  S2UR UR7, SR_CgaCtaId ;  /* 0x00000000000779c3 */ /* 0x000e300000008800 */
[----:B------:R-:W-:Y:S01]  /*1760*/  BAR.SYNC.DEFER_BLOCKING 0x0 ;  /* 0x0000000000007b1d */ /* 0x000fe20000010000 */
[----:B------:R-:W-:-:S05]  /*1770*/  ISETP.NE.AND P0, PT, R35, RZ, PT ;  /* 0x000000ff2300720c */ /* 0x000fca0003f05270 */
[----:B------:R-:W-:Y:S02]  /*1780*/  UMOV UR5, 0x400 ;  /* 0x0000040000057882 */ /* 0x000fe40000000000 */
[----:B0-----:R-:W-:-:S09]  /*1790*/  ULEA UR5, UR7, UR5, 0x18 ;  /* 0x0000000507057291 */ /* 0x001fd2000f8ec0ff */
[----:B-1----:R-:W0:Y:S02]  /*17a0*/  LDS R8, [UR5+0x54] ;  /* 0x00005405ff087984 */ /* 0x002e240008000800 */
[----:B0-----:R-:W-:-:S05]  /*17b0*/  SEL R9, R8, RZ, P0 ;  /* 0x000000ff08097207 */ /* 0x001fca0000000000 */
[----:B------:R-:W-:-:S07]  /*17c0*/  IMAD.IADD R38, R9, 0x1, R38 ;  /* 0x0000000109267824 */ /* 0x000fce00078e0226 */
.L_x_207:
[----:B------:R-:W-:Y:S05]  /*17d0*/  BSYNC.RECONVERGENT B0 ;  /* 0x0000000000007941 */ /* 0x000fea0003800200 */
.L_x_205:
[----:B------:R-:W-:Y:S01]  /*17e0*/  IMAD.IADD R32, R32, 0x1, R38 ;  /* 0x0000000120207824 */ /* 0x000fe200078e0226 */
[----:B------:R-:W-:Y:S03]  /*17f0*/  BAR.SYNC.DEFER_BLOCKING 0x0 ;  /* 0x0000000000007b1d */ /* 0x000fe60000010000 */
[----:B------:R-:W-:-:S03]  /*1800*/  IMAD.IADD R29, R29, 0x1, R32 ;  /* 0x000000011d1d7824 */ /* 0x000fc600078e0220 */
[----:B------:R-:W1:Y:S01]  /*1810*/  LDCU.64 UR8, c[0x0][0x388] ;  /* 0x00007100ff0877ac */ /* 0x000e620008000a00 */
[----:B------:R-:W-:-:S04]  /*1820*/  IMAD.IADD R28, R28, 0x1, R29 ;  /* 0x000000011c1c7824 */ /* 0x000fc800078e021d */
[----:B------:R-:W-:-:S04]  /*1830*/  IMAD.IADD R27, R27, 0x1, R28 ;  /* 0x000000011b1b7824 */ /* 0x000fc800078e021c */
[----:B------:R-:W-:-:S04]  /*1840*/  IMAD.IADD R26, R26, 0x1, R27 ;  /* 0x000000011a1a7824 */ /* 0x000fc800078e021b */
[----:B------:R-:W-:-:S04]  /*1850*/  IMAD.IADD R25, R25, 0x1, R26 ;  /* 0x0000000119197824 */ /* 0x000fc800078e021a */
[----:B------:R-:W-:Y:S01]  /*1860*/  IMAD.IADD R24, R24, 0x1, R25 ;  /* 0x0000000118187824 */ /* 0x000fe200078e0219 */
[----:B------:R-:W-:Y:S03]  /*1870*/  STS [R33], R38 ;  /* 0x0000002621007388 */ /* 0x000fe60000000800 */
[----:B------:R-:W-:Y:S01]  /*1880*/  IMAD.IADD R23, R23, 0x1, R24 ;  /* 0x0000000117177824 */ /* 0x000fe200078e0218 */
[----:B------:R-:W-:Y:S03]  /*1890*/  STS [R33+0x4], R32 ;  /* 0x0000042021007388 */ /* 0x000fe60000000800 */
        /* <DEDUP_REMOVED lines=19> */
[----:B------:R-:W-:Y:S04]  /*19d0*/  STS [R33+0x2c], R20 ;  /* 0x00002c1421007388 */ /* 0x000fe80000000800 */
[----:B------:R-:W-:Y:S04]  /*19e0*/  STS [R33+0x30], R7 ;  /* 0x0000300721007388 */ /* 0x000fe80000000800 */
[----:B------:R-:W-:Y:S04]  /*19f0*/  STS [R33+0x34], R6 ;  /* 0x0000340621007388 */ /* 0x000fe80000000800 */
[----:B------:R-:W-:Y:S04]  /*1a00*/  STS [R33+0x38], R5 ;  /* 0x0000380521007388 */ /* 0x000fe80000000800 */
[----:B------:R-:W-:Y:S04]  /*1a10*/  STS [R33+0x3c], R4 ;  /* 0x00003c0421007388 */ /* 0x000fe80000000800 */
[----:B------:R-:W-:Y:S04]  /*1a20*/  STS [R33+0x40], R3 ;  /* 0x0000400321007388 */ /* 0x000fe80000000800 */
[----:B------:R1:W-:Y:S04]  /*1a30*/  STS [R33+0x44], R2 ;  /* 0x0000440221007388 */ /* 0x0003e80000000800 */
[----:B------:R-:W-:Y:S01]  /*1a40*/  STS [R33+0x48], R0 ;  /* 0x0000480021007388 */ /* 0x000fe20000000800 */
[----:B------:R-:W-:-:S03]  /*1a50*/  NOP ;  /* 0x0000000000007918 */ /* 0x000fc60000000000 */
[----:B0-----:R-:W0:Y:S01]  /*1a60*/  LDS R9, [R34] ;  /* 0x0000000022097984 */ /* 0x001e220000000800 */
[----:B-1----:R-:W-:-:S03]  /*1a70*/  IADD3 R2, P0, PT, R31, UR8, RZ ;  /* 0x000000081f027c10 */ /* 0x002fc6000ff1e0ff */
[----:B------:R-:W1:Y:S01]  /*1a80*/  LDS R7, [R34+0x80] ;  /* 0x0000800022077984 */ /* 0x000e620000000800 */
[----:B------:R-:W-:-:S03]  /*1a90*/  IADD3.X R3, PT, PT, R30, UR9, RZ, P0, !PT ;  /* 0x000000091e037c10 */ /* 0x000fc600087fe4ff */
        /* <DEDUP_REMOVED lines=17> */
[----:B0-----:R-:W-:Y:S04]  /*1bb0*/  STG.E desc[UR12][R2.64], R9 ;  /* 0x0000000902007986 */ /* 0x001fe8000c10190c */
[----:B-1----:R-:W-:Y:S04]  /*1bc0*/  STG.E desc[UR12][R2.64+0x80], R7 ;  /* 0x0000800702007986 */ /* 0x002fe8000c10190c */
[----:B--2---:R-:W-:Y:S04]  /*1bd0*/  STG.E desc[UR12][R2.64+0x100], R11 ;  /* 0x0001000b02007986 */ /* 0x004fe8000c10190c */
[----:B---3--:R-:W-:Y:S04]  /*1be0*/  STG.E desc[UR12][R2.64+0x180], R13 ;  /* 0x0001800d02007986 */ /* 0x008fe8000c10190c */
[----:B----4-:R-:W-:Y:S04]  /*1bf0*/  STG.E desc[UR12][R2.64+0x200], R5 ;  /* 0x0002000502007986 */ /* 0x010fe8000c10190c */
[----:B-----5:R-:W-:Y:S04]  /*1c00*/  STG.E desc[UR12][R2.64+0x280], R15 ;  /* 0x0002800f02007986 */ /* 0x020fe8000c10190c */
[----:B------:R-:W-:Y:S04]  /*1c10*/  STG.E desc[UR12][R2.64+0x300], R17 ;  /* 0x0003001102007986 */ /* 0x000fe8000c10190c */
        /* <DEDUP_REMOVED lines=11> */
[----:B------:R-:W-:Y:S01]  /*1cd0*/  STG.E desc[UR12][R2.64+0x900], R43 ;  /* 0x0009002b02007986 */ /* 0x000fe2000c10190c */
[----:B------:R-:W-:Y:S05]  /*1ce0*/  EXIT ;  /* 0x000000000000794d */ /* 0x000fea0003800000 */
.L_x_204:
[----:B------:R-:W-:-:S04]  /*1cf0*/  ISETP.NE.U32.AND P0, PT, RZ, UR7, PT ;  /* 0x00000007ff007c0c */ /* 0x000fc8000bf05070 */
[----:B------:R-:W-:-:S13]  /*1d00*/  ISETP.NE.AND.EX P0, PT, RZ, UR4, PT, P0 ;  /* 0x00000004ff007c0c */ /* 0x000fda000bf05300 */
[----:B------:R-:W-:Y:S05]  /*1d10*/  @!P0 EXIT ;  /* 0x000000000000894d */ /* 0x000fea0003800000 */
[----:B------:R-:W0:Y:S02]  /*1d20*/  LDCU.64 UR4, c[0x0][0x380] ;  /* 0x00007000ff0477ac */ /* 0x000e240008000a00 */
[----:B0-----:R-:W-:-:S06]  /*1d30*/  UIMAD.WIDE UR4, UR6, 0x7b80, UR4 ;  /* 0x00007b80060478a5 */ /* 0x001fcc000f8e0204 */
[----:B------:R-:W-:Y:S02]  /*1d40*/  IMAD.U32 R2, RZ, RZ, UR4 ;  /* 0x00000004ff027e24 */ /* 0x000fe4000f8e00ff */
[----:B------:R-:W-:-:S05]  /*1d50*/  IMAD.U32 R3, RZ, RZ, UR5 ;  /* 0x00000005ff037e24 */ /* 0x000fca000f8e00ff */
[----:B------:R0:W2:Y:S01]  /*1d60*/  LDG.E R0, desc[UR12][R2.64] ;  /* 0x0000000c02007981 */ /* 0x0000a2000c1e1900 */
[----:B------:R-:W3:Y:S02]  /*1d70*/  S2R R31, SR_TID.X ;  /* 0x00000000001f7919 */ /* 0x000ee40000002100 */
[C---:B---3--:R-:W-:Y:S02]  /*1d80*/  LOP3.LUT R30, R31.reuse, 0x1f, RZ, 0xc0, !PT ;  /* 0x0000001f1f1e7812 */ /* 0x048fe400078ec0ff */
[----:B------:R-:W-:-:S05]  /*1d90*/  LOP3.LUT R5, R31, 0x3e0, RZ, 0xc0, !PT ;  /* 0x000003e01f057812 */ /* 0x000fca00078ec0ff */
[----:B------:R-:W-:-:S04]  /*1da0*/  IMAD R30, R5, 0x13, R30 ;  /* 0x00000013051e7824 */ /* 0x000fc800078e021e */
[C---:B------:R-:W-:Y:S01]  /*1db0*/  VIADD R4, R30.reuse, 0x20 ;  /* 0x000000201e047836 */ /* 0x040fe20000000000 */
[C---:B------:R-:W-:Y:S01]  /*1dc0*/  ISETP.GE.U32.AND P1, PT, R30.reuse, UR7, PT ;  /* 0x000000071e007c0c */ /* 0x040fe2000bf26070 */
[C---:B------:R-:W-:Y:S01]  /*1dd0*/  VIADD R5, R30.reuse, 0x40 ;  /* 0x000000401e057836 */ /* 0x040fe20000000000 */
[C---:B0-----:R-:W-:Y:S01]  /*1de0*/  LEA R2, P0, R30.reuse, UR4, 0x2 ;  /* 0x000000041e027c11 */ /* 0x041fe2000f8010ff */
[----:B------:R-:W-:Y:S01]  /*1df0*/  VIADD R3, R30, 0x80 ;  /* 0x000000801e037836 */ /* 0x000fe20000000000 */
[----:B------:R-:W-:Y:S01]  /*1e00*/  ISETP.GE.U32.AND P2, PT, R4, UR7, PT ;  /* 0x0000000704007c0c */ /* 0x000fe2000bf46070 */
[C---:B------:R-:W-:Y:S01]  /*1e10*/  VIADD R4, R30.reuse, 0xa0 ;  /* 0x000000a01e047836 */ /* 0x040fe20000000000 */
[----:B------:R-:W-:Y:S01]  /*1e20*/  ISETP.GE.U32.AND P3, PT, R5, UR7, PT ;  /* 0x0000000705007c0c */ /* 0x000fe2000bf66070 */
[----:B------:R-:W-:Y:S01]  /*1e30*/  VIADD R5, R30, 0xc0 ;  /* 0x000000c01e057836 */ /* 0x000fe20000000000 */
[----:B------:R-:W-:Y:S01]  /*1e40*/  ISETP.GE.U32.AND P5, PT, R3, UR7, PT ;  /* 0x0000000703007c0c */ /* 0x000fe2000bfa6070 */
[----:B------:R-:W-:Y:S01]  /*1e50*/  IMAD.X R3, RZ, RZ, UR5, P0 ;  /* 0x00000005ff037e24 */ /* 0x000fe200080e06ff */
[----:B------:R-:W-:Y:S01]  /*1e60*/  ISETP.GE.U32.AND P6, PT, R4, UR7, PT ;  /* 0x0000000704007c0c */ /* 0x000fe2000bfc6070 */
[C---:B------:R-:W-:Y:S01]  /*1e70*/  VIADD R6, R30.reuse, 0x60 ;  /* 0x000000601e067836 */ /* 0x040fe20000000000 */
[----:B------:R-:W-:Y:S01]  /*1e80*/  ISETP.GE.U32.AND P0, PT, R5, UR7, PT ;  /* 0x0000000705007c0c */ /* 0x000fe2000bf06070 */
[----:B------:R-:W-:-:S02]  /*1e90*/  VIADD R5, R30, 0xe0 ;  /* 0x000000e01e057836 */ /* 0x000fc40000000000 */
[----:B------:R-:W-:Y:S01]  /*1ea0*/  VIADD R37, R30, 0x100 ;  /* 0x000001001e257836 */ /* 0x000fe20000000000 */
[----:B------:R-:W-:Y:S01]  /*1eb0*/  ISETP.GE.U32.AND P4, PT, R6, UR7, PT ;  /* 0x0000000706007c0c */ /* 0x000fe2000bf86070 */
[C---:B------:R-:W-:Y:S02]  /*1ec0*/  VIADD R7, R30.reuse, 0x140 ;  /* 0x000001401e077836 */ /* 0x040fe40000000000 */
[C---:B------:R-:W-:Y:S02]  /*1ed0*/  VIADD R36, R30.reuse, 0x120 ;  /* 0x000001201e247836 */ /* 0x040fe40000000000 */
[C---:B------:R-:W-:Y:S02]  /*1ee0*/  VIADD R35, R30.reuse, 0x220 ;  /* 0x000002201e237836 */ /* 0x040fe40000000000 */
[----:B------:R-:W-:Y:S02]  /*1ef0*/  VIADD R34, R30, 0x240 ;  /* 0x000002401e227836 */ /* 0x000fe40000000000 */
[----:B--2---:R-:W-:-:S02]  /*1f00*/  IMAD.MOV.U32 R4, RZ, RZ, R0 ;  /* 0x000000ffff047224 */ /* 0x004fc400078e0000 */
[----:B------:R-:W2:Y:S02]  /*1f10*/  @!P1 LDG.E R0, desc[UR12][R2.64] ;  /* 0x0000000c02009981 */ /* 0x000ea4000c1e1900 */
[--C-:B------:R-:W-:Y:S01]  /*1f20*/  IMAD.MOV.U32 R12, RZ, RZ, R4.reuse ;  /* 0x000000ffff0c7224 */ /* 0x100fe200078e0004 */
[----:B------:R-:W-:Y:S01]  /*1f30*/  ISETP.GE.U32.AND P1, PT, R5, UR7, PT ;  /* 0x0000000705007c0c */ /* 0x000fe2000bf26070 */
[--C-:B------:R-:W-:Y:S02]  /*1f40*/  IMAD.MOV.U32 R8, RZ, RZ, R4.reuse ;  /* 0x000000ffff087224 */ /* 0x100fe400078e0004 */
[C---:B------:R-:W-:Y:S02]  /*1f50*/  VIADD R5, R30.reuse, 0x160 ;  /* 0x000001601e057836 */ /* 0x040fe40000000000 */
[--C-:B------:R-:W-:Y:S01]  /*1f60*/  IMAD.MOV.U32 R6, RZ, RZ, R4.reuse ;  /* 0x000000ffff067224 */ /* 0x100fe200078e0004 */
[----:B------:R-:W3:Y:S01]  /*1f70*/  @!P5 LDG.E R12, desc[UR12][R2.64+0x200] ;  /* 0x0002000c020cd981 */ /* 0x000ee2000c1e1900 */
[--C-:B------:R-:W-:Y:S01]  /*1f80*/  IMAD.MOV.U32 R14, RZ, RZ, R4.reuse ;  /* 0x000000ffff0e7224 */ /* 0x100fe200078e0004 */
[----:B------:R-:W-:Y:S01]  /*1f90*/  ISETP.GE.U32.AND P5, PT, R37, UR7, PT ;  /* 0x0000000725007c0c */ /* 0x000fe2000bfa6070 */
[----:B------:R-:W-:Y:S01]  /*1fa0*/  IMAD.MOV.U32 R16, RZ, RZ, R4 ;  /* 0x000000ffff107224 */ /* 0x000fe200078e0004 */
[----:B------:R-:W4:Y:S01]  /*1fb0*/  @!P3 LDG.E R8, desc[UR12][R2.64+0x100] ;  /* 0x0001000c0208b981 */ /* 0x000f22000c1e1900 */
[----:B------:R-:W-:Y:S01]  /*1fc0*/  ISETP.GE.U32.AND P3, PT, R5, UR7, PT ;  /* 0x0000000705007c0c */ /* 0x000fe2000bf66070 */
[----:B------:R-:W-:-:S02]  /*1fd0*/  VIADD R5, R30, 0x1a0 ;  /* 0x000001a01e057836 */ /* 0x000fc40000000000 */
[----:B------:R-:W4:Y:S01]  /*1fe0*/  @!P2 LDG.E R6, desc[UR12][R2.64+0x80] ;  /* 0x0000800c0206a981 */ /* 0x000f22000c1e1900 */
[----:B------:R-:W-:Y:S01]  /*1ff0*/  ISETP.GE.U32.AND P2, PT, R7, UR7, PT ;  /* 0x0000000707007c0c */ /* 0x000fe2000bf46070 */
[--C-:B------:R-:W-:Y:S02]  /*2000*/  IMAD.MOV.U32 R10, RZ, RZ, R4.reuse ;  /* 0x000000ffff0a7224 */ /* 0x100fe400078e0004 */
[----:B------:R-:W4:Y:S01]  /*2010*/  @!P6 LDG.E R14, desc[UR12][R2.64+0x280] ;  /* 0x0002800c020ee981 */ /* 0x000f22000c1e1900 */
[----:B------:R-:W-:Y:S01]  /*2020*/  ISETP.GE.U32.AND P6, PT, R36, UR7, PT ;  /* 0x0000000724007c0c */ /* 0x000fe2000bfc6070 */
[----:B------:R-:W-:Y:S02]  /*2030*/  IMAD.MOV.U32 R20, RZ, RZ, R4 ;  /* 0x000000ffff147224 */ /* 0x000fe400078e0004 */
[----:B------:R-:W4:Y:S01]  /*2040*/  @!P0 LDG.E R16, desc[UR12][R2.64+0x300] ;  /* 0x0003000c02108981 */ /* 0x000f22000c1e1900 */
[----:B------:R-:W-:Y:S01]  /*2050*/  ISETP.GE.U32.AND P0, PT, R5, UR7, PT ;  /* 0x0000000705007c0c */ /* 0x000fe2000bf06070 */
[----:B------:R-:W-:-:S02]  /*2060*/  VIADD R7, R30, 0x180 ;  /* 0x000001801e077836 */ /* 0x000fc40000000000 */
[C---:B------:R-:W-:Y:S01]  /*2070*/  VIADD R5, R30.reuse, 0x1e0 ;  /* 0x000001e01e057836 */ /* 0x040fe20000000000 */
[----:B------:R-:W4:Y:S01]  /*2080*/  @!P4 LDG.E R10, desc[UR12][R2.64+0x180] ;  /* 0x0001800c020ac981 */ /* 0x000f22000c1e1900 */
[--C-:B------:R-:W-:Y:S01]  /*2090*/  IMAD.MOV.U32 R18, RZ, RZ, R4.reuse ;  /* 0x000000ffff127224 */ /* 0x100fe200078e0004 */
[----:B------:R-:W-:Y:S01]  /*20a0*/  ISETP.GE.U32.AND P4, PT, R7, UR7, PT ;  /* 0x0000000707007c0c */ /* 0x000fe2000bf86070 */
[--C-:B------:R-:W-:Y:S01]  /*20b0*/  IMAD.MOV.U32 R22, RZ, RZ, R4.reuse ;  /* 0x000000ffff167224 */ /* 0x100fe200078e0004 */
[----:B------:R-:W4:Y:S01]  /*20c0*/  @!P5 LDG.E R20, desc[UR12][R2.64+0x400] ;  /* 0x0004000c0214d981 */ /* 0x000f22000c1e1900 */
[--C-:B------:R-:W-:Y:S01]  /*20d0*/  IMAD.MOV.U32 R24, RZ, RZ, R4.reuse ;  /* 0x000000ffff187224 */ /* 0x100fe200078e0004 */
[----:B------:R-:W-:Y:S01]  /*20e0*/  ISETP.GE.U32.AND P5, PT, R5, UR7, PT ;  /* 0x0000000705007c0c */ /* 0x000fe2000bfa6070 */
[----:B------:R-:W-:Y:S01]  /*20f0*/  IMAD.MOV.U32 R26, RZ, RZ, R4 ;  /* 0x000000ffff1a7224 */ /* 0x000fe200078e0004 */
[----:B------:R-:W4:Y:S01]  /*2100*/  @!P1 LDG.E R18, desc[UR12][R2.64+0x380] ;  /* 0x0003800c02129981 */ /* 0x000f22000c1e1900 */
[----:B------:R-:W-:-:S02]  /*2110*/  VIADD R7, R30, 0x1c0 ;  /* 0x000001c01e077836 */ /* 0x000fc40000000000 */
[----:B------:R-:W-:Y:S01]  /*2120*/  VIADD R5, R30, 0x200 ;  /* 0x000002001e057836 */ /* 0x000fe20000000000 */
[----:B------:R-:W4:Y:S02]  /*2130*/  @!P6 LDG.E R22, desc[UR12][R2.64+0x480] ;  /* 0x0004800c0216e981 */ /* 0x000f24000c1e1900 */
[----:B------:R-:W-:Y:S02]  /*2140*/  ISETP.GE.U32.AND P1, PT, R7, UR7, PT ;  /* 0x0000000707007c0c */ /* 0x000fe4000bf26070 */
[----:B------:R-:W4:Y:S01]  /*2150*/  @!P2 LDG.E R24, desc[UR12][R2.64+0x500] ;  /* 0x0005000c0218a981 */ /* 0x000f22000c1e1900 */
[----:B------:R-:W-:Y:S02]  /*2160*/  ISETP.GE.U32.AND P6, PT, R5, UR7, PT ;  /* 0x0000000705007c0c */ /* 0x000fe4000bfc6070 */
[----:B------:R-:W-:Y:S01]  /*2170*/  ISETP.GE.U32.AND P2, PT, R35, UR7, PT ;  /* 0x0000000723007c0c */ /* 0x000fe2000bf46070 */
[----:B------:R-:W4:Y:S01]  /*2180*/  @!P3 LDG.E R26, desc[UR12][R2.64+0x580] ;  /* 0x0005800c021ab981 */ /* 0x000f22000c1e1900 */
[----:B------:R-:W-:Y:S01]  /*2190*/  ISETP.GE.U32.AND P3, PT, R34, UR7, PT ;  /* 0x0000000722007c0c */ /* 0x000fe2000bf66070 */
[----:B------:R-:W-:-:S02]  /*21a0*/  IMAD.MOV.U32 R28, RZ, RZ, R4 ;  /* 0x000000ffff1c7224 */ /* 0x000fc400078e0004 */
[--C-:B------:R-:W-:Y:S02]  /*21b0*/  IMAD.MOV.U32 R40, RZ, RZ, R4.reuse ;  /* 0x000000ffff287224 */ /* 0x100fe400078e0004 */
[--C-:B------:R-:W-:Y:S02]  /*21c0*/  IMAD.MOV.U32 R42, RZ, RZ, R4.reuse ;  /* 0x000000ffff2a7224 */ /* 0x100fe400078e0004 */
[--C-:B------:R-:W-:Y:S01]  /*21d0*/  IMAD.MOV.U32 R44, RZ, RZ, R4.reuse ;  /* 0x000000ffff2c7224 */ /* 0x100fe200078e0004 */
[----:B------:R-:W4:Y:S01]  /*21e0*/  @!P4 LDG.E R28, desc[UR12][R2.64+0x600] ;  /* 0x0006000c021cc981 */ /* 0x000f22000c1e1900 */
[--C-:B------:R-:W-:Y:S02]  /*21f0*/  IMAD.MOV.U32 R5, RZ, RZ, R4.reuse ;  /* 0x000000ffff057224 */ /* 0x100fe400078e0004 */
[----:B------:R-:W-:Y:S01]  /*2200*/  IMAD.MOV.U32 R7, RZ, RZ, R4 ;  /* 0x000000ffff077224 */ /* 0x000fe200078e0004 */
[----:B------:R-:W4:Y:S04]  /*2210*/  @!P0 LDG.E R40, desc[UR12][R2.64+0x680] ;  /* 0x0006800c02288981 */ /* 0x000f28000c1e1900 */
[----:B------:R-:W4:Y:S04]  /*2220*/  @!P1 LDG.E R42, desc[UR12][R2.64+0x700] ;  /* 0x0007000c022a9981 */ /* 0x000f28000c1e1900 */
[----:B------:R-:W4:Y:S04]  /*2230*/  @!P5 LDG.E R44, desc[UR12][R2.64+0x780] ;  /* 0x0007800c022cd981 */ /* 0x000f28000c1e1900 */
[----:B------:R-:W4:Y:S04]  /*2240*/  @!P6 LDG.E R5, desc[UR12][R2.64+0x800] ;  /* 0x0008000c0205e981 */ /* 0x000f28000c1e1900 */
[----:B------:R-:W4:Y:S04]  /*2250*/  @!P2 LDG.E R7, desc[UR12][R2.64+0x880] ;  /* 0x0008800c0207a981 */ /* 0x000f28000c1e1900 */
[----:B------:R-:W4:Y:S01]  /*2260*/  @!P3 LDG.E R4, desc[UR12][R2.64+0x900] ;  /* 0x0009000c0204b981 */ /* 0x000f22000c1e1900 */
[----:B------:R-:W0:Y:S01]  /*2270*/  S2R R38, SR_LANEID ;  /* 0x0000000000267919 */ /* 0x000e220000000000 */
[----:B------:R-:W1:Y:S01]  /*2280*/  S2UR UR5, SR_CgaCtaId ;  /* 0x00000000000579c3 */ /* 0x000e620000008800 */
[----:B------:R-:W-:Y:S01]  /*2290*/  SHF.R.U32.HI R41, RZ, 0x5, R31 ;  /* 0x00000005ff297819 */ /* 0x000fe2000001161f */
[----:B------:R-:W-:-:S02]  /*22a0*/  UMOV UR4, 0x400 ;  /* 0x0000040000047882 */ /* 0x000fc40000000000 */
[----:B-1----:R-:W-:Y:S02]  /*22b0*/  ULEA UR4, UR5, UR4, 0x18 ;  /* 0x0000000405047291 */ /* 0x002fe4000f8ec0ff */
[----:B0-----:R-:W-:-:S05]  /*22c0*/  IMAD R29, R41, 0x260, R38 ;  /* 0x00000260291d7824 */ /* 0x001fca00078e0226 */
[----:B------:R-:W-:Y:S01]  /*22d0*/  LEA R29, R29, UR4, 0x2 ;  /* 0x000000041d1d7c11 */ /* 0x000fe2000f8e10ff */
[----:B------:R-:W-:-:S04]  /*22e0*/  UISETP.NE.AND UP0, UPT, UR6, URZ, UPT ;  /* 0x000000ff0600728c */ /* 0x000fc8000bf05270 */
[----:B--2---:R-:W-:Y:S04]  /*22f0*/  STS [R29], R0 ;  /* 0x000000001d007388 */ /* 0x004fe80000000800 */
[----:B---3--:R-:W-:Y:S04]  /*2300*/  STS [R29+0x200], R12 ;  /* 0x0002000c1d007388 */ /* 0x008fe80000000800 */
[----:B----4-:R0:W-:Y:S04]  /*2310*/  STS [R29+0x100], R8 ;  /* 0x000100081d007388 */ /* 0x0101e80000000800 */
[----:B------:R1:W-:Y:S01]  /*2320*/  STS [R29+0x80], R6 ;  /* 0x000080061d007388 */ /* 0x0003e20000000800 */
[----:B0-----:R-:W-:-:S03]  /*2330*/  IMAD R8, R38, 0x48, R29 ;  /* 0x0000004826087824 */ /* 0x001fc600078e021d */
        /* <DEDUP_REMOVED lines=16> */
[----:B------:R1:W0:Y:S04]  /*2440*/  LDS R32, [R8] ;  /* 0x0000000008207984 */ /* 0x0002280000000800 */
        /* <DEDUP_REMOVED lines=19> */
[----:B--234-:R-:W-:Y:S05]  /*2580*/  BRA.U UP0, `(.L_x_221) ;  /* 0x0000000500047547 */ /* 0x01cfea000b800000 */
[----:B01----:R-:W-:Y:S02]  /*2590*/  IADD3 R8, PT, PT, R28, R33, R32 ;  /* 0x000000211c087210 */ /* 0x003fe40007ffe020 */
[----:B------:R-:W-:Y:S02]  /*25a0*/  ISETP.NE.AND P1, PT, R38, 0x1f, PT ;  /* 0x0000001f2600780c */ /* 0x000fe40003f25270 */
[----:B------:R-:W-:Y:S02]  /*25b0*/  IADD3 R8, PT, PT, R26, R27, R8 ;  /* 0x0000001b1a087210 */ /* 0x000fe40007ffe008 */
[----:B------:R-:W-:Y:S02]  /*25c0*/  ISETP.NE.AND P2, PT, R41, 0xc, PT ;  /* 0x0000000c2900780c */ /* 0x000fe40003f45270 */
        /* <DEDUP_REMOVED lines=47> */
[----:B------:R-:W-:-:S04]  /*28c0*/  ISETP.NE.AND P0, PT, R41, 0x8, PT ;  /* 0x000000082900780c */ /* 0x000fc80003f05270 */
[----:B------:R-:W-:Y:S02]  /*28d0*/  SEL R8, R15, R8, !P0 ;  /* 0x000000080f087207 */ /* 0x000fe40004000000 */
[C---:B------:R-:W-:Y:S02]  /*28e0*/  ISETP.NE.AND P0, PT, R41.reuse, 0xa, PT ;  /* 0x0000000a2900780c */ /* 0x040fe40003f05270 */
[----:B------:R-:W-:Y:S02]  /*28f0*/  SEL R8, R16, R8, !P1 ;  /* 0x0000000810087207 */ /* 0x000fe40004800000 */
[----:B------:R-:W-:Y:S02]  /*2900*/  ISETP.NE.AND P1, PT, R41, 0xb, PT ;  /* 0x0000000b2900780c */ /* 0x000fe40003f25270 */
[----:B------:R-:W-:Y:S02]  /*2910*/  SEL R8, R17, R8, !P0 ;  /* 0x0000000811087207 */ /* 0x000fe40004000000 */
[----:B------:R-:W-:-:S02]  /*2920*/  ISETP.GE.U32.AND P0, PT, R31, 0x20, PT ;  /* 0x000000201f00780c */ /* 0x000fc40003f06070 */
[----:B------:R-:W-:Y:S01]  /*2930*/  SEL R8, R18, R8, !P1 ;  /* 0x0000000812087207 */ /* 0x000fe20004800000 */
[----:B------:R-:W-:Y:S01]  /*2940*/  @!P2 IMAD.IADD R8, R19, 0x1, R18 ;  /* 0x000000011308a824 */ /* 0x000fe200078e0212 */
[----:B------:R-:W-:-:S04]  /*2950*/  ISETP.NE.AND P1, PT, R38, RZ, PT ;  /* 0x000000ff2600720c */ /* 0x000fc80003f25270 */
[----:B------:R-:W-:Y:S02]  /*2960*/  SEL R40, R40, RZ, P1 ;  /* 0x000000ff28287207 */ /* 0x000fe40000800000 */
[----:B------:R-:W-:-:S04]  /*2970*/  SEL R8, R8, RZ, P0 ;  /* 0x000000ff08087207 */ /* 0x000fc80000000000 */
[----:B-----5:R-:W-:Y:S01]  /*2980*/  IADD3 R39, PT, PT, R8, R40, R39 ;  /* 0x0000002808277210 */ /* 0x020fe20007ffe027 */
[----:B------:R-:W-:Y:S06]  /*2990*/  BRA `(.L_x_222) ;  /* 0x0000000c00547947 */ /* 0x000fec0003800000 */
.L_x_221:
[----:B01----:R-:W-:Y:S02]  /*29a0*/  IADD3 R8, PT, PT, R28, R33, R32 ;  /* 0x000000211c087210 */ /* 0x003fe40007ffe020 */
[----:B------:R-:W-:Y:S02]  /*29b0*/  ISETP.NE.AND P1, PT, R38, 0x1f, PT ;  /* 0x0000001f2600780c */ /* 0x000fe40003f25270 */
        /* <DEDUP_REMOVED lines=9> */
[----:B-----5:R-:W-:-:S05]  /*2a50*/  IADD3 R39, PT, PT, R9, R0, R8 ;  /* 0x0000000009277210 */ /* 0x020fca0007ffe008 */
        /* <DEDUP_REMOVED lines=28> */
[----:B------:R-:W-:Y:S01]  /*2c20*/  IMAD.IADD R14, R14, 0x1, R13 ;  /* 0x000000010e0e7824 */ /* 0x000fe200078e020d */
[----:B------:R-:W0:Y:S02]  /*2c30*/  LDS R11, [UR4+0x40] ;  /* 0x00004004ff0b7984 */ /* 0x000e240008000800 */
        /* <DEDUP_REMOVED lines=14> */
[----:B------:R-:W-:-:S04]  /*2d20*/  ISETP.NE.AND P0, PT, R41, 0xa, PT ;  /* 0x0000000a2900780c */ /* 0x000fc80003f05270 */
[----:B------:R-:W-:Y:S01]  /*2d30*/  SEL R8, R17, R8, !P0 ;  /* 0x0000000811087207 */ /* 0x000fe20004000000 */
[----:B------:R-:W-:Y:S01]  /*2d40*/  IMAD.IADD R17, R40, 0x1, -R39 ;  /* 0x0000000128117824 */ /* 0x000fe200078e0a27 */
[----:B------:R-:W-:-:S04]  /*2d50*/  ISETP.NE.AND P0, PT, R41, 0xb, PT ;  /* 0x0000000b2900780c */ /* 0x000fc80003f05270 */
[----:B------:R-:W-:Y:S02]  /*2d60*/  SEL R8, R18, R8, !P0 ;  /* 0x0000000812087207 */ /* 0x000fe40004000000 */
[----:B------:R-:W-:Y:S01]  /*2d70*/  ISETP.GT.U32.AND P0, PT, R31, 0x1f, PT ;  /* 0x0000001f1f00780c */ /* 0x000fe20003f04070 */
[----:B0-----:R-:W-:Y:S01]  /*2d80*/  IMAD.IADD R11, R19, 0x1, R11 ;  /* 0x00000001130b7824 */ /* 0x001fe200078e020b */
        /* <DEDUP_REMOVED lines=22> */
.L_x_268:
[----:B------:R-:W-:Y:S05]  /*2ef0*/  @!P0 BRA `(.L_x_225) ;  /* 0x0000000000248947 */ /* 0x000fea0003800000 */
[----:B------:R-:W-:-:S07]  /*2f00*/  IMAD.MOV.U32 R14, RZ, RZ, 0x1de ;  /* 0x000001deff0e7424 */ /* 0x000fce00078e00ff */
.L_x_227:
[----:B------:R-:W-:Y:S05]  /*2f10*/  NANOSLEEP R14 ;  /* 0x0000000e0000735d */ /* 0x000fea0003800000 */
[----:B------:R-:W2:Y:S01]  /*2f20*/  LD.E.64.STRONG.GPU R8, desc[UR12][R12.64+0x100] ;  /* 0x0001000c0c087980 */ /* 0x000ea2000c10fb00 */
[----:B------:R-:W-:Y:S01]  /*2f30*/  UMOV UR5, 0xffffffff ;  /* 0xffffffff00057882 */ /* 0x000fe20000000000 */
[----:B------:R-:W-:Y:S02]  /*2f40*/  SHF.R.U32.HI R14, RZ, 0x1, R14 ;  /* 0x00000001ff0e7819 */ /* 0x000fe4000001160e */
[----:B--2---:R-:W-:Y:S01]  /*2f50*/  ISETP.NE.AND P0, PT, R8, 0x63, PT ;  /* 0x000000630800780c */ /* 0x004fe20003f05270 */
[----:B------:R-:W-:-:S12]  /*2f60*/  BRA.DIV UR5, `(.L_x_226) ;  /* 0x0000001a05607947 */ /* 0x000fd8000b800000 */
[----:B------:R-:W-:-:S13]  /*2f70*/  VOTE.ANY P0, !P0 ;  /* 0x0000000000ff7806 */ /* 0x000fda0004000100 */
.L_x_271:
[----:B------:R-:W-:Y:S05]  /*2f80*/  @P0 BRA `(.L_x_227) ;  /* 0xfffffffc00e00947 */ /* 0x000fea000383ffff */
.L_x_225:
[----:B------:R-:W-:Y:S01]  /*2f90*/  UMOV UR5, 0xffffffff ;  /* 0xffffffff00057882 */ /* 0x000fe20000000000 */
[----:B------:R-:W-:Y:S02]  /*2fa0*/  ISETP.NE.AND P2, PT, R8, 0x65, PT ;  /* 0x000000650800780c */ /* 0x000fe40003f45270 */
[----:B------:R-:W-:Y:S11]  /*2fb0*/  BRA.DIV UR5, `(.L_x_228) ;  /* 0x0000001a056c7947 */ /* 0x000ff6000b800000 */
[----:B------:R-:W0:Y:S01]  /*2fc0*/  S2R R19, SR_GEMASK ;  /* 0x0000000000137919 */ /* 0x000e220000003c00 */
[----:B------:R-:W-:-:S04]  /*2fd0*/  VOTE.ANY R10, PT, !P2 ;  /* 0x00000000000a7806 */ /* 0x000fc800050e0100 */
[----:B0-----:R-:W-:-:S05]  /*2fe0*/  LOP3.LUT R10, R10, 0x80000000, R19, 0xec, !PT ;  /* 0x800000000a0a7812 */ /* 0x001fca00078eec13 */
[----:B------:R-:W-:-:S05]  /*2ff0*/  VIADD R13, R10, 0xffffffff ;  /* 0xffffffff0a0d7836 */ /* 0x000fca0000000000 */
[----:B------:R-:W-:Y:S01]  /*3000*/  LOP3.LUT R13, R10, R13, RZ, 0xc, !PT ;  /* 0x0000000d0a0d7212 */ /* 0x000fe200078e0cff */
[----:B------:R-:W-:-:S03]  /*3010*/  VIADD R10, R38, 0x2 ;  /* 0x00000002260a7836 */ /* 0x000fc60000000000 */
[----:B------:R-:W0:Y:S02]  /*3020*/  POPC R15, R13 ;  /* 0x0000000d000f7309 */ /* 0x000e240000000000 */
[----:B0-----:R-:W0:Y:S01]  /*3030*/  SHFL.DOWN PT, R16, R9, 0x1, R15 ;  /* 0x0820000009107989 */ /* 0x001e2200000e000f */
[----:B------:R-:W-:-:S04]  /*3040*/  ISETP.GE.AND P0, PT, R38, R15, PT ;  /* 0x0000000f2600720c */ /* 0x000fc80003f06270 */
[----:B0-----:R-:W-:Y:S02]  /*3050*/  SEL R16, R16, RZ, !P0 ;  /* 0x000000ff10107207 */ /* 0x001fe40004000000 */
[----:B------:R-:W-:Y:S01]  /*3060*/  ISETP.GT.AND P0, PT, R10, R15, PT ;  /* 0x0000000f0a00720c */ /* 0x000fe20003f04270 */
[----:B------:R-:W-:Y:S02]  /*3070*/  VIADD R10, R38, 0x4 ;  /* 0x00000004260a7836 */ /* 0x000fe40000000000 */
[----:B------:R-:W-:-:S05]  /*3080*/  IMAD.IADD R12, R16, 0x1, R9 ;  /* 0x00000001100c7824 */ /* 0x000fca00078e0209 */
[----:B------:R-:W0:Y:S02]  /*3090*/  SHFL.DOWN PT, R16, R12, 0x2, R15 ;  /* 0x084000000c107989 */ /* 0x000e2400000e000f */
[----:B0-----:R-:W-:Y:S02]  /*30a0*/  SEL R39, R16, RZ, !P0 ;  /* 0x000000ff10277207 */ /* 0x001fe40004000000 */
[----:B------:R-:W-:Y:S01]  /*30b0*/  ISETP.GT.AND P0, PT, R10, R15, PT ;  /* 0x0000000f0a00720c */ /* 0x000fe20003f04270 */
[----:B------:R-:W-:Y:S02]  /*30c0*/  VIADD R10, R38, 0x8 ;  /* 0x00000008260a7836 */ /* 0x000fe40000000000 */
[----:B------:R-:W-:Y:S02]  /*30d0*/  IMAD.IADD R40, R12, 0x1, R39 ;  /* 0x000000010c287824 */ /* 0x000fe400078e0227 */
[----:B------:R-:W0:Y:S03]  /*30e0*/  LDC.64 R12, c[0x0][0x390] ;  /* 0x0000e400ff0c7b82 */ /* 0x000e260000000a00 */
[----:B------:R-:W1:Y:S02]  /*30f0*/  SHFL.DOWN PT, R16, R40, 0x4, R15 ;  /* 0x0880000028107989 */ /* 0x000e6400000e000f */
[----:B-1----:R-:W-:-:S02]  /*3100*/  SEL R9, R16, RZ, !P0 ;  /* 0x000000ff10097207 */ /* 0x002fc40004000000 */
[----:B------:R-:W-:-:S03]  /*3110*/  ISETP.GT.AND P0, PT, R10, R15, PT ;  /* 0x0000000f0a00720c */ /* 0x000fc60003f04270 */
[----:B------:R-:W-:Y:S01]  /*3120*/  IMAD.IADD R9, R40, 0x1, R9 ;  /* 0x0000000128097824 */ /* 0x000fe200078e0209 */
[----:B0-----:R-:W-:-:S04]  /*3130*/  IADD3 R40, P3, PT, R12, 0x100, RZ ;  /* 0x000001000c287810 */ /* 0x001fc80007f7e0ff */
[----:B------:R-:W0:Y:S01]  /*3140*/  SHFL.DOWN PT, R16, R9, 0x8, R15 ;  /* 0x0900000009107989 */ /* 0x000e2200000e000f */
[----:B------:R-:W-:Y:S01]  /*3150*/  IMAD.X R41, RZ, RZ, R13, P3 ;  /* 0x000000ffff297224 */ /* 0x000fe200018e060d */
[----:B0-----:R-:W-:Y:S02]  /*3160*/  SEL R16, R16, RZ, !P0 ;  /* 0x000000ff10107207 */ /* 0x001fe40004000000 */
[----:B------:R-:W-:Y:S01]  /*3170*/  ISETP.NE.AND P0, PT, R8, 0x65, PT ;  /* 0x000000650800780c */ /* 0x000fe20003f05270 */
[----:B------:R-:W-:Y:S02]  /*3180*/  VIADD R8, R38, 0x10 ;  /* 0x0000001026087836 */ /* 0x000fe40000000000 */
[----:B------:R-:W-:-:S03]  /*3190*/  IMAD.IADD R44, R9, 0x1, R16 ;  /* 0x00000001092c7824 */ /* 0x000fc600078e0210 */
[----:B------:R-:W-:Y:S02]  /*31a0*/  ISETP.GT.AND P2, PT, R8, R15, PT ;  /* 0x0000000f0800720c */ /* 0x000fe40003f44270 */
[----:B------:R-:W0:Y:S05]  /*31b0*/  SHFL.DOWN PT, R16, R44, 0x10, R15 ;  /* 0x0a0000002c107989 */ /* 0x000e2a00000e000f */
[----:B------:R-:W-:Y:S02]  /*31c0*/  VOTE.ALL P0, P0 ;  /* 0x0000000000ff7806 */ /* 0x000fe40000000000 */
[----:B0-----:R-:W-:-:S05]  /*31d0*/  SEL R9, R16, RZ, !P2 ;  /* 0x000000ff10097207 */ /* 0x001fca0005000000 */
[----:B------:R-:W-:-:S07]  /*31e0*/  IMAD.IADD R12, R44, 0x1, R9 ;  /* 0x000000012c0c7824 */ /* 0x000fce00078e0209 */
.L_x_280:
[----:B------:R-:W-:Y:S05]  /*31f0*/  @!P0 BRA `(.L_x_229) ;  /* 0x0000000000dc8947 */ /* 0x000fea0003800000 */
[----:B------:R-:W-:-:S07]  /*3200*/  IMAD.MOV.U32 R39, RZ, RZ, 0x1de ;  /* 0x000001deff277424 */ /* 0x000fce00078e00ff */
.L_x_235:
        /* <DEDUP_REMOVED lines=8> */
.L_x_283:
[----:B------:R-:W-:Y:S05]  /*3290*/  @!P0 BRA `(.L_x_231) ;  /* 0x0000000000248947 */ /* 0x000fea0003800000 */
[----:B------:R-:W-:-:S07]  /*32a0*/  IMAD.MOV.U32 R13, RZ, RZ, R39 ;  /* 0x000000ffff0d7224 */ /* 0x000fce00078e0027 */
.L_x_233:
[----:B------:R-:W-:Y:S05]  /*32b0*/  NANOSLEEP R13 ;  /* 0x0000000d0000735d */ /* 0x000fea0003800000 */
[----:B------:R-:W2:Y:S01]  /*32c0*/  LD.E.64.STRONG.GPU R8, desc[UR12][R14.64+-0x100] ;  /* 0xffff000c0e087980 */ /* 0x000ea2000c10fb00 */
[----:B------:R-:W-:Y:S01]  /*32d0*/  UMOV UR5, 0xffffffff ;  /* 0xffffffff00057882 */ /* 0x000fe20000000000 */
[----:B------:R-:W-:Y:S02]  /*32e0*/  SHF.R.U32.HI R13, RZ, 0x1, R13 ;  /* 0x00000001ff0d7819 */ /* 0x000fe4000001160d */
[----:B--2---:R-:W-:Y:S01]  /*32f0*/  ISETP.NE.AND P0, PT, R8, 0x63, PT ;  /* 0x000000630800780c */ /* 0x004fe20003f05270 */
[----:B------:R-:W-:-:S12]  /*3300*/  BRA.DIV UR5, `(.L_x_232) ;  /* 0x0000001a05bc7947 */ /* 0x000fd8000b800000 */
[----:B------:R-:W-:-:S13]  /*3310*/  VOTE.ANY P0, !P0 ;  /* 0x0000000000ff7806 */ /* 0x000fda0004000100 */
.L_x_286:
[----:B------:R-:W-:Y:S05]  /*3320*/  @P0 BRA `(.L_x_233) ;  /* 0xfffffffc00e00947 */ /* 0x000fea000383ffff */
.L_x_231:
[----:B------:R-:W-:Y:S01]  /*3330*/  UMOV UR5, 0xffffffff ;  /* 0xffffffff00057882 */ /* 0x000fe20000000000 */
[----:B------:R-:W-:Y:S02]  /*3340*/  ISETP.NE.AND P0, PT, R8, 0x65, PT ;  /* 0x000000650800780c */ /* 0x000fe40003f05270 */
[----:B------:R-:W-:Y:S11]  /*3350*/  BRA.DIV UR5, `(.L_x_234) ;  /* 0x0000001a05c87947 */ /* 0x000ff6000b800000 */
[----:B------:R-:W-:Y:S01]  /*3360*/  VOTE.ANY R10, PT, !P0 ;  /* 0x00000000000a7806 */ /* 0x000fe200040e0100 */
[----:B------:R-:W-:-:S03]  /*3370*/  VIADD R18, R18, 0xffffffe0 ;  /* 0xffffffe012127836 */ /* 0x000fc60000000000 */
[----:B------:R-:W-:-:S05]  /*3380*/  LOP3.LUT R10, R10, 0x80000000, R19, 0xec, !PT ;  /* 0x800000000a0a7812 */ /* 0x000fca00078eec13 */
        /* <DEDUP_REMOVED lines=14> */
[----:B------:R-:W-:-:S05]  /*3470*/  IMAD.IADD R45, R44, 0x1, R45 ;  /* 0x000000012c2d7824 */ /* 0x000fca00078e022d */
[----:B------:R-:W0:Y:S02]  /*3480*/  SHFL.DOWN PT, R16, R45, 0x4, R15 ;  /* 0x088000002d107989 */ /* 0x000e2400000e000f */
[----:B0-----:R-:W-:Y:S02]  /*3490*/  SEL R16, R16, RZ, !P0 ;  /* 0x000000ff10107207 */ /* 0x001fe40004000000 */
[----:B------:R-:W-:-:S03]  /*34a0*/  ISETP.GT.AND P0, PT, R10, R15, PT ;  /* 0x0000000f0a00720c */ /* 0x000fc60003f04270 */
[----:B------:R-:W-:-:S05]  /*34b0*/  IMAD.IADD R9, R45, 0x1, R16 ;  /* 0x000000012d097824 */ /* 0x000fca00078e0210 */
[----:B------:R-:W0:Y:S02]  /*34c0*/  SHFL.DOWN PT, R16, R9, 0x8, R15 ;  /* 0x0900000009107989 */ /* 0x000e2400000e000f */
[----:B0-----:R-:W-:Y:S02]  /*34d0*/  SEL R16, R16, RZ, !P0 ;  /* 0x000000ff10107207 */ /* 0x001fe40004000000 */
[----:B------:R-:W-:Y:S01]  /*34e0*/  ISETP.NE.AND P0, PT, R8, 0x65, PT ;  /* 0x000000650800780c */ /* 0x000fe20003f05270 */
[----:B------:R-:W-:Y:S02]  /*34f0*/  VIADD R8, R38, 0x10 ;  /* 0x0000001026087836 */ /* 0x000fe40000000000 */
[----:B------:R-:W-:-:S03]  /*3500*/  IMAD.IADD R44, R9, 0x1, R16 ;  /* 0x00000001092c7824 */ /* 0x000fc600078e0210 */
[----:B------:R-:W-:Y:S02]  /*3510*/  ISETP.GT.AND P2, PT, R8, R15, PT ;  /* 0x0000000f0800720c */ /* 0x000fe40003f44270 */
[----:B------:R-:W0:Y:S05]  /*3520*/  SHFL.DOWN PT, R16, R44, 0x10, R15 ;  /* 0x0a0000002c107989 */ /* 0x000e2a00000e000f */
[----:B------:R-:W-:Y:S02]  /*3530*/  VOTE.ALL P0, P0 ;  /* 0x0000000000ff7806 */ /* 0x000fe40000000000 */
[----:B0-----:R-:W-:-:S04]  /*3540*/  SEL R13, R16, RZ, !P2 ;  /* 0x000000ff100d7207 */ /* 0x001fc80005000000 */
[----:B------:R-:W-:-:S07]  /*3550*/  IADD3 R12, PT, PT, R44, R13, R12 ;  /* 0x0000000d2c0c7210 */ /* 0x000fce0007ffe00c */
.L_x_295:
[----:B------:R-:W-:Y:S05]  /*3560*/  @P0 BRA `(.L_x_235) ;  /* 0xfffffffc00280947 */ /* 0x000fea000383ffff */
.L_x_229:
[----:B------:R-:W-:Y:S01]  /*3570*/  ISETP.NE.AND P0, PT, R38, RZ, PT ;  /* 0x000000ff2600720c */ /* 0x000fe20003f05270 */
[----:B------:R-:W0:Y:S01]  /*3580*/  @!P1 S2R R9, SR_CgaCtaId ;  /* 0x0000000000099919 */ /* 0x000e220000008800 */
[----:B------:R-:W-:Y:S01]  /*3590*/  @!P1 MOV R8, 0x400 ;  /* 0x0000040000089802 */ /* 0x000fe20000000f00 */
[----:B------:R-:W-:Y:S02]  /*35a0*/  @!P1 IMAD.IADD R11, R11, 0x1, R12 ;  /* 0x000000010b0b9824 */ /* 0x000fe400078e020c */
[----:B------:R-:W-:-:S05]  /*35b0*/  @!P1 IMAD.MOV.U32 R10, RZ, RZ, 0x65 ;  /* 0x00000065ff0a9424 */ /* 0x000fca00078e00ff */
[----:B------:R1:W-:Y:S03]  /*35c0*/  @!P1 ST.E.64.STRONG.GPU desc[UR12][R42.64+0x100], R10 ;  /* 0x0001000a2a009985 */ /* 0x0003e6000c10fb0c */
[----:B------:R-:W-:Y:S01]  /*35d0*/  @!P0 MOV R13, 0x400 ;  /* 0x00000400000d8802 */ /* 0x000fe20000000f00 */
[----:B------:R-:W2:Y:S01]  /*35e0*/  @!P0 S2R R14, SR_CgaCtaId ;  /* 0x00000000000e8919 */ /* 0x000ea20000008800 */
[----:B0-----:R-:W-:Y:S01]  /*35f0*/  @!P1 LEA R9, R9, R8, 0x18 ;  /* 0x0000000809099211 */ /* 0x001fe200078ec0ff */
[----:B------:R-:W-:Y:S02]  /*3600*/  IMAD.MOV.U32 R8, RZ, RZ, R17 ;  /* 0x000000ffff087224 */ /* 0x000fe400078e0011 */
[----:B------:R-:W-:Y:S02]  /*3610*/  @!P0 IMAD.MOV.U32 R8, RZ, RZ, R12 ;  /* 0x000000ffff088224 */ /* 0x000fe400078e000c */
[----:B------:R1:W-:Y:S04]  /*3620*/  @!P1 STS [R9+0x8], R11 ;  /* 0x0000080b09009388 */ /* 0x0003e80000000800 */
[----:B------:R1:W-:Y:S01]  /*3630*/  @!P1 STS [R9+0x4], R12 ;  /* 0x0000040c09009388 */ /* 0x0003e20000000800 */
[----:B--2---:R-:W-:-:S05]  /*3640*/  @!P0 LEA R13, R14, R13, 0x18 ;  /* 0x0000000d0e0d8211 */ /* 0x004fca00078ec0ff */
[----:B------:R1:W-:Y:S02]  /*3650*/  @!P0 STS [R13+0x54], R12 ;  /* 0x0000540c0d008388 */ /* 0x0003e40000000800 */
.L_x_223:
        /* <DEDUP_REMOVED lines=9> */
.L_x_222:
[----:B------:R-:W-:Y:S01]  /*36f0*/  IMAD.IADD R32, R32, 0x1, R39 ;  /* 0x0000000120207824 */ /* 0x000fe200078e0227 */
[----:B------:R-:W0:Y:S01]  /*3700*/  S2R R8, SR_LANEID ;  /* 0x0000000000087919 */ /* 0x000e220000000000 */
[----:B------:R-:W-:Y:S02]  /*3710*/  BAR.SYNC.DEFER_BLOCKING 0x0 ;  /* 0x0000000000007b1d */ /* 0x000fe40000010000 */
[----:B------:R-:W-:Y:S01]  /*3720*/  IMAD.IADD R33, R33, 0x1, R32 ;  /* 0x0000000121217824 */ /* 0x000fe200078e0220 */
[----:B------:R-:W-:Y:S01]  /*3730*/  ISETP.NE.AND P0, PT, R31, RZ, PT ;  /* 0x000000ff1f00720c */ /* 0x000fe20003f05270 */
[----:B------:R-:W-:Y:S02]  /*3740*/  IMAD.U32 R12, RZ, RZ, UR7 ;  /* 0x00000007ff0c7e24 */ /* 0x000fe4000f8e00ff */
[----:B------:R-:W-:Y:S01]  /*3750*/  IMAD.IADD R28, R28, 0x1, R33 ;  /* 0x000000011c1c7824 */ /* 0x000fe200078e0221 */
[----:B------:R-:W1:Y:S03]  /*3760*/  LDCU.64 UR8, c[0x0][0x388] ;  /* 0x00007100ff0877ac */ /* 0x000e660008000a00 */
[----:B------:R-:W-:-:S04]  /*3770*/  IMAD.IADD R27, R27, 0x1, R28 ;  /* 0x000000011b1b7824 */ /* 0x000fc800078e021c */
[----:B------:R-:W-:-:S04]  /*3780*/  IMAD.IADD R26, R26, 0x1, R27 ;  /* 0x000000011a1a7824 */ /* 0x000fc800078e021b */
[----:B------:R-:W-:-:S04]  /*3790*/  IMAD.IADD R25, R25, 0x1, R26 ;  /* 0x0000000119197824 */ /* 0x000fc800078e021a */
[----:B------:R-:W-:-:S04]  /*37a0*/  IMAD.IADD R24, R24, 0x1, R25 ;  /* 0x0000000118187824 */ /* 0x000fc800078e0219 */
[----:B------:R-:W-:Y:S02]  /*37b0*/  IMAD.IADD R23, R23, 0x1, R24 ;  /* 0x0000000117177824 */ /* 0x000fe400078e0218 */
[----:B0-----:R-:W-:Y:S02]  /*37c0*/  IMAD R8, R8, 0x48, R29 ;  /* 0x0000004808087824 */ /* 0x001fe400078e021d */
[----:B------:R-:W-:-:S03]  /*37d0*/  IMAD.IADD R22, R22, 0x1, R23 ;  /* 0x0000000116167824 */ /* 0x000fc600078e0217 */
[----:B------:R-:W-:Y:S01]  /*37e0*/  STS [R8], R39 ;  /* 0x0000002708007388 */ /* 0x000fe20000000800 */
[----:B------:R-:W-:-:S03]  /*37f0*/  IMAD.IADD R21, R21, 0x1, R22 ;  /* 0x0000000115157824 */ /* 0x000fc600078e0216 */
        /* <DEDUP_REMOVED lines=25> */
[----:B------:R0:W-:Y:S01]  /*3990*/  STS [R8+0x48], R0 ;  /* 0x0000480008007388 */ /* 0x0001e20000000800 */
[----:B------:R-:W-:-:S03]  /*39a0*/  NOP ;  /* 0x0000000000007918 */ /* 0x000fc60000000000 */
[----:B------:R-:W-:Y:S04]  /*39b0*/  LDS R39, [R29] ;  /* 0x000000001d277984 */ /* 0x000fe80000000800 */
[----:B------:R-:W-:Y:S04]  /*39c0*/  LDS R41, [R29+0x80] ;  /* 0x000080001d297984 */ /* 0x000fe80000000800 */
        /* <DEDUP_REMOVED lines=17> */
[----:B------:R2:W-:Y:S01]  /*3ae0*/  @!P0 STS [UR4+0x7b80], R12 ;  /* 0x007b800cff008988 */ /* 0x0005e20008000804 */
[----:B------:R-:W-:Y:S01]  /*3af0*/  BAR.SYNC.DEFER_BLOCKING 0x0 ;  /* 0x0000000000007b1d */ /* 0x000fe20000010000 */
[----:B0-----:R-:W-:-:S05]  /*3b00*/  IADD3 R0, P0, PT, R30, UR10, RZ ;  /* 0x0000000a1e007c10 */ /* 0x001fca000ff1e0ff */
[----:B------:R-:W0:Y:S01]  /*3b10*/  S2R R2, SR_TID.X ;  /* 0x0000000000027919 */ /* 0x000e220000002100 */
[----:B------:R-:W3:Y:S01]  /*3b20*/  LDS R31, [UR4+0x7b80] ;  /* 0x007b8004ff1f7984 */ /* 0x000ee20008000800 */
[C---:B0-----:R-:W-:Y:S02]  /*3b30*/  LOP3.LUT R3, R2.reuse, 0x3e0, RZ, 0xc0, !PT ;  /* 0x000003e002037812 */ /* 0x041fe400078ec0ff */
[----:B------:R-:W-:-:S05]  /*3b40*/  LOP3.LUT R2, R2, 0x1f, RZ, 0xc0, !PT ;  /* 0x0000001f02027812 */ /* 0x000fca00078ec0ff */
[----:B------:R-:W-:Y:S02]  /*3b50*/  IMAD R8, R3, 0x13, R2 ;  /* 0x0000001303087824 */ /* 0x000fe400078e0202 */
[----:B------:R-:W-:Y:S01]  /*3b60*/  IMAD.X R3, RZ, RZ, UR11, P0 ;  /* 0x0000000bff037e24 */ /* 0x000fe200080e06ff */
[----:B-1----:R-:W-:Y:S01]  /*3b70*/  LEA R2, P0, R0, UR8, 0x2 ;  /* 0x0000000800027c11 */ /* 0x002fe2000f8010ff */
[C---:B------:R-:W-:Y:S02]  /*3b80*/  VIADD R10, R8.reuse, 0x20 ;  /* 0x00000020080a7836 */ /* 0x040fe40000000000 */
[----:B--2---:R-:W-:Y:S01]  /*3b90*/  VIADD R12, R8, 0xa0 ;  /* 0x000000a0080c7836 */ /* 0x004fe20000000000 */
[----:B------:R-:W-:Y:S01]  /*3ba0*/  LEA.HI.X R3, R0, UR9, R3, 0x2, P0 ;  /* 0x0000000900037c11 */ /* 0x000fe200080f1403 */
[----:B------:R-:W-:Y:S01]  /*3bb0*/  VIADD R0, R8, 0x40 ;  /* 0x0000004008007836 */ /* 0x000fe20000000000 */
[-C--:B---3--:R-:W-:Y:S02]  /*3bc0*/  ISETP.GE.AND P1, PT, R30, R31.reuse, PT ;  /* 0x0000001f1e00720c */ /* 0x088fe40003f26270 */
[-C--:B------:R-:W-:Y:S01]  /*3bd0*/  ISETP.GE.AND P2, PT, R10, R31.reuse, PT ;  /* 0x0000001f0a00720c */ /* 0x080fe20003f46270 */
[----:B------:R-:W-:Y:S01]  /*3be0*/  VIADD R10, R8, 0x60 ;  /* 0x00000060080a7836 */ /* 0x000fe20000000000 */
[-C--:B------:R-:W-:Y:S01]  /*3bf0*/  ISETP.GE.AND P3, PT, R0, R31.reuse, PT ;  /* 0x0000001f0000720c */ /* 0x080fe20003f66270 */
[----:B------:R-:W-:Y:S01]  /*3c00*/  VIADD R0, R8, 0x80 ;  /* 0x0000008008007836 */ /* 0x000fe20000000000 */
[----:B------:R-:W-:-:S02]  /*3c10*/  ISETP.GE.AND P6, PT, R12, R31, PT ;  /* 0x0000001f0c00720c */ /* 0x000fc40003fc6270 */
[-C--:B------:R-:W-:Y:S01]  /*3c20*/  ISETP.GE.AND P4, PT, R10, R31.reuse, PT ;  /* 0x0000001f0a00720c */ /* 0x080fe20003f86270 */
[----:B------:R-:W-:Y:S01]  /*3c30*/  VIADD R10, R8, 0xc0 ;  /* 0x000000c0080a7836 */ /* 0x000fe20000000000 */
[-C--:B------:R-:W-:Y:S01]  /*3c40*/  ISETP.GE.AND P5, PT, R0, R31.reuse, PT ;  /* 0x0000001f0000720c */ /* 0x080fe20003fa6270 */
[----:B------:R-:W-:Y:S02]  /*3c50*/  VIADD R0, R8, 0xe0 ;  /* 0x000000e008007836 */ /* 0x000fe40000000000 */
[----:B------:R0:W-:Y:S01]  /*3c60*/  @!P1 STG.E desc[UR12][R2.64], R39 ;  /* 0x0000002702009986 */ /* 0x0001e2000c10190c */
[-C--:B------:R-:W-:Y:S01]  /*3c70*/  ISETP.GE.AND P0, PT, R10, R31.reuse, PT ;  /* 0x0000001f0a00720c */ /* 0x080fe20003f06270 */
[----:B------:R-:W-:Y:S01]  /*3c80*/  VIADD R10, R8, 0x160 ;  /* 0x00000160080a7836 */ /* 0x000fe20000000000 */
[-C--:B------:R-:W-:Y:S01]  /*3c90*/  ISETP.GE.AND P1, PT, R0, R31.reuse, PT ;  /* 0x0000001f0000720c */ /* 0x080fe20003f26270 */
[----:B------:R-:W-:Y:S01]  /*3ca0*/  VIADD R0, R8, 0x140 ;  /* 0x0000014008007836 */ /* 0x000fe20000000000 */
[----:B------:R0:W-:Y:S01]  /*3cb0*/  @!P2 STG.E desc[UR12][R2.64+0x80], R41 ;  /* 0x000080290200a986 */ /* 0x0001e2000c10190c */
[----:B------:R-:W-:-:S03]  /*3cc0*/  ISETP.GE.AND P2, PT, R37, R31, PT ;  /* 0x0000001f2500720c */ /* 0x000fc60003f46270 */
[----:B------:R0:W-:Y:S01]  /*3cd0*/  @!P3 STG.E desc[UR12][R2.64+0x100], R43 ;  /* 0x0001002b0200b986 */ /* 0x0001e2000c10190c */
[----:B------:R-:W-:-:S03]  /*3ce0*/  ISETP.GE.AND P3, PT, R36, R31, PT ;  /* 0x0000001f2400720c */ /* 0x000fc60003f66270 */
[----:B------:R0:W-:Y:S01]  /*3cf0*/  @!P4 STG.E desc[UR12][R2.64+0x180], R45 ;  /* 0x0001802d0200c986 */ /* 0x0001e2000c10190c */
[-C--:B------:R-:W-:Y:S01]  /*3d00*/  ISETP.GE.AND P4, PT, R0, R31.reuse, PT ;  /* 0x0000001f0000720c */ /* 0x080fe20003f86270 */
[----:B------:R-:W-:Y:S02]  /*3d10*/  VIADD R0, R8, 0x180 ;  /* 0x0000018008007836 */ /* 0x000fe40000000000 */
[----:B------:R0:W-:Y:S01]  /*3d20*/  @!P5 STG.E desc[UR12][R2.64+0x200], R4 ;  /* 0x000200040200d986 */ /* 0x0001e2000c10190c */
[-C--:B------:R-:W-:Y:S01]  /*3d30*/  ISETP.GE.AND P5, PT, R10, R31.reuse, PT ;  /* 0x0000001f0a00720c */ /* 0x080fe20003fa6270 */
[----:B------:R-:W-:Y:S02]  /*3d40*/  VIADD R10, R8, 0x1a0 ;  /* 0x000001a0080a7836 */ /* 0x000fe40000000000 */
[----:B------:R0:W-:Y:S01]  /*3d50*/  @!P6 STG.E desc[UR12][R2.64+0x280], R6 ;  /* 0x000280060200e986 */ /* 0x0001e2000c10190c */
[----:B------:R-:W-:Y:S01]  /*3d60*/  ISETP.GE.AND P6, PT, R0, R31, PT ;  /* 0x0000001f0000720c */ /* 0x000fe20003fc6270 */
[----:B------:R-:W-:-:S02]  /*3d70*/  VIADD R0, R8, 0x1c0 ;  /* 0x000001c008007836 */ /* 0x000fc40000000000 */
[----:B------:R0:W-:Y:S01]  /*3d80*/  @!P0 STG.E desc[UR12][R2.64+0x300], R33 ;  /* 0x0003002102008986 */ /* 0x0001e2000c10190c */
[-C--:B------:R-:W-:Y:S01]  /*3d90*/  ISETP.GE.AND P0, PT, R10, R31.reuse, PT ;  /* 0x0000001f0a00720c */ /* 0x080fe20003f06270 */
[C---:B------:R-:W-:Y:S02]  /*3da0*/  VIADD R10, R8.reuse, 0x1e0 ;  /* 0x000001e0080a7836 */ /* 0x040fe40000000000 */
[----:B------:R-:W-:Y:S01]  /*3db0*/  VIADD R8, R8, 0x200 ;  /* 0x0000020008087836 */ /* 0x000fe20000000000 */
[----:B------:R0:W-:Y:S01]  /*3dc0*/  @!P1 STG.E desc[UR12][R2.64+0x380], R25 ;  /* 0x0003801902009986 */ /* 0x0001e2000c10190c */
[----:B------:R-:W-:-:S03]  /*3dd0*/  ISETP.GE.AND P1, PT, R0, R31, PT ;  /* 0x0000001f0000720c */ /* 0x000fc60003f26270 */
        /* <DEDUP_REMOVED lines=8> */
[----:B------:R0:W-:Y:S04]  /*3e60*/  @!P6 STG.E desc[UR12][R2.64+0x600], R15 ;  /* 0x0006000f0200e986 */ /* 0x0001e8000c10190c */
[----:B------:R0:W-:Y:S04]  /*3e70*/  @!P0 STG.E desc[UR12][R2.64+0x680], R13 ;  /* 0x0006800d02008986 */ /* 0x0001e8000c10190c */
[----:B------:R0:W-:Y:S04]  /*3e80*/  @!P1 STG.E desc[UR12][R2.64+0x700], R11 ;  /* 0x0007000b02009986 */ /* 0x0001e8000c10190c */
[----:B------:R0:W-:Y:S04]  /*3e90*/  @!P2 STG.E desc[UR12][R2.64+0x780], R9 ;  /* 0x000780090200a986 */ /* 0x0001e8000c10190c */
[----:B------:R0:W-:Y:S04]  /*3ea0*/  @!P3 STG.E desc[UR12][R2.64+0x800], R7 ;  /* 0x000800070200b986 */ /* 0x0001e8000c10190c */
[----:B------:R0:W-:Y:S01]  /*3eb0*/  @!P4 STG.E desc[UR12][R2.64+0x880], R5 ;  /* 0x000880050200c986 */ /* 0x0001e2000c10190c */
[----:B------:R-:W-:Y:S05]  /*3ec0*/  @P5 EXIT ;  /* 0x000000000000594d */ /* 0x000fea0003800000 */
[----:B------:R-:W-:Y:S01]  /*3ed0*/  STG.E desc[UR12][R2.64+0x900], R27 ;  /* 0x0009001b02007986 */ /* 0x000fe2000c10190c */
[----:B------:R-:W-:Y:S05]  /*3ee0*/  EXIT ;  /* 0x000000000000794d */ /* 0x000fea0003800000 */
.L_x_209:
[----:B------:R-:W-:Y:S01]  /*3ef0*/  BSSY B1, `(.L_x_236) ;  /* 0x0000006000017945 */ /* 0x000fe20003800000 */
[----:B------:R-:W-:Y:S01]  /*3f00*/  PLOP3.LUT P0, PT, P0, PT, PT, 0x8, 0x80 ;  /* 0x000000000080781c */ /* 0x000fe2000070e170 */
[----:B------:R-:W-:-:S12]  /*3f10*/  IMAD.MOV.U32 R10, RZ, RZ, -0x1 ;  /* 0xffffffffff0a7424 */ /* 0x000fd800078e00ff */
[----:B------:R-:W-:Y:S05]  /*3f20*/  WARPSYNC.COLLECTIVE R10, `(.L_x_237) ;  /* 0x000000000a087348 */ /* 0x000fea0003c00000 */
[----:B------:R-:W-:Y:S01]  /*3f30*/  VOTE.ANY P0, P0 ;  /* 0x0000000000ff7806 */ /* 0x000fe20000000100 */
[----:B------:R-:W-:-:S12]  /*3f40*/  ENDCOLLECTIVE ;  /* 0x000000000000791b */ /* 0x000fd80003800000 */
.L_x_237:
[----:B------:R-:W-:Y:S05]  /*3f50*/  BSYNC B1 ;  /* 0x0000000000017941 */ /* 0x000fea0003800000 */
.L_x_236:
[----:B------:R-:W-:Y:S05]  /*3f60*/  BRA `(.L_x_238) ;  /* 0xffffffd000287947 */ /* 0x000fea000383ffff */
.L_x_211:
[----:B------:R-:W-:Y:S01]  /*3f70*/  BSSY B1, `(.L_x_239) ;  /* 0x0000006000017945 */ /* 0x000fe20003800000 */
[----:B------:R-:W-:Y:S01]  /*3f80*/  PLOP3.LUT P0, PT, P0, PT, PT, 0x8, 0x80 ;  /* 0x000000000080781c */ /* 0x000fe2000070e170 */
[----:B------:R-:W-:-:S12]  /*3f90*/  IMAD.MOV.U32 R10, RZ, RZ, -0x1 ;  /* 0xffffffffff0a7424 */ /* 0x000fd800078e00ff */
[----:B------:R-:W-:Y:S05]  /*3fa0*/  WARPSYNC.COLLECTIVE R10, `(.L_x_240) ;  /* 0x000000000a087348 */ /* 0x000fea0003c00000 */
[----:B------:R-:W-:Y:S01]  /*3fb0*/  VOTE.ANY P0, P0 ;  /* 0x0000000000ff7806 */ /* 0x000fe20000000100 */
[----:B------:R-:W-:-:S12]  /*3fc0*/  ENDCOLLECTIVE ;  /* 0x000000000000791b */ /* 0x000fd80003800000 */
.L_x_240:
[----:B------:R-:W-:Y:S05]  /*3fd0*/  BSYNC B1 ;  /* 0x0000000000017941 */ /* 0x000fea0003800000 */
.L_x_239:
[----:B------:R-:W-:Y:S05]  /*3fe0*/  BRA `(.L_x_241) ;  /* 0xffffffd0002c7947 */ /* 0x000fea000383ffff */
.L_x_213:
[----:B------:R-:W0:Y:S01]  /*3ff0*/  S2R R8, SR_GEMASK ;  /* 0x0000000000087919 */ /* 0x000e220000003c00 */
[----:B------:R-:W-:Y:S01]  /*4000*/  BSSY B1, `(.L_x_242) ;  /* 0x0000006000017945 */ /* 0x000fe20003800000 */
[----:B------:R-:W-:Y:S01]  /*4010*/  PLOP3.LUT P2, PT, P0, PT, PT, 0x8, 0x80 ;  /* 0x000000000080781c */ /* 0x000fe2000074e170 */
[----:B------:R-:W-:-:S12]  /*4020*/  IMAD.MOV.U32 R10, RZ, RZ, -0x1 ;  /* 0xffffffffff0a7424 */ /* 0x000fd800078e00ff */
[----:B0-----:R-:W-:Y:S05]  /*4030*/  WARPSYNC.COLLECTIVE R10, `(.L_x_243) ;  /* 0x000000000a087348 */ /* 0x001fea0003c00000 */
[----:B------:R-:W-:Y:S01]  /*4040*/  VOTE.ANY R10, PT, P2 ;  /* 0x00000000000a7806 */ /* 0x000fe200010e0100 */
[----:B0-----:R-:W-:Y:S06]  /*4050*/  ENDCOLLECTIVE ;  /* 0x000000000000791b */ /* 0x001fec0003800000 */
.L_x_243:
[----:B------:R-:W-:Y:S05]  /*4060*/  BSYNC B1 ;  /* 0x0000000000017941 */ /* 0x000fea0003800000 */
.L_x_242:
[----:B------:R-:W-:Y:S01]  /*4070*/  LOP3.LUT R10, R10, 0x80000000, R8, 0xec, !PT ;  /* 0x800000000a0a7812 */ /* 0x000fe200078eec08 */
[----:B------:R-:W-:Y:S01]  /*4080*/  IMAD.MOV.U32 R14, RZ, RZ, 0x1 ;  /* 0x00000001ff0e7424 */ /* 0x000fe200078e00ff */
[----:B------:R-:W-:Y:S01]  /*4090*/  ISETP.NE.AND P0, PT, R12, 0x65, PT ;  /* 0x000000650c00780c */ /* 0x000fe20003f05270 */
[C---:B------:R-:W-:Y:S02]  /*40a0*/  VIADD R38, R37.reuse, 0x2 ;  /* 0x0000000225267836 */ /* 0x040fe40000000000 */
[C---:B------:R-:W-:Y:S02]  /*40b0*/  VIADD R11, R10.reuse, 0xffffffff ;  /* 0xffffffff0a0b7836 */ /* 0x040fe40000000000 */
[C---:B------:R-:W-:Y:S02]  /*40c0*/  VIADD R19, R37.reuse, 0x4 ;  /* 0x0000000425137836 */ /* 0x040fe40000000000 */
[----:B------:R-:W-:Y:S01]  /*40d0*/  VIADD R39, R37, 0x10 ;  /* 0x0000001025277836 */ /* 0x000fe20000000000 */
[----:B------:R-:W-:Y:S01]  /*40e0*/  LOP3.LUT R11, R10, R11, RZ, 0xc, !PT ;  /* 0x0000000b0a0b7212 */ /* 0x000fe200078e0cff */
[----:B------:R-:W-:-:S03]  /*40f0*/  IMAD.MOV.U32 R10, RZ, RZ, -0x1 ;  /* 0xffffffffff0a7424 */ /* 0x000fc600078e00ff */
[----:B------:R0:W1:Y:S04]  /*4100*/  POPC R15, R11 ;  /* 0x0000000b000f7309 */ /* 0x0000680000000000 */
[----:B01----:R-:W-:Y:S05]  /*4110*/  WARPSYNC.COLLECTIVE R10, `(.L_x_244) ;  /* 0x000000000a087348 */ /* 0x003fea0003c00000 */
[----:B-1----:R1:W2:Y:S02]  /*4120*/  SHFL.DOWN P2, R16, R13, R14, R15 ;  /* 0x0800000e0d107389 */ /* 0x0022a4000004000f */
[----:B012---:R-:W-:Y:S05]  /*4130*/  ENDCOLLECTIVE ;  /* 0x000000000000791b */ /* 0x007fea0003800000 */
.L_x_244:
[----:B------:R-:W-:Y:S01]  /*4140*/  IMAD.MOV.U32 R14, RZ, RZ, 0x2 ;  /* 0x00000002ff0e7424 */ /* 0x000fe200078e00ff */
[----:B------:R-:W-:-:S04]  /*4150*/  ISETP.GE.AND P2, PT, R37, R15, PT ;  /* 0x0000000f2500720c */ /* 0x000fc80003f46270 */
[----:B------:R-:W-:-:S05]  /*4160*/  SEL R16, R16, RZ, !P2 ;  /* 0x000000ff10107207 */ /* 0x000fca0005000000 */
[----:B------:R-:W-:-:S04]  /*4170*/  IMAD.IADD R36, R16, 0x1, R13 ;  /* 0x0000000110247824 */ /* 0x000fc800078e020d */
[----:B------:R-:W-:-:S07]  /*4180*/  IMAD.MOV.U32 R13, RZ, RZ, R36 ;  /* 0x000000ffff0d7224 */ /* 0x000fce00078e0024 */
[----:B------:R-:W-:Y:S05]  /*4190*/  WARPSYNC.COLLECTIVE R10, `(.L_x_245) ;  /* 0x000000000a087348 */ /* 0x000fea0003c00000 */
[----:B------:R0:W1:Y:S02]  /*41a0*/  SHFL.DOWN P2, R16, R13, R14, R15 ;  /* 0x0800000e0d107389 */ /* 0x000064000004000f */
[----:B01----:R-:W-:Y:S05]  /*41b0*/  ENDCOLLECTIVE ;  /* 0x000000000000791b */ /* 0x003fea0003800000 */
.L_x_245:
[----:B------:R-:W-:Y:S01]  /*41c0*/  IMAD.MOV.U32 R14, RZ, RZ, 0x4 ;  /* 0x00000004ff0e7424 */ /* 0x000fe200078e00ff */
[----:B------:R-:W-:-:S04]  /*41d0*/  ISETP.GT.AND P2, PT, R38, R15, PT ;  /* 0x0000000f2600720c */ /* 0x000fc80003f44270 */
[----:B------:R-:W-:-:S05]  /*41e0*/  SEL R11, R16, RZ, !P2 ;  /* 0x000000ff100b7207 */ /* 0x000fca0005000000 */
[----:B------:R-:W-:Y:S02]  /*41f0*/  IMAD.IADD R40, R36, 0x1, R11 ;  /* 0x0000000124287824 */ /* 0x000fe400078e020b */
[----:B------:R-:W-:Y:S02]  /*4200*/  VIADD R36, R37, 0x8 ;  /* 0x0000000825247836 */ /* 0x000fe40000000000 */
[----:B------:R-:W-:-:S07]  /*4210*/  IMAD.MOV.U32 R13, RZ, RZ, R40 ;  /* 0x000000ffff0d7224 */ /* 0x000fce00078e0028 */
[----:B------:R-:W-:Y:S05]  /*4220*/  WARPSYNC.COLLECTIVE R10, `(.L_x_246) ;  /* 0x000000000a087348 */ /* 0x000fea0003c00000 */
[----:B------:R0:W1:Y:S02]  /*4230*/  SHFL.DOWN P2, R16, R13, R14, R15 ;  /* 0x0800000e0d107389 */ /* 0x000064000004000f */
[----:B01----:R-:W-:Y:S05]  /*4240*/  ENDCOLLECTIVE ;  /* 0x000000000000791b */ /* 0x003fea0003800000 */
.L_x_246:
[----:B------:R-:W-:Y:S01]  /*4250*/  IMAD.MOV.U32 R14, RZ, RZ, 0x8 ;  /* 0x00000008ff0e7424 */ /* 0x000fe200078e00ff */
[----:B------:R-:W-:-:S04]  /*4260*/  ISETP.GT.AND P2, PT, R19, R15, PT ;  /* 0x0000000f1300720c */ /* 0x000fc80003f44270 */
[----:B------:R-:W-:-:S05]  /*4270*/  SEL R11, R16, RZ, !P2 ;  /* 0x000000ff100b7207 */ /* 0x000fca0005000000 */
[----:B------:R-:W-:-:S04]  /*4280*/  IMAD.IADD R42, R40, 0x1, R11 ;  /* 0x00000001282a7824 */ /* 0x000fc800078e020b */
[----:B------:R-:W-:-:S07]  /*4290*/  IMAD.MOV.U32 R13, RZ, RZ, R42 ;  /* 0x000000ffff0d7224 */ /* 0x000fce00078e002a */
[----:B------:R-:W-:Y:S05]  /*42a0*/  WARPSYNC.COLLECTIVE R10, `(.L_x_247) ;  /* 0x000000000a087348 */ /* 0x000fea0003c00000 */
[----:B------:R0:W1:Y:S02]  /*42b0*/  SHFL.DOWN P2, R16, R13, R14, R15 ;  /* 0x0800000e0d107389 */ /* 0x000064000004000f */
[----:B01----:R-:W-:Y:S05]  /*42c0*/  ENDCOLLECTIVE ;  /* 0x000000000000791b */ /* 0x003fea0003800000 */
.L_x_247:
        /* <DEDUP_REMOVED lines=8> */
.L_x_248:
[----:B------:R-:W-:Y:S05]  /*4350*/  WARPSYNC.COLLECTIVE R10, `(.L_x_249) ;  /* 0x000000000a087348 */ /* 0x000fea0003c00000 */
[----:B------:R-:W-:Y:S01]  /*4360*/  VOTE.ALL P0, P0 ;  /* 0x0000000000ff7806 */ /* 0x000fe20000000000 */
[----:B------:R-:W-:-:S12]  /*4370*/  ENDCOLLECTIVE ;  /* 0x000000000000791b */ /* 0x000fd80003800000 */
.L_x_249:
[----:B------:R-:W0:Y:S01]  /*4380*/  LDC.64 R12, c[0x0][0x390] ;  /* 0x0000e400ff0c7b82 */ /* 0x000e220000000a00 */
[----:B------:R-:W-:-:S04]  /*4390*/  ISETP.GT.AND P2, PT, R39, R15, PT ;  /* 0x0000000f2700720c */ /* 0x000fc80003f44270 */
[----:B------:R-:W-:-:S05]  /*43a0*/  SEL R16, R16, RZ, !P2 ;  /* 0x000000ff10107207 */ /* 0x000fca0005000000 */
[----:B------:R-:W-:Y:S01]  /*43b0*/  IMAD.IADD R40, R41, 0x1, R16 ;  /* 0x0000000129287824 */ /* 0x000fe200078e0210 */
[----:B0-----:R-:W-:-:S05]  /*43c0*/  IADD3 R42, P2, PT, R12, 0x100, RZ ;  /* 0x000001000c2a7810 */ /* 0x001fca0007f5e0ff */
[----:B------:R-:W-:Y:S01]  /*43d0*/  IMAD.X R43, RZ, RZ, R13, P2 ;  /* 0x000000ffff2b7224 */ /* 0x000fe200010e060d */
[----:B------:R-:W-:Y:S07]  /*43e0*/  BRA `(.L_x_250) ;  /* 0xffffffcc00c87947 */ /* 0x000fee000383ffff */
.L_x_215:
[----:B------:R-:W-:Y:S01]  /*43f0*/  BSSY B1, `(.L_x_251) ;  /* 0x0000006000017945 */ /* 0x000fe20003800000 */
[----:B------:R-:W-:Y:S01]  /*4400*/  PLOP3.LUT P0, PT, P0, PT, PT, 0x8, 0x80 ;  /* 0x000000000080781c */ /* 0x000fe2000070e170 */
[----:B------:R-:W-:-:S12]  /*4410*/  IMAD.MOV.U32 R10, RZ, RZ, -0x1 ;  /* 0xffffffffff0a7424 */ /* 0x000fd800078e00ff */
[----:B------:R-:W-:Y:S05]  /*4420*/  WARPSYNC.COLLECTIVE R10, `(.L_x_252) ;  /* 0x000000000a087348 */ /* 0x000fea0003c00000 */
[----:B------:R-:W-:Y:S01]  /*4430*/  VOTE.ANY P0, P0 ;  /* 0x0000000000ff7806 */ /* 0x000fe20000000100 */
[----:B------:R-:W-:-:S12]  /*4440*/  ENDCOLLECTIVE ;  /* 0x000000000000791b */ /* 0x000fd80003800000 */
.L_x_252:
[----:B------:R-:W-:Y:S05]  /*4450*/  BSYNC B1 ;  /* 0x0000000000017941 */ /* 0x000fea0003800000 */
.L_x_251:
[----:B------:R-:W-:Y:S05]  /*4460*/  BRA `(.L_x_253) ;  /* 0xffffffcc00d07947 */ /* 0x000fea000383ffff */
.L_x_217:
[----:B------:R-:W-:Y:S01]  /*4470*/  BSSY B1, `(.L_x_254) ;  /* 0x0000006000017945 */ /* 0x000fe20003800000 */
[----:B------:R-:W-:Y:S01]  /*4480*/  PLOP3.LUT P0, PT, P0, PT, PT, 0x8, 0x80 ;  /* 0x000000000080781c */ /* 0x000fe2000070e170 */
[----:B------:R-:W-:-:S12]  /*4490*/  IMAD.MOV.U32 R10, RZ, RZ, -0x1 ;  /* 0xffffffffff0a7424 */ /* 0x000fd800078e00ff */
[----:B------:R-:W-:Y:S05]  /*44a0*/  WARPSYNC.COLLECTIVE R10, `(.L_x_255) ;  /* 0x000000000a087348 */ /* 0x000fea0003c00000 */
[----:B------:R-:W-:Y:S01]  /*44b0*/  VOTE.ANY P0, P0 ;  /* 0x0000000000ff7806 */ /* 0x000fe20000000100 */
[----:B------:R-:W-:-:S12]  /*44c0*/  ENDCOLLECTIVE ;  /* 0x000000000000791b */ /* 0x000fd80003800000 */
.L_x_255:
[----:B------:R-:W-:Y:S05]  /*44d0*/  BSYNC B1 ;  /* 0x0000000000017941 */ /* 0x000fea0003800000 */
.L_x_254:
[----:B------:R-:W-:Y:S05]  /*44e0*/  BRA `(.L_x_256) ;  /* 0xffffffcc00d47947 */ /* 0x000fea000383ffff */
.L_x_219:
[----:B------:R-:W-:Y:S01]  /*44f0*/  BSSY B1, `(.L_x_257) ;  /* 0x0000006000017945 */ /* 0x000fe20003800000 */
[----:B------:R-:W-:Y:S01]  /*4500*/  PLOP3.LUT P2, PT, P0, PT, PT, 0x8, 0x80 ;  /* 0x000000000080781c */ /* 0x000fe2000074e170 */
[----:B------:R-:W-:-:S12]  /*4510*/  IMAD.MOV.U32 R10, RZ, RZ, -0x1 ;  /* 0xffffffffff0a7424 */ /* 0x000fd800078e00ff */
[----:B------:R-:W-:Y:S05]  /*4520*/  WARPSYNC.COLLECTIVE R10, `(.L_x_258) ;  /* 0x000000000a087348 */ /* 0x000fea0003c00000 */
[----:B------:R-:W-:Y:S01]  /*4530*/  VOTE.ANY R10, PT, P2 ;  /* 0x00000000000a7806 */ /* 0x000fe200010e0100 */
[----:B------:R-:W-:Y:S06]  /*4540*/  ENDCOLLECTIVE ;  /* 0x000000000000791b */ /* 0x000fec0003800000 */
.L_x_258:
[----:B------:R-:W-:Y:S05]  /*4550*/  BSYNC B1 ;  /* 0x0000000000017941 */ /* 0x000fea0003800000 */
.L_x_257:
[----:B------:R-:W-:Y:S01]  /*4560*/  LOP3.LUT R10, R10, 0x80000000, R8, 0xec, !PT ;  /* 0x800000000a0a7812 */ /* 0x000fe200078eec08 */
[----:B------:R-:W-:Y:S02]  /*4570*/  IMAD.MOV.U32 R14, RZ, RZ, 0x1 ;  /* 0x00000001ff0e7424 */ /* 0x000fe400078e00ff */
[----:B------:R-:W-:Y:S02]  /*4580*/  VIADD R18, R18, 0xffffffe0 ;  /* 0xffffffe012127836 */ /* 0x000fe40000000000 */
[----:B------:R-:W-:-:S05]  /*4590*/  VIADD R15, R10, 0xffffffff ;  /* 0xffffffff0a0f7836 */ /* 0x000fca0000000000 */
[----:B------:R-:W-:Y:S01]  /*45a0*/  LOP3.LUT R15, R10, R15, RZ, 0xc, !PT ;  /* 0x0000000f0a0f7212 */ /* 0x000fe200078e0cff */
[----:B------:R-:W-:-:S05]  /*45b0*/  IMAD.MOV.U32 R10, RZ, RZ, -0x1 ;  /* 0xffffffffff0a7424 */ /* 0x000fca00078e00ff */
[----:B------:R-:W0:Y:S02]  /*45c0*/  POPC R15, R15 ;  /* 0x0000000f000f7309 */ /* 0x000e240000000000 */
[----:B0-----:R-:W-:Y:S05]  /*45d0*/  WARPSYNC.COLLECTIVE R10, `(.L_x_259) ;  /* 0x000000000a087348 */ /* 0x001fea0003c00000 */
[----:B0-----:R0:W1:Y:S02]  /*45e0*/  SHFL.DOWN P2, R16, R13, R14, R15 ;  /* 0x0800000e0d107389 */ /* 0x001064000004000f */
[----:B01----:R-:W-:Y:S05]  /*45f0*/  ENDCOLLECTIVE ;  /* 0x000000000000791b */ /* 0x003fea0003800000 */
.L_x_259:
[----:B------:R-:W-:Y:S01]  /*4600*/  ISETP.GE.AND P0, PT, R37, R15, PT ;  /* 0x0000000f2500720c */ /* 0x000fe20003f06270 */
[----:B------:R-:W-:-:S03]  /*4610*/  IMAD.MOV.U32 R14, RZ, RZ, 0x2 ;  /* 0x00000002ff0e7424 */ /* 0x000fc600078e00ff */
[----:B------:R-:W-:Y:S02]  /*4620*/  SEL R16, R16, RZ, !P0 ;  /* 0x000000ff10107207 */ /* 0x000fe40004000000 */
[----:B------:R-:W-:-:S03]  /*4630*/  ISETP.GT.AND P0, PT, R38, R15, PT ;  /* 0x0000000f2600720c */ /* 0x000fc60003f04270 */
[----:B------:R-:W-:-:S04]  /*4640*/  IMAD.IADD R41, R16, 0x1, R13 ;  /* 0x0000000110297824 */ /* 0x000fc800078e020d */
[----:B------:R-:W-:-:S07]  /*4650*/  IMAD.MOV.U32 R13, RZ, RZ, R41 ;  /* 0x000000ffff0d7224 */ /* 0x000fce00078e0029 */
[----:B------:R-:W-:Y:S05]  /*4660*/  WARPSYNC.COLLECTIVE R10, `(.L_x_260) ;  /* 0x000000000a087348 */ /* 0x000fea0003c00000 */
[----:B------:R0:W1:Y:S02]  /*4670*/  SHFL.DOWN P2, R16, R13, R14, R15 ;  /* 0x0800000e0d107389 */ /* 0x000064000004000f */
[----:B01----:R-:W-:Y:S05]  /*4680*/  ENDCOLLECTIVE ;  /* 0x000000000000791b */ /* 0x003fea0003800000 */
.L_x_260:
[----:B------:R-:W-:Y:S01]  /*4690*/  IMAD.MOV.U32 R14, RZ, RZ, 0x4 ;  /* 0x00000004ff0e7424 */ /* 0x000fe200078e00ff */
[----:B------:R-:W-:Y:S02]  /*46a0*/  SEL R16, R16, RZ, !P0 ;  /* 0x000000ff10107207 */ /* 0x000fe40004000000 */
[----:B------:R-:W-:-:S03]  /*46b0*/  ISETP.GT.AND P0, PT, R19, R15, PT ;  /* 0x0000000f1300720c */ /* 0x000fc60003f04270 */
[----:B------:R-:W-:-:S04]  /*46c0*/  IMAD.IADD R41, R41, 0x1, R16 ;  /* 0x0000000129297824 */ /* 0x000fc800078e0210 */
[----:B------:R-:W-:-:S07]  /*46d0*/  IMAD.MOV.U32 R13, RZ, RZ, R41 ;  /* 0x000000ffff0d7224 */ /* 0x000fce00078e0029 */
[----:B------:R-:W-:Y:S05]  /*46e0*/  WARPSYNC.COLLECTIVE R10, `(.L_x_261) ;  /* 0x000000000a087348 */ /* 0x000fea0003c00000 */
[----:B------:R0:W1:Y:S02]  /*46f0*/  SHFL.DOWN P2, R16, R13, R14, R15 ;  /* 0x0800000e0d107389 */ /* 0x000064000004000f */
[----:B01----:R-:W-:Y:S05]  /*4700*/  ENDCOLLECTIVE ;  /* 0x000000000000791b */ /* 0x003fea0003800000 */
.L_x_261:
[----:B------:R-:W-:Y:S01]  /*4710*/  IMAD.MOV.U32 R14, RZ, RZ, 0x8 ;  /* 0x00000008ff0e7424 */ /* 0x000fe200078e00ff */
[----:B------:R-:W-:Y:S02]  /*4720*/  SEL R16, R16, RZ, !P0 ;  /* 0x000000ff10107207 */ /* 0x000fe40004000000 */
[----:B------:R-:W-:-:S03]  /*4730*/  ISETP.GT.AND P0, PT, R36, R15, PT ;  /* 0x0000000f2400720c */ /* 0x000fc60003f04270 */
[----:B------:R-:W-:-:S10]  /*4740*/  IMAD.IADD R13, R41, 0x1, R16 ;  /* 0x00000001290d7824 */ /* 0x000fd400078e0210 */
[----:B------:R-:W-:Y:S05]  /*4750*/  WARPSYNC.COLLECTIVE R10, `(.L_x_262) ;  /* 0x000000000a087348 */ /* 0x000fea0003c00000 */
[----:B------:R0:W1:Y:S02]  /*4760*/  SHFL.DOWN P2, R16, R13, R14, R15 ;  /* 0x0800000e0d107389 */ /* 0x000064000004000f */
[----:B01----:R-:W-:Y:S05]  /*4770*/  ENDCOLLECTIVE ;  /* 0x000000000000791b */ /* 0x003fea0003800000 */
.L_x_262:
        /* <DEDUP_REMOVED lines=8> */
.L_x_263:
[----:B------:R-:W-:Y:S02]  /*4800*/  SEL R16, R16, RZ, !P0 ;  /* 0x000000ff10107207 */ /* 0x000fe40004000000 */
[----:B------:R-:W-:Y:S02]  /*4810*/  ISETP.NE.AND P0, PT, R12, 0x65, PT ;  /* 0x000000650c00780c */ /* 0x000fe40003f05270 */
[----:B------:R-:W-:-:S11]  /*4820*/  IADD3 R40, PT, PT, R41, R16, R40 ;  /* 0x0000001029287210 */ /* 0x000fd60007ffe028 */
[----:B------:R-:W-:Y:S05]  /*4830*/  WARPSYNC.COLLECTIVE R10, `(.L_x_264) ;  /* 0x000000000a087348 */ /* 0x000fea0003c00000 */
[----:B------:R-:W-:Y:S01]  /*4840*/  VOTE.ALL P0, P0 ;  /* 0x0000000000ff7806 */ /* 0x000fe20000000000 */
[----:B------:R-:W-:-:S12]  /*4850*/  ENDCOLLECTIVE ;  /* 0x000000000000791b */ /* 0x000fd80003800000 */
.L_x_264:
[----:B------:R-:W-:Y:S05]  /*4860*/  BRA `(.L_x_265) ;  /* 0xffffffcc00747947 */ /* 0x000fea000383ffff */
.L_x_224:
[----:B------:R-:W-:Y:S01]  /*4870*/  BSSY B0, `(.L_x_266) ;  /* 0x0000006000007945 */ /* 0x000fe20003800000 */
[----:B------:R-:W-:Y:S01]  /*4880*/  PLOP3.LUT P0, PT, P0, PT, PT, 0x8, 0x80 ;  /* 0x000000000080781c */ /* 0x000fe2000070e170 */
[----:B------:R-:W-:-:S12]  /*4890*/  IMAD.MOV.U32 R10, RZ, RZ, -0x1 ;  /* 0xffffffffff0a7424 */ /* 0x000fd800078e00ff */
[----:B------:R-:W-:Y:S05]  /*48a0*/  WARPSYNC.COLLECTIVE R10, `(.L_x_267) ;  /* 0x000000000a087348 */ /* 0x000fea0003c00000 */
[----:B------:R-:W-:Y:S01]  /*48b0*/  VOTE.ANY P0, P0 ;  /* 0x0000000000ff7806 */ /* 0x000fe20000000100 */
[----:B------:R-:W-:-:S12]  /*48c0*/  ENDCOLLECTIVE ;  /* 0x000000000000791b */ /* 0x000fd80003800000 */
.L_x_267:
[----:B------:R-:W-:Y:S05]  /*48d0*/  BSYNC B0 ;  /* 0x0000000000007941 */ /* 0x000fea0003800000 */
.L_x_266:
[----:B------:R-:W-:Y:S05]  /*48e0*/  BRA `(.L_x_268) ;  /* 0xffffffe400807947 */ /* 0x000fea000383ffff */
.L_x_226:
[----:B------:R-:W-:Y:S01]  /*48f0*/  BSSY B0, `(.L_x_269) ;  /* 0x0000006000007945 */ /* 0x000fe20003800000 */
[----:B------:R-:W-:Y:S01]  /*4900*/  PLOP3.LUT P0, PT, P0, PT, PT, 0x8, 0x80 ;  /* 0x000000000080781c */ /* 0x000fe2000070e170 */
[----:B------:R-:W-:-:S12]  /*4910*/  IMAD.MOV.U32 R10, RZ, RZ, -0x1 ;  /* 0xffffffffff0a7424 */ /* 0x000fd800078e00ff */
[----:B------:R-:W-:Y:S05]  /*4920*/  WARPSYNC.COLLECTIVE R10, `(.L_x_270) ;  /* 0x000000000a087348 */ /* 0x000fea0003c00000 */
[----:B------:R-:W-:Y:S01]  /*4930*/  VOTE.ANY P0, P0 ;  /* 0x0000000000ff7806 */ /* 0x000fe20000000100 */
[----:B------:R-:W-:-:S12]  /*4940*/  ENDCOLLECTIVE ;  /* 0x000000000000791b */ /* 0x000fd80003800000 */
.L_x_270:
[----:B------:R-:W-:Y:S05]  /*4950*/  BSYNC B0 ;  /* 0x0000000000007941 */ /* 0x000fea0003800000 */
.L_x_269:
[----:B------:R-:W-:Y:S05]  /*4960*/  BRA `(.L_x_271) ;  /* 0xffffffe400847947 */ /* 0x000fea000383ffff */
.L_x_228:
[----:B------:R-:W0:Y:S01]  /*4970*/  S2R R19, SR_GEMASK ;  /* 0x0000000000137919 */ /* 0x000e220000003c00 */
[----:B------:R-:W-:Y:S01]  /*4980*/  BSSY B0, `(.L_x_272) ;  /* 0x0000007000007945 */ /* 0x000fe20003800000 */
[----:B------:R-:W-:Y:S01]  /*4990*/  ISETP.NE.AND P0, PT, R8, 0x65, PT ;  /* 0x000000650800780c */ /* 0x000fe20003f05270 */
[----:B------:R-:W-:Y:S01]  /*49a0*/  IMAD.MOV.U32 R10, RZ, RZ, -0x1 ;  /* 0xffffffffff0a7424 */ /* 0x000fe200078e00ff */
[----:B------:R-:W-:-:S13]  /*49b0*/  PLOP3.LUT P2, PT, P2, PT, PT, 0x8, 0x80 ;  /* 0x000000000080781c */ /* 0x000fda000174e170 */
[----:B0-----:R-:W-:Y:S05]  /*49c0*/  WARPSYNC.COLLECTIVE R10, `(.L_x_273) ;  /* 0x000000000a087348 */ /* 0x001fea0003c00000 */
[----:B------:R-:W-:Y:S01]  /*49d0*/  VOTE.ANY R10, PT, P2 ;  /* 0x00000000000a7806 */ /* 0x000fe200010e0100 */
[----:B0-----:R-:W-:Y:S06]  /*49e0*/  ENDCOLLECTIVE ;  /* 0x000000000000791b */ /* 0x001fec0003800000 */
.L_x_273:
[----:B------:R-:W-:Y:S05]  /*49f0*/  BSYNC B0 ;  /* 0x0000000000007941 */ /* 0x000fea0003800000 */
.L_x_272:
[----:B------:R-:W-:Y:S01]  /*4a00*/  LOP3.LUT R10, R10, 0x80000000, R19, 0xec, !PT ;  /* 0x800000000a0a7812 */ /* 0x000fe200078eec13 */
[----:B------:R-:W-:-:S04]  /*4a10*/  IMAD.MOV.U32 R14, RZ, RZ, 0x1 ;  /* 0x00000001ff0e7424 */ /* 0x000fc800078e00ff */
[----:B------:R-:W-:-:S05]  /*4a20*/  VIADD R13, R10, 0xffffffff ;  /* 0xffffffff0a0d7836 */ /* 0x000fca0000000000 */
[----:B------:R-:W-:Y:S01]  /*4a30*/  LOP3.LUT R8, R10, R13, RZ, 0xc, !PT ;  /* 0x0000000d0a087212 */ /* 0x000fe200078e0cff */
[----:B------:R-:W-:Y:S02]  /*4a40*/  IMAD.MOV.U32 R13, RZ, RZ, R9 ;  /* 0x000000ffff0d7224 */ /* 0x000fe400078e0009 */
[----:B------:R-:W-:Y:S01]  /*4a50*/  IMAD.MOV.U32 R10, RZ, RZ, -0x1 ;  /* 0xffffffffff0a7424 */ /* 0x000fe200078e00ff */
[----:B------:R0:W1:Y:S02]  /*4a60*/  POPC R15, R8 ;  /* 0x00000008000f7309 */ /* 0x0000640000000000 */
[----:B0-----:R-:W-:-:S07]  /*4a70*/  VIADD R8, R38, 0x4 ;  /* 0x0000000426087836 */ /* 0x001fce0000000000 */
[----:B-1----:R-:W-:Y:S05]  /*4a80*/  WARPSYNC.COLLECTIVE R10, `(.L_x_274) ;  /* 0x000000000a087348 */ /* 0x002fea0003c00000 */
[----:B-1----:R0:W1:Y:S02]  /*4a90*/  SHFL.DOWN P2, R16, R13, R14, R15 ;  /* 0x0800000e0d107389 */ /* 0x002064000004000f */
[----:B01----:R-:W-:Y:S05]  /*4aa0*/  ENDCOLLECTIVE ;  /* 0x000000000000791b */ /* 0x003fea0003800000 */
.L_x_274:
[----:B------:R-:W-:Y:S01]  /*4ab0*/  IMAD.MOV.U32 R14, RZ, RZ, 0x2 ;  /* 0x00000002ff0e7424 */ /* 0x000fe200078e00ff */
[----:B------:R-:W-:-:S04]  /*4ac0*/  ISETP.GE.AND P2, PT, R38, R15, PT ;  /* 0x0000000f2600720c */ /* 0x000fc80003f46270 */
[----:B------:R-:W-:Y:S01]  /*4ad0*/  SEL R12, R16, RZ, !P2 ;  /* 0x000000ff100c7207 */ /* 0x000fe20005000000 */
[----:B------:R-:W-:-:S04]  /*4ae0*/  VIADD R16, R38, 0x2 ;  /* 0x0000000226107836 */ /* 0x000fc80000000000 */
[----:B------:R-:W-:Y:S01]  /*4af0*/  IMAD.IADD R12, R12, 0x1, R9 ;  /* 0x000000010c0c7824 */ /* 0x000fe200078e0209 */
[----:B------:R-:W-:-:S03]  /*4b00*/  ISETP.GT.AND P3, PT, R16, R15, PT ;  /* 0x0000000f1000720c */ /* 0x000fc60003f64270 */
[----:B------:R-:W-:-:S10]  /*4b10*/  IMAD.MOV.U32 R13, RZ, RZ, R12 ;  /* 0x000000ffff0d7224 */ /* 0x000fd400078e000c */
[----:B------:R-:W-:Y:S05]  /*4b20*/  WARPSYNC.COLLECTIVE R10, `(.L_x_275) ;  /* 0x000000000a087348 */ /* 0x000fea0003c00000 */
[----:B------:R0:W1:Y:S02]  /*4b30*/  SHFL.DOWN P2, R16, R13, R14, R15 ;  /* 0x0800000e0d107389 */ /* 0x000064000004000f */
[----:B01----:R-:W-:Y:S05]  /*4b40*/  ENDCOLLECTIVE ;  /* 0x000000000000791b */ /* 0x003fea0003800000 */
.L_x_275:
[----:B------:R-:W-:Y:S01]  /*4b50*/  IMAD.MOV.U32 R14, RZ, RZ, 0x4 ;  /* 0x00000004ff0e7424 */ /* 0x000fe200078e00ff */
[----:B------:R-:W-:Y:S02]  /*4b60*/  SEL R9, R16, RZ, !P3 ;  /* 0x000000ff10097207 */ /* 0x000fe40005800000 */
[----:B------:R-:W-:Y:S01]  /*4b70*/  ISETP.GT.AND P3, PT, R8, R15, PT ;  /* 0x0000000f0800720c */ /* 0x000fe20003f64270 */
[----:B------:R-:W-:Y:S02]  /*4b80*/  VIADD R8, R38, 0x8 ;  /* 0x0000000826087836 */ /* 0x000fe40000000000 */
[----:B------:R-:W-:-:S04]  /*4b90*/  IMAD.IADD R40, R12, 0x1, R9 ;  /* 0x000000010c287824 */ /* 0x000fc800078e0209 */
[----:B------:R-:W-:-:S07]  /*4ba0*/  IMAD.MOV.U32 R13, RZ, RZ, R40 ;  /* 0x000000ffff0d7224 */ /* 0x000fce00078e0028 */
[----:B------:R-:W-:Y:S05]  /*4bb0*/  WARPSYNC.COLLECTIVE R10, `(.L_x_276) ;  /* 0x000000000a087348 */ /* 0x000fea0003c00000 */
[----:B------:R0:W1:Y:S02]  /*4bc0*/  SHFL.DOWN P2, R16, R13, R14, R15 ;  /* 0x0800000e0d107389 */ /* 0x000064000004000f */
[----:B01----:R-:W-:Y:S05]  /*4bd0*/  ENDCOLLECTIVE ;  /* 0x000000000000791b */ /* 0x003fea0003800000 */
.L_x_276:
        /* <DEDUP_REMOVED lines=9> */
.L_x_277:
[----:B------:R-:W-:Y:S01]  /*4c70*/  IMAD.MOV.U32 R14, RZ, RZ, 0x10 ;  /* 0x00000010ff0e7424 */ /* 0x000fe200078e00ff */
[----:B------:R-:W-:-:S05]  /*4c80*/  SEL R16, R16, RZ, !P3 ;  /* 0x000000ff10107207 */ /* 0x000fca0005800000 */
[----:B------:R-:W-:-:S04]  /*4c90*/  IMAD.IADD R44, R9, 0x1, R16 ;  /* 0x00000001092c7824 */ /* 0x000fc800078e0210 */
[----:B------:R-:W-:-:S07]  /*4ca0*/  IMAD.MOV.U32 R13, RZ, RZ, R44 ;  /* 0x000000ffff0d7224 */ /* 0x000fce00078e002c */
[----:B------:R-:W-:Y:S05]  /*4cb0*/  WARPSYNC.COLLECTIVE R10, `(.L_x_278) ;  /* 0x000000000a087348 */ /* 0x000fea0003c00000 */
[----:B------:R0:W1:Y:S02]  /*4cc0*/  SHFL.DOWN P2, R16, R13, R14, R15 ;  /* 0x0800000e0d107389 */ /* 0x000064000004000f */
[----:B01----:R-:W-:Y:S05]  /*4cd0*/  ENDCOLLECTIVE ;  /* 0x000000000000791b */ /* 0x003fea0003800000 */
.L_x_278:
[----:B------:R-:W-:Y:S05]  /*4ce0*/  WARPSYNC.COLLECTIVE R10, `(.L_x_279) ;  /* 0x000000000a087348 */ /* 0x000fea0003c00000 */
[----:B------:R-:W-:Y:S01]  /*4cf0*/  VOTE.ALL P0, P0 ;  /* 0x0000000000ff7806 */ /* 0x000fe20000000000 */
[----:B------:R-:W-:-:S12]  /*4d00*/  ENDCOLLECTIVE ;  /* 0x000000000000791b */ /* 0x000fd80003800000 */
.L_x_279:
[----:B------:R-:W-:-:S04]  /*4d10*/  ISETP.GT.AND P2, PT, R8, R15, PT ;  /* 0x0000000f0800720c */ /* 0x000fc80003f44270 */
[----:B------:R-:W-:-:S05]  /*4d20*/  SEL R9, R16, RZ, !P2 ;  /* 0x000000ff10097207 */ /* 0x000fca0005000000 */
[----:B------:R-:W-:Y:S02]  /*4d30*/  IMAD.IADD R12, R44, 0x1, R9 ;  /* 0x000000012c0c7824 */ /* 0x000fe400078e0209 */
[----:B------:R-:W0:Y:S02]  /*4d40*/  LDC.64 R8, c[0x0][0x390] ;  /* 0x0000e400ff087b82 */ /* 0x000e240000000a00 */
[----:B0-----:R-:W-:-:S05]  /*4d50*/  IADD3 R40, P2, PT, R8, 0x100, RZ ;  /* 0x0000010008287810 */ /* 0x001fca0007f5e0ff */
[----:B------:R-:W-:Y:S01]  /*4d60*/  IMAD.X R41, RZ, RZ, R9, P2 ;  /* 0x000000ffff297224 */ /* 0x000fe200010e0609 */
[----:B------:R-:W-:Y:S07]  /*4d70*/  BRA `(.L_x_280) ;  /* 0xffffffe4001c7947 */ /* 0x000fee000383ffff */
.L_x_230:
[----:B------:R-:W-:Y:S01]  /*4d80*/  BSSY B0, `(.L_x_281) ;  /* 0x0000006000007945 */ /* 0x000fe20003800000 */
[----:B------:R-:W-:Y:S01]  /*4d90*/  PLOP3.LUT P0, PT, P0, PT, PT, 0x8, 0x80 ;  /* 0x000000000080781c */ /* 0x000fe2000070e170 */
[----:B------:R-:W-:-:S12]  /*4da0*/  IMAD.MOV.U32 R10, RZ, RZ, -0x1 ;  /* 0xffffffffff0a7424 */ /* 0x000fd800078e00ff */
[----:B------:R-:W-:Y:S05]  /*4db0*/  WARPSYNC.COLLECTIVE R10, `(.L_x_282) ;  /* 0x000000000a087348 */ /* 0x000fea0003c00000 */
[----:B------:R-:W-:Y:S01]  /*4dc0*/  VOTE.ANY P0, P0 ;  /* 0x0000000000ff7806 */ /* 0x000fe20000000100 */
[----:B------:R-:W-:-:S12]  /*4dd0*/  ENDCOLLECTIVE ;  /* 0x000000000000791b */ /* 0x000fd80003800000 */
.L_x_282:
[----:B------:R-:W-:Y:S05]  /*4de0*/  BSYNC B0 ;  /* 0x0000000000007941 */ /* 0x000fea0003800000 */
.L_x_281:
[----:B------:R-:W-:Y:S05]  /*4df0*/  BRA `(.L_x_283) ;  /* 0xffffffe400247947 */ /* 0x000fea000383ffff */
.L_x_232:
[----:B------:R-:W-:Y:S01]  /*4e00*/  BSSY B0, `(.L_x_284) ;  /* 0x0000006000007945 */ /* 0x000fe20003800000 */
[----:B------:R-:W-:Y:S01]  /*4e10*/  PLOP3.LUT P0, PT, P0, PT, PT, 0x8, 0x80 ;  /* 0x000000000080781c */ /* 0x000fe2000070e170 */
[----:B------:R-:W-:-:S12]  /*4e20*/  IMAD.MOV.U32 R10, RZ, RZ, -0x1 ;  /* 0xffffffffff0a7424 */ /* 0x000fd800078e00ff */
[----:B------:R-:W-:Y:S05]  /*4e30*/  WARPSYNC.COLLECTIVE R10, `(.L_x_285) ;  /* 0x000000000a087348 */ /* 0x000fea0003c00000 */
[----:B------:R-:W-:Y:S01]  /*4e40*/  VOTE.ANY P0, P0 ;  /* 0x0000000000ff7806 */ /* 0x000fe20000000100 */
[----:B------:R-:W-:-:S12]  /*4e50*/  ENDCOLLECTIVE ;  /* 0x000000000000791b */ /* 0x000fd80003800000 */
.L_x_285:
[----:B------:R-:W-:Y:S05]  /*4e60*/  BSYNC B0 ;  /* 0x0000000000007941 */ /* 0x000fea0003800000 */
.L_x_284:
[----:B------:R-:W-:Y:S05]  /*4e70*/  BRA `(.L_x_286) ;  /* 0xffffffe400287947 */ /* 0x000fea000383ffff */
.L_x_234:
[----:B------:R-:W-:Y:S01]  /*4e80*/  BSSY B0, `(.L_x_287) ;  /* 0x0000006000007945 */ /* 0x000fe20003800000 */
[----:B------:R-:W-:Y:S01]  /*4e90*/  PLOP3.LUT P2, PT, P0, PT, PT, 0x8, 0x80 ;  /* 0x000000000080781c */ /* 0x000fe2000074e170 */
[----:B------:R-:W-:-:S12]  /*4ea0*/  IMAD.MOV.U32 R10, RZ, RZ, -0x1 ;  /* 0xffffffffff0a7424 */ /* 0x000fd800078e00ff */
[----:B------:R-:W-:Y:S05]  /*4eb0*/  WARPSYNC.COLLECTIVE R10, `(.L_x_288) ;  /* 0x000000000a087348 */ /* 0x000fea0003c00000 */
[----:B------:R-:W-:Y:S01]  /*4ec0*/  VOTE.ANY R10, PT, P2 ;  /* 0x00000000000a7806 */ /* 0x000fe200010e0100 */
[----:B------:R-:W-:Y:S06]  /*4ed0*/  ENDCOLLECTIVE ;  /* 0x000000000000791b */ /* 0x000fec0003800000 */
.L_x_288:
[----:B------:R-:W-:Y:S05]  /*4ee0*/  BSYNC B0 ;  /* 0x0000000000007941 */ /* 0x000fea0003800000 */
.L_x_287:
[----:B------:R-:W-:Y:S01]  /*4ef0*/  LOP3.LUT R10, R10, 0x80000000, R19, 0xec, !PT ;  /* 0x800000000a0a7812 */ /* 0x000fe200078eec13 */
[----:B------:R-:W-:Y:S02]  /*4f00*/  IMAD.MOV.U32 R14, RZ, RZ, 0x1 ;  /* 0x00000001ff0e7424 */ /* 0x000fe400078e00ff */
[----:B------:R-:W-:Y:S02]  /*4f10*/  VIADD R18, R18, 0xffffffe0 ;  /* 0xffffffe012127836 */ /* 0x000fe40000000000 */
[----:B------:R-:W-:-:S05]  /*4f20*/  VIADD R13, R10, 0xffffffff ;  /* 0xffffffff0a0d7836 */ /* 0x000fca0000000000 */
[----:B------:R-:W-:Y:S01]  /*4f30*/  LOP3.LUT R45, R10, R13, RZ, 0xc, !PT ;  /* 0x0000000d0a2d7212 */ /* 0x000fe200078e0cff */
[----:B------:R-:W-:Y:S02]  /*4f40*/  IMAD.MOV.U32 R13, RZ, RZ, R9 ;  /* 0x000000ffff0d7224 */ /* 0x000fe400078e0009 */
[----:B------:R-:W-:Y:S01]  /*4f50*/  IMAD.MOV.U32 R10, RZ, RZ, -0x1 ;  /* 0xffffffffff0a7424 */ /* 0x000fe200078e00ff */
[----:B------:R0:W1:Y:S06]  /*4f60*/  POPC R15, R45 ;  /* 0x0000002d000f7309 */ /* 0x00006c0000000000 */
[----:B01----:R-:W-:Y:S05]  /*4f70*/  WARPSYNC.COLLECTIVE R10, `(.L_x_289) ;  /* 0x000000000a087348 */ /* 0x003fea0003c00000 */
[----:B-1----:R1:W2:Y:S02]  /*4f80*/  SHFL.DOWN P2, R16, R13, R14, R15 ;  /* 0x0800000e0d107389 */ /* 0x0022a4000004000f */
[----:B012---:R-:W-:Y:S05]  /*4f90*/  ENDCOLLECTIVE ;  /* 0x000000000000791b */ /* 0x007fea0003800000 */
.L_x_289:
[----:B------:R-:W-:Y:S01]  /*4fa0*/  ISETP.GE.AND P0, PT, R38, R15, PT ;  /* 0x0000000f2600720c */ /* 0x000fe20003f06270 */
[----:B------:R-:W-:-:S03]  /*4fb0*/  IMAD.MOV.U32 R14, RZ, RZ, 0x2 ;  /* 0x00000002ff0e7424 */ /* 0x000fc600078e00ff */
[----:B------:R-:W-:-:S05]  /*4fc0*/  SEL R16, R16, RZ, !P0 ;  /* 0x000000ff10107207 */ /* 0x000fca0004000000 */
[----:B------:R-:W-:Y:S02]  /*4fd0*/  IMAD.IADD R44, R16, 0x1, R9 ;  /* 0x00000001102c7824 */ /* 0x000fe400078e0209 */
[----:B------:R-:W-:Y:S02]  /*4fe0*/  VIADD R16, R38, 0x2 ;  /* 0x0000000226107836 */ /* 0x000fe40000000000 */
[----:B------:R-:W-:-:S03]  /*4ff0*/  IMAD.MOV.U32 R13, RZ, RZ, R44 ;  /* 0x000000ffff0d7224 */ /* 0x000fc600078e002c */
[----:B------:R-:W-:-:S13]  /*5000*/  ISETP.GT.AND P0, PT, R16, R15, PT ;  /* 0x0000000f1000720c */ /* 0x000fda0003f04270 */
[----:B------:R-:W-:Y:S05]  /*5010*/  WARPSYNC.COLLECTIVE R10, `(.L_x_290) ;  /* 0x000000000a087348 */ /* 0x000fea0003c00000 */
[----:B------:R0:W1:Y:S02]  /*5020*/  SHFL.DOWN P2, R16, R13, R14, R15 ;  /* 0x0800000e0d107389 */ /* 0x000064000004000f */
[----:B01----:R-:W-:Y:S05]  /*5030*/  ENDCOLLECTIVE ;  /* 0x000000000000791b */ /* 0x003fea0003800000 */
.L_x_290:
[----:B------:R-:W-:Y:S01]  /*5040*/  IMAD.MOV.U32 R14, RZ, RZ, 0x4 ;  /* 0x00000004ff0e7424 */ /* 0x000fe200078e00ff */
        /* <DEDUP_REMOVED lines=8> */
.L_x_291:
[----:B------:R-:W-:Y:S01]  /*50d0*/  IMAD.MOV.U32 R14, RZ, RZ, 0x8 ;  /* 0x00000008ff0e7424 */ /* 0x000fe200078e00ff */
        /* <DEDUP_REMOVED lines=8> */
.L_x_292:
        /* <DEDUP_REMOVED lines=9> */
.L_x_293:
[----:B------:R-:W-:Y:S02]  /*51f0*/  SEL R9, R16, RZ, !P0 ;  /* 0x000000ff10097207 */ /* 0x000fe40004000000 */
[----:B------:R-:W-:Y:S02]  /*5200*/  ISETP.NE.AND P0, PT, R8, 0x65, PT ;  /* 0x000000650800780c */ /* 0x000fe40003f05270 */
[----:B------:R-:W-:-:S11]  /*5210*/  IADD3 R12, PT, PT, R44, R9, R12 ;  /* 0x000000092c0c7210 */ /* 0x000fd60007ffe00c */
[----:B------:R-:W-:Y:S05]  /*5220*/  WARPSYNC.COLLECTIVE R10, `(.L_x_294) ;  /* 0x000000000a087348 */ /* 0x000fea0003c00000 */
[----:B------:R-:W-:Y:S01]  /*5230*/  VOTE.ALL P0, P0 ;  /* 0x0000000000ff7806 */ /* 0x000fe20000000000 */
[----:B------:R-:W-:-:S12]  /*5240*/  ENDCOLLECTIVE ;  /* 0x000000000000791b */ /* 0x000fd80003800000 */
.L_x_294:
[----:B------:R-:W-:Y:S05]  /*5250*/  BRA `(.L_x_295) ;  /* 0xffffffe000c07947 */ /* 0x000fea000383ffff */
.L_x_296:
        /* <DEDUP_REMOVED lines=10> */
.L_x_396:


//--------------------- .text._ZN3cub18CUB_300001_SM_10006detail4scan16DeviceScanKernelINS2_10policy_hubIiiijN4cuda3std3__44plusIvEEE10Policy1000EN6thrust24THRUST_300001_SM_1000_NS6detail15normal_iteratorINSD_10device_ptrIiEEEESI_NS0_13ScanTileStateIiLb1EEES9_NS1_10InputValueIiPiEEjiLb0EiEEvT0_T1_T2_iT3_T4_T5_ --------------------------
	.section	.text._ZN3cub18CUB_300001_SM_10006detail4scan16DeviceScanKernelINS2_10policy_hubIiiijN4cuda3std3__44plusIvEEE10Policy1000EN6thrust24THRUST_300001_SM_1000_NS6detail15normal_iteratorINSD_10device_ptrIiEEEESI_NS0_13ScanTileStateIiLb1EEES9_NS1_10InputValueIiPiEEjiLb0EiEEvT0_T1_T2_iT3_T4_T5_,"ax",@progbits
	.align	128
        .global         _ZN3cub18CUB_300001_SM_10006detail4scan16DeviceScanKernelINS2_10policy_hubIiiijN4cuda3std3__44plusIvEEE10Policy1000EN6thrust24THRUST_300001_SM_1000_NS6detail15normal_iteratorINSD_10device_ptrIiEEEESI_NS0_13ScanTileStateIiLb1EEES9_NS1_10InputValueIiPiEEjiLb0EiEEvT0_T1_T2_iT3_T4_T5_
        .type           _ZN3cub18CUB_300001_SM_10006detail4scan16DeviceScanKernelINS2_10policy_hubIiiijN4cuda3std3__44plusIvEEE10Policy1000EN6thrust24THRUST_300001_SM_1000_NS6detail15normal_iteratorINSD_10device_ptrIiEEEESI_NS0_13ScanTileStateIiLb1EEES9_NS1_10InputValueIiPiEEjiLb0EiEEvT0_T1_T2_iT3_T4_T5_,@function
        .size           _ZN3cub18CUB_300001_SM_10006detail4scan16DeviceScanKernelINS2_10policy_hubIiiijN4cuda3std3__44plusIvEEE10Policy1000EN6thrust24THRUST_300001_SM_1000_NS6detail15normal_iteratorINSD_10device_ptrIiEEEESI_NS0_13ScanTileStateIiLb1EEES9_NS1_10InputValueIiPiEEjiLb0EiEEvT0_T1_T2_iT3_T4_T5_,(.L_x_397 - _ZN3cub18CUB_300001_SM_10006detail4scan16DeviceScanKernelINS2_10policy_hubIiiijN4cuda3std3__44plusIvEEE10Policy1000EN6thrust24THRUST_300001_SM_1000_NS6detail15normal_iteratorINSD_10device_ptrIiEEEESI_NS0_13ScanTileStateIiLb1EEES9_NS1_10InputValueIiPiEEjiLb0EiEEvT0_T1_T2_iT3_T4_T5_)
        .other          _ZN3cub18CUB_300001_SM_10006detail4scan16DeviceScanKernelINS2_10policy_hubIiiijN4cuda3std3__44plusIvEEE10Policy1000EN6thrust24THRUST_300001_SM_1000_NS6detail15normal_iteratorINSD_10device_ptrIiEEEESI_NS0_13ScanTileStateIiLb1EEES9_NS1_10InputValueIiPiEEjiLb0EiEEvT0_T1_T2_iT3_T4_T5_,@"STO_CUDA_ENTRY STV_DEFAULT"
_ZN3cub18CUB_300001_SM_10006detail4scan16DeviceScanKernelINS2_10policy_hubIiiijN4cuda3std3__44plusIvEEE10Policy1000EN6thrust24THRUST_300001_SM_1000_NS6detail15normal_iteratorINSD_10device_ptrIiEEEESI_NS0_13ScanTileStateIiLb1EEES9_NS1_10InputValueIiPiEEjiLb0EiEEvT0_T1_T2_iT3_T4_T5_:
.text._ZN3cub18CUB_300001_SM_10006detail4scan16DeviceScanKernelINS2_10policy_hubIiiijN4cuda3std3__44plusIvEEE10Policy1000EN6thrust24THRUST_300001_SM_1000_NS6detail15normal_iteratorINSD_10device_ptrIiEEEESI_NS0_13ScanTileStateIiLb1EEES9_NS1_10InputValueIiPiEEjiLb0EiEEvT0_T1_T2_iT3_T4_T5_:
[----:B------:R-:W-:Y:S01]  /*0000*/  LDC R1, c[0x0][0x37c] ;  /* 0x0000df00ff017b82 */ /* 0x000fe20000000800 */
[----:B------:R-:W0:Y:S07]  /*0010*/  LDCU UR4, c[0x0][0x3a0] ;  /* 0x00007400ff0477ac */ /* 0x000e2e0008000800 */
[----:B------:R-:W1:Y:S01]  /*0020*/  LDC R42, c[0x0][0x398] ;  /* 0x0000e600ff2a7b82 */ /* 0x000e620000000800 */
[----:B------:R-:W2:Y:S01]  /*0030*/  LDCU.64 UR8, c[0x0][0x358] ;  /* 0x00006b00ff0877ac */ /* 0x000ea20008000a00 */
[----:B------:R-:W3:Y:S01]  /*0040*/  LDCU UR5, c[0x0][0x3b0] ;  /* 0x00007600ff0577ac */ /* 0x000ee20008000800 */
[----:B0-----:R-:W-:-:S06]  /*0050*/  UPRMT UR4, UR4, 0x7770, URZ ;  /* 0x0000777004047896 */ /* 0x001fcc00080000ff */
[----:B------:R-:W-:-:S13]  /*0060*/  ISETP.NE.AND P0, PT, RZ, UR4, PT ;  /* 0x00000004ff007c0c */ /* 0x000fda000bf05270 */
[----:B------:R-:W2:Y:S02]  /*0070*/  @P0 LDC.64 R2, c[0x0][0x3a8] ;  /* 0x0000ea00ff020b82 */ /* 0x000ea40000000a00 */
[----:B--2---:R0:W5:Y:S06]  /*0080*/  @P0 LDG.E R44, desc[UR8][R2.64] ;  /* 0x00000008022c0981 */ /* 0x00416c000c1e1900 */
[----:B------:R-:W1:Y:S02]  /*0090*/  S2UR UR4, SR_CTAID.X ;  /* 0x00000000000479c3 */ /* 0x000e640000002500 */
[----:B-1----:R-:W-:-:S04]  /*00a0*/  VIADD R42, R42, UR4 ;  /* 0x000000042a2a7c36 */ /* 0x002fc80008000000 */
[----:B------:R-:W-:-:S05]  /*00b0*/  IMAD R7, R42, 0x2100, RZ ;  /* 0x000021002a077824 */ /* 0x000fca00078e02ff */
[----:B---3--:R-:W-:Y:S01]  /*00c0*/  IADD3 R0, PT, PT, -R7, UR5, RZ ;  /* 0x0000000507007c10 */ /* 0x008fe2000fffe1ff */
[----:B------:R-:W1:Y:S03]  /*00d0*/  @!P0 LDC R44, c[0x0][0x3a8] ;  /* 0x0000ea00ff2c8b82 */ /* 0x000e660000000800 */
[----:B------:R-:W-:-:S13]  /*00e0*/  ISETP.GE.U32.AND P0, PT, R0, 0x2101, PT ;  /* 0x000021010000780c */ /* 0x000fda0003f06070 */
[----:B0-----:R-:W-:Y:S05]  /*00f0*/  @!P0 BRA `(.L_x_297) ;  /* 0x0000001c00ac8947 */ /* 0x001fea0003800000 */
[----:B------:R-:W0:Y:S01]  /*0100*/  S2R R16, SR_TID.X ;  /* 0x0000000000107919 */ /* 0x000e220000002100 */
[----:B------:R-:W2:Y:S01]  /*0110*/  LDCU.64 UR4, c[0x0][0x380] ;  /* 0x00007000ff0477ac */ /* 0x000ea20008000a00 */
[C---:B0-----:R-:W-:Y:S02]  /*0120*/  LOP3.LUT R0, R16.reuse, 0x1f, RZ, 0xc0, !PT ;  /* 0x0000001f10007812 */ /* 0x041fe400078ec0ff */
[----:B------:R-:W-:-:S05]  /*0130*/  LOP3.LUT R3, R16, 0x3e0, RZ, 0xc0, !PT ;  /* 0x000003e010037812 */ /* 0x000fca00078ec0ff */
[----:B------:R-:W-:-:S05]  /*0140*/  IMAD R0, R3, 0x16, R0 ;  /* 0x0000001603007824 */ /* 0x000fca00078e0200 */
[----:B------:R-:W-:-:S05]  /*0150*/  IADD3 R0, P0, PT, R7, R0, RZ ;  /* 0x0000000007007210 */ /* 0x000fca0007f1e0ff */
[----:B------:R-:W-:Y:S02]  /*0160*/  IMAD.X R3, RZ, RZ, RZ, P0 ;  /* 0x000000ffff037224 */ /* 0x000fe400000e06ff */
        /* <DEDUP_REMOVED lines=30> */
[----:B------:R-:W-:Y:S01]  /*0350*/  ISETP.NE.AND P0, PT, R42, RZ, PT ;  /* 0x000000ff2a00720c */ /* 0x000fe20003f05270 */
        /* <DEDUP_REMOVED lines=36> */
[----:B------:R0:W0:Y:S04]  /*05a0*/  LDS.64 R6, [R27+0x40] ;  /* 0x000040001b067984 */ /* 0x0000280000000a00 */
[----:B------:R0:W0:Y:S04]  /*05b0*/  LDS.64 R4, [R27+0x48] ;  /* 0x000048001b047984 */ /* 0x0000280000000a00 */
[----:B------:R0:W0:Y:S01]  /*05c0*/  LDS.64 R2, [R27+0x50] ;  /* 0x000050001b027984 */ /* 0x0000220000000a00 */
[----:B------:R-:W-:Y:S06]  /*05d0*/  BAR.SYNC.DEFER_BLOCKING 0x0 ;  /* 0x0000000000007b1d */ /* 0x000fec0000010000 */
[----:B-1----:R-:W-:Y:S05]  /*05e0*/  @P0 BRA `(.L_x_299) ;  /* 0x00000004001c0947 */ /* 0x002fea0003800000 */
[----:B0-2---:R-:W-:Y:S02]  /*05f0*/  IADD3 R17, PT, PT, R34, R37, R36 ;  /* 0x0000002522117210 */ /* 0x005fe40007ffe024 */
[C---:B------:R-:W-:Y:S02]  /*0600*/  ISETP.NE.AND P1, PT, R39.reuse, 0x1f, PT ;  /* 0x0000001f2700780c */ /* 0x040fe40003f25270 */
[----:B---3--:R-:W-:Y:S02]  /*0610*/  IADD3 R17, PT, PT, R32, R35, R17 ;  /* 0x0000002320117210 */ /* 0x008fe40007ffe011 */
[----:B------:R-:W-:Y:S02]  /*0620*/  ISETP.NE.AND P2, PT, R39, RZ, PT ;  /* 0x000000ff2700720c */ /* 0x000fe40003f45270 */
[----:B----4-:R-:W-:-:S04]  /*0630*/  IADD3 R17, PT, PT, R18, R33, R17 ;  /* 0x0000002112117210 */ /* 0x010fc80007ffe011 */
[----:B------:R-:W-:-:S03]  /*0640*/  IADD3 R17, PT, PT, R14, R19, R17 ;  /* 0x000000130e117210 */ /* 0x000fc60007ffe011 */
[----:B------:R-:W-:Y:S02]  /*0650*/  @!P1 LEA R43, R40, UR4, 0x2 ;  /* 0x00000004282b9c11 */ /* 0x000fe4000f8e10ff */
[----:B------:R-:W-:-:S04]  /*0660*/  IADD3 R17, PT, PT, R12, R15, R17 ;  /* 0x0000000f0c117210 */ /* 0x000fc80007ffe011 */
[----:B------:R-:W-:-:S04]  /*0670*/  IADD3 R17, PT, PT, R10, R13, R17 ;  /* 0x0000000d0a117210 */ /* 0x000fc80007ffe011 */
[----:B------:R-:W-:-:S04]  /*0680*/  IADD3 R17, PT, PT, R8, R11, R17 ;  /* 0x0000000b08117210 */ /* 0x000fc80007ffe011 */
[----:B------:R-:W-:-:S04]  /*0690*/  IADD3 R17, PT, PT, R6, R9, R17 ;  /* 0x0000000906117210 */ /* 0x000fc80007ffe011 */
[----:B------:R-:W-:-:S04]  /*06a0*/  IADD3 R17, PT, PT, R4, R7, R17 ;  /* 0x0000000704117210 */ /* 0x000fc80007ffe011 */
[----:B------:R-:W-:-:S05]  /*06b0*/  IADD3 R20, PT, PT, R2, R5, R17 ;  /* 0x0000000502147210 */ /* 0x000fca0007ffe011 */
[----:B------:R-:W-:-:S05]  /*06c0*/  IMAD.IADD R3, R3, 0x1, R20 ;  /* 0x0000000103037824 */ /* 0x000fca00078e0214 */
        /* <DEDUP_REMOVED lines=37> */
[----:B------:R-:W-:Y:S02]  /*0920*/  SEL R20, R26, R20, !P0 ;  /* 0x000000141a147207 */ /* 0x000fe40004000000 */
[----:B------:R-:W-:-:S04]  /*0930*/  ISETP.NE.AND P0, PT, R40, 0x8, PT ;  /* 0x000000082800780c */ /* 0x000fc80003f05270 */
[----:B------:R-:W-:Y:S02]  /*0940*/  SEL R20, R27, R20, !P0 ;  /* 0x000000141b147207 */ /* 0x000fe40004000000 */
[----:B------:R-:W-:Y:S02]  /*0950*/  ISETP.NE.AND P0, PT, R40, 0xa, PT ;  /* 0x0000000a2800780c */ /* 0x000fe40003f05270 */
[----:B------:R-:W-:Y:S02]  /*0960*/  SEL R20, R28, R20, !P1 ;  /* 0x000000141c147207 */ /* 0x000fe40004800000 */
[----:B------:R-:W-:Y:S02]  /*0970*/  ISETP.NE.AND P1, PT, R40, 0xb, PT ;  /* 0x0000000b2800780c */ /* 0x000fe40003f25270 */
[----:B------:R-:W-:Y:S01]  /*0980*/  SEL R20, R29, R20, !P0 ;  /* 0x000000141d147207 */ /* 0x000fe20004000000 */
[----:B------:R-:W-:Y:S01]  /*0990*/  IMAD.IADD R29, R30, 0x1, R29 ;  /* 0x000000011e1d7824 */ /* 0x000fe200078e021d */
[----:B------:R-:W-:-:S04]  /*09a0*/  ISETP.GE.U32.AND P0, PT, R16, 0x20, PT ;  /* 0x000000201000780c */ /* 0x000fc80003f06070 */
[----:B------:R-:W-:Y:S02]  /*09b0*/  SEL R20, R29, R20, !P1 ;  /* 0x000000141d147207 */ /* 0x000fe40004800000 */
[----:B------:R-:W-:Y:S02]  /*09c0*/  ISETP.NE.AND P1, PT, R16, RZ, PT ;  /* 0x000000ff1000720c */ /* 0x000fe40003f25270 */
[----:B------:R-:W-:Y:S02]  /*09d0*/  SEL R16, R3, RZ, P2 ;  /* 0x000000ff03107207 */ /* 0x000fe40001000000 */
[----:B------:R-:W-:Y:S02]  /*09e0*/  SEL R3, R20, RZ, P0 ;  /* 0x000000ff14037207 */ /* 0x000fe40000000000 */
[--C-:B-----5:R-:W-:Y:S02]  /*09f0*/  IADD3 R31, PT, PT, R29, R31, R44.reuse ;  /* 0x0000001f1d1f7210 */ /* 0x120fe40007ffe02c */
[----:B------:R-:W-:-:S05]  /*0a00*/  IADD3 R44, PT, PT, R3, R16, R44 ;  /* 0x00000010032c7210 */ /* 0x000fca0007ffe02c */
[----:B------:R-:W-:Y:S05]  /*0a10*/  @P1 BRA `(.L_x_300) ;  /* 0x0000000c00f41947 */ /* 0x000fea0003800000 */
[----:B------:R-:W0:Y:S01]  /*0a20*/  LDC.64 R16, c[0x0][0x390] ;  /* 0x0000e400ff107b82 */ /* 0x000e220000000a00 */
[----:B------:R-:W-:-:S05]  /*0a30*/  IMAD.MOV.U32 R30, RZ, RZ, 0x65 ;  /* 0x00000065ff1e7424 */ /* 0x000fca00078e00ff */
[----:B0-----:R0:W-:Y:S01]  /*0a40*/  ST.E.64.STRONG.GPU desc[UR8][R16.64+0x100], R30 ;  /* 0x0001001e10007985 */ /* 0x0011e2000c10fb08 */
[----:B------:R-:W-:Y:S05]  /*0a50*/  BRA `(.L_x_300) ;  /* 0x0000000c00e47947 */ /* 0x000fea0003800000 */
.L_x_299:
        /* <DEDUP_REMOVED lines=57> */
[----:B------:R-:W-:Y:S02]  /*0df0*/  ISETP.NE.AND P0, PT, R40, 0xa, PT ;  /* 0x0000000a2800780c */ /* 0x000fe40003f05270 */
[----:B------:R-:W-:Y:S02]  /*0e00*/  SEL R20, R28, R20, !P1 ;  /* 0x000000141c147207 */ /* 0x000fe40004800000 */
[----:B------:R-:W-:Y:S02]  /*0e10*/  ISETP.NE.AND P1, PT, R40, 0xb, PT ;  /* 0x0000000b2800780c */ /* 0x000fe40003f25270 */
[----:B------:R-:W-:Y:S02]  /*0e20*/  SEL R20, R29, R20, !P0 ;  /* 0x000000141d147207 */ /* 0x000fe40004000000 */
[----:B------:R-:W-:-:S02]  /*0e30*/  ISETP.GT.U32.AND P0, PT, R16, 0x1f, PT ;  /* 0x0000001f1000780c */ /* 0x000fc40003f04070 */
[----:B------:R-:W-:Y:S02]  /*0e40*/  SEL R20, R30, R20, !P1 ;  /* 0x000000141e147207 */ /* 0x000fe40004800000 */
[----:B------:R-:W-:-:S03]  /*0e50*/  ISETP.GE.U32.AND P1, PT, R16, 0x20, PT ;  /* 0x000000201000780c */ /* 0x000fc60003f26070 */
[----:B------:R-:W-:-:S05]  /*0e60*/  IMAD.IADD R20, R20, 0x1, R17 ;  /* 0x0000000114147824 */ /* 0x000fca00078e0211 */
[----:B------:R-:W-:Y:S01]  /*0e70*/  SEL R23, R3, R20, !P1 ;  /* 0x0000001403177207 */ /* 0x000fe20004800000 */
[----:B------:R-:W-:Y:S06]  /*0e80*/  @P0 BRA `(.L_x_301) ;  /* 0x0000000800b00947 */ /* 0x000fec0003800000 */
[----:B------:R-:W0:Y:S01]  /*0e90*/  LDC.64 R20, c[0x0][0x390] ;  /* 0x0000e400ff147b82 */ /* 0x000e220000000a00 */
[----:B------:R-:W-:Y:S02]  /*0ea0*/  ISETP.NE.AND P1, PT, R16, RZ, PT ;  /* 0x000000ff1000720c */ /* 0x000fe40003f25270 */
[----:B------:R-:W-:-:S05]  /*0eb0*/  LOP3.LUT R3, RZ, R16, RZ, 0x33, !PT ;  /* 0x00000010ff037212 */ /* 0x000fca00078e33ff */
[----:B------:R-:W-:-:S06]  /*0ec0*/  IMAD.IADD R40, R42, 0x1, R3 ;  /* 0x000000012a287824 */ /* 0x000fcc00078e0203 */
        /* <DEDUP_REMOVED lines=11> */
.L_x_331:
[----:B------:R-:W-:Y:S05]  /*0f80*/  @!P0 BRA `(.L_x_303) ;  /* 0x0000000000748947 */ /* 0x000fea0003800000 */
[----:B------:R-:W-:-:S07]  /*0f90*/  IMAD.MOV.U32 R3, RZ, RZ, 0x3b8 ;  /* 0x000003b8ff037424 */ /* 0x000fce00078e00ff */
.L_x_305:
[----:B------:R-:W-:Y:S02]  /*0fa0*/  VIADD R27, R3, 0x1 ;  /* 0x00000001031b7836 */ /* 0x000fe40000000000 */
[----:B------:R-:W-:Y:S02]  /*0fb0*/  IMAD R42, R42, 0x41a7, RZ ;  /* 0x000041a72a2a7824 */ /* 0x000fe400078e02ff */
[----:B------:R-:W0:Y:S01]  /*0fc0*/  I2F.U32.RP R22, R27 ;  /* 0x0000001b00167306 */ /* 0x000e220000209000 */
[----:B------:R-:W-:Y:S01]  /*0fd0*/  IMAD.MOV R29, RZ, RZ, -R27 ;  /* 0x000000ffff1d7224 */ /* 0x000fe200078e0a1b */
[----:B------:R-:W-:Y:S02]  /*0fe0*/  ISETP.NE.U32.AND P2, PT, R27, RZ, PT ;  /* 0x000000ff1b00720c */ /* 0x000fe40003f45070 */
[----:B------:R-:W-:-:S04]  /*0ff0*/  LOP3.LUT R42, R42, 0x7fffffff, RZ, 0xc0, !PT ;  /* 0x7fffffff2a2a7812 */ /* 0x000fc800078ec0ff */
[----:B0-----:R-:W0:Y:S02]  /*1000*/  MUFU.RCP R22, R22 ;  /* 0x0000001600167308 */ /* 0x001e240000001000 */
[----:B0-----:R-:W-:-:S06]  /*1010*/  VIADD R20, R22, 0xffffffe ;  /* 0x0ffffffe16147836 */ /* 0x001fcc0000000000 */
[----:B------:R0:W1:Y:S02]  /*1020*/  F2I.FTZ.U32.TRUNC.NTZ R21, R20 ;  /* 0x0000001400157305 */ /* 0x000064000021f000 */
[----:B0-----:R-:W-:Y:S02]  /*1030*/  IMAD.MOV.U32 R20, RZ, RZ, RZ ;  /* 0x000000ffff147224 */ /* 0x001fe400078e00ff */
[----:B-1----:R-:W-:-:S04]  /*1040*/  IMAD R29, R29, R21, RZ ;  /* 0x000000151d1d7224 */ /* 0x002fc800078e02ff */
[----:B------:R-:W-:-:S06]  /*1050*/  IMAD.HI.U32 R21, R21, R29, R20 ;  /* 0x0000001d15157227 */ /* 0x000fcc00078e0014 */
[----:B------:R-:W-:-:S04]  /*1060*/  IMAD.HI.U32 R21, R21, R42, RZ ;  /* 0x0000002a15157227 */ /* 0x000fc800078e00ff */
[----:B------:R-:W-:-:S04]  /*1070*/  IMAD.MOV R21, RZ, RZ, -R21 ;  /* 0x000000ffff157224 */ /* 0x000fc800078e0a15 */
[----:B------:R-:W-:-:S05]  /*1080*/  IMAD R22, R27, R21, R42 ;  /* 0x000000151b167224 */ /* 0x000fca00078e022a */
[----:B------:R-:W-:-:S13]  /*1090*/  ISETP.GE.U32.AND P0, PT, R22, R27, PT ;  /* 0x0000001b1600720c */ /* 0x000fda0003f06070 */
[----:B------:R-:W-:-:S05]  /*10a0*/  @P0 IMAD.IADD R22, R22, 0x1, -R27 ;  /* 0x0000000116160824 */ /* 0x000fca00078e0a1b */
[----:B------:R-:W-:-:S13]  /*10b0*/  ISETP.GE.U32.AND P0, PT, R22, R27, PT ;  /* 0x0000001b1600720c */ /* 0x000fda0003f06070 */
[----:B------:R-:W-:Y:S01]  /*10c0*/  @P0 IMAD.IADD R22, R22, 0x1, -R27 ;  /* 0x0000000116160824 */ /* 0x000fe200078e0a1b */
[----:B------:R-:W-:-:S04]  /*10d0*/  @!P2 LOP3.LUT R22, RZ, R27, RZ, 0x33, !PT ;  /* 0x0000001bff16a212 */ /* 0x000fc800078e33ff */
[----:B------:R-:W-:Y:S05]  /*10e0*/  NANOSLEEP R22 ;  /* 0x000000160000735d */ /* 0x000fea0003800000 */
[----:B------:R-:W2:Y:S01]  /*10f0*/  LD.E.64.STRONG.GPU R26, desc[UR8][R16.64+0x100] ;  /* 0x00010008101a7980 */ /* 0x000ea2000c10fb00 */
[----:B------:R-:W-:Y:S01]  /*1100*/  UMOV UR5, 0xffffffff ;  /* 0xffffffff00057882 */ /* 0x000fe20000000000 */
[----:B------:R-:W-:Y:S02]  /*1110*/  SHF.R.U32.HI R3, RZ, 0x1, R3 ;  /* 0x00000001ff037819 */ /* 0x000fe40000011603 */
[----:B--2---:R-:W-:Y:S01]  /*1120*/  ISETP.NE.AND P0, PT, R26, 0x63, PT ;  /* 0x000000631a00780c */ /* 0x004fe20003f05270 */
[----:B------:R-:W-:-:S12]  /*1130*/  BRA.DIV UR5, `(.L_x_304) ;  /* 0x0000003605187947 */ /* 0x000fd8000b800000 */
[----:B------:R-:W-:-:S13]  /*1140*/  VOTE.ANY P0, !P0 ;  /* 0x0000000000ff7806 */ /* 0x000fda0004000100 */
.L_x_334:
[----:B------:R-:W-:Y:S05]  /*1150*/  @P0 BRA `(.L_x_305) ;  /* 0xfffffffc00900947 */ /* 0x000fea000383ffff */
.L_x_303:
[----:B------:R-:W-:Y:S01]  /*1160*/  UMOV UR5, 0xffffffff ;  /* 0xffffffff00057882 */ /* 0x000fe20000000000 */
[----:B------:R-:W-:Y:S02]  /*1170*/  ISETP.NE.AND P0, PT, R26, 0x65, PT ;  /* 0x000000651a00780c */ /* 0x000fe40003f05270 */
[----:B------:R-:W-:Y:S11]  /*1180*/  BRA.DIV UR5, `(.L_x_306) ;  /* 0x0000003605247947 */ /* 0x000ff6000b800000 */
[----:B------:R-:W0:Y:S01]  /*1190*/  S2R R30, SR_GEMASK ;  /* 0x00000000001e7919 */ /* 0x000e220000003c00 */
[----:B------:R-:W-:Y:S01]  /*11a0*/  VOTE.ANY R21, PT, !P0 ;  /* 0x0000000000157806 */ /* 0x000fe200040e0100 */
[C---:B------:R-:W-:Y:S02]  /*11b0*/  VIADD R41, R39.reuse, 0x2 ;  /* 0x0000000227297836 */ /* 0x040fe40000000000 */
[C---:B------:R-:W-:Y:S02]  /*11c0*/  VIADD R43, R39.reuse, 0x4 ;  /* 0x00000004272b7836 */ /* 0x040fe40000000000 */
[C---:B------:R-:W-:Y:S02]  /*11d0*/  VIADD R44, R39.reuse, 0x8 ;  /* 0x00000008272c7836 */ /* 0x040fe40000000000 */
[----:B------:R-:W-:Y:S01]  /*11e0*/  VIADD R45, R39, 0x10 ;  /* 0x00000010272d7836 */ /* 0x000fe20000000000 */
[----:B0-----:R-:W-:-:S05]  /*11f0*/  LOP3.LUT R21, R21, 0x80000000, R30, 0xec, !PT ;  /* 0x8000000015157812 */ /* 0x001fca00078eec1e */
[----:B------:R-:W-:-:S05]  /*1200*/  VIADD R16, R21, 0xffffffff ;  /* 0xffffffff15107836 */ /* 0x000fca0000000000 */
[----:B------:R-:W-:-:S04]  /*1210*/  LOP3.LUT R16, R21, R16, RZ, 0xc, !PT ;  /* 0x0000001015107212 */ /* 0x000fc800078e0cff */
[----:B------:R0:W1:Y:S02]  /*1220*/  POPC R20, R16 ;  /* 0x0000001000147309 */ /* 0x0000640000000000 */
[----:B0-----:R-:W0:Y:S01]  /*1230*/  LDC.64 R16, c[0x0][0x390] ;  /* 0x0000e400ff107b82 */ /* 0x001e220000000a00 */
[----:B-1----:R-:W1:Y:S01]  /*1240*/  SHFL.DOWN PT, R22, R27, 0x1, R20 ;  /* 0x082000001b167989 */ /* 0x002e6200000e0014 */
[-C--:B------:R-:W-:Y:S02]  /*1250*/  ISETP.GE.AND P0, PT, R39, R20.reuse, PT ;  /* 0x000000142700720c */ /* 0x080fe40003f06270 */
[----:B------:R-:W-:Y:S02]  /*1260*/  ISETP.GT.AND P2, PT, R45, R20, PT ;  /* 0x000000142d00720c */ /* 0x000fe40003f44270 */
[----:B0-----:R-:W-:Y:S02]  /*1270*/  IADD3 R28, P3, PT, R16, 0x100, RZ ;  /* 0x00000100101c7810 */ /* 0x001fe40007f7e0ff */
[----:B-1----:R-:W-:-:S02]  /*1280*/  SEL R22, R22, RZ, !P0 ;  /* 0x000000ff16167207 */ /* 0x002fc40004000000 */
[----:B------:R-:W-:-:S03]  /*1290*/  ISETP.GT.AND P0, PT, R41, R20, PT ;  /* 0x000000142900720c */ /* 0x000fc60003f04270 */
[----:B------:R-:W-:-:S05]  /*12a0*/  IMAD.IADD R3, R22, 0x1, R27 ;  /* 0x0000000116037824 */ /* 0x000fca00078e021b */
[----:B------:R-:W0:Y:S02]  /*12b0*/  SHFL.DOWN PT, R22, R3, 0x2, R20 ;  /* 0x0840000003167989 */ /* 0x000e2400000e0014 */
[----:B0-----:R-:W-:Y:S02]  /*12c0*/  SEL R22, R22, RZ, !P0 ;  /* 0x000000ff16167207 */ /* 0x001fe40004000000 */
[----:B------:R-:W-:-:S03]  /*12d0*/  ISETP.GT.AND P0, PT, R43, R20, PT ;  /* 0x000000142b00720c */ /* 0x000fc60003f04270 */
[----:B------:R-:W-:Y:S02]  /*12e0*/  IMAD.IADD R29, R3, 0x1, R22 ;  /* 0x00000001031d7824 */ /* 0x000fe400078e0216 */
[----:B------:R-:W-:-:S03]  /*12f0*/  IMAD.X R3, RZ, RZ, R17, P3 ;  /* 0x000000ffff037224 */ /* 0x000fc600018e0611 */
        /* <DEDUP_REMOVED lines=10> */
[----:B0-----:R-:W-:-:S05]  /*13a0*/  SEL R22, R22, RZ, !P2 ;  /* 0x000000ff16167207 */ /* 0x001fca0005000000 */
[----:B------:R-:W-:-:S07]  /*13b0*/  IMAD.IADD R46, R47, 0x1, R22 ;  /* 0x000000012f2e7824 */ /* 0x000fce00078e0216 */
.L_x_343:
[----:B------:R-:W-:Y:S05]  /*13c0*/  @!P0 BRA `(.L_x_307) ;  /* 0x0000000400248947 */ /* 0x000fea0003800000 */
[----:B------:R-:W-:-:S07]  /*13d0*/  IMAD.MOV.U32 R29, RZ, RZ, 0x3b8 ;  /* 0x000003b8ff1d7424 */ /* 0x000fce00078e00ff */
.L_x_313:
[----:B------:R-:W-:Y:S02]  /*13e0*/  IMAD.MOV.U32 R16, RZ, RZ, R28 ;  /* 0x000000ffff107224 */ /* 0x000fe400078e001c */
[----:B------:R-:W-:Y:S02]  /*13f0*/  IMAD.MOV.U32 R17, RZ, RZ, R3 ;  /* 0x000000ffff117224 */ /* 0x000fe400078e0003 */
        /* <DEDUP_REMOVED lines=8> */
.L_x_346:
[----:B------:R-:W-:Y:S05]  /*1480*/  @!P0 BRA `(.L_x_309) ;  /* 0x0000000000748947 */ /* 0x000fea0003800000 */
[----:B------:R-:W-:-:S07]  /*1490*/  IMAD.MOV.U32 R22, RZ, RZ, R29 ;  /* 0x000000ffff167224 */ /* 0x000fce00078e001d */
.L_x_311:
        /* <DEDUP_REMOVED lines=27> */
.L_x_349:
[----:B------:R-:W-:Y:S05]  /*1650*/  @P0 BRA `(.L_x_311) ;  /* 0xfffffffc00900947 */ /* 0x000fea000383ffff */
.L_x_309:
[----:B------:R-:W-:Y:S01]  /*1660*/  UMOV UR5, 0xffffffff ;  /* 0xffffffff00057882 */ /* 0x000fe20000000000 */
[----:B------:R-:W-:Y:S02]  /*1670*/  ISETP.NE.AND P0, PT, R26, 0x65, PT ;  /* 0x000000651a00780c */ /* 0x000fe40003f05270 */
[----:B------:R-:W-:Y:S11]  /*1680*/  BRA.DIV UR5, `(.L_x_312) ;  /* 0x0000003605287947 */ /* 0x000ff6000b800000 */
[----:B------:R-:W-:Y:S01]  /*1690*/  VOTE.ANY R21, PT, !P0 ;  /* 0x0000000000157806 */ /* 0x000fe200040e0100 */
[----:B------:R-:W-:-:S03]  /*16a0*/  VIADD R40, R40, 0xffffffe0 ;  /* 0xffffffe028287836 */ /* 0x000fc60000000000 */
[----:B------:R-:W-:-:S05]  /*16b0*/  LOP3.LUT R21, R21, 0x80000000, R30, 0xec, !PT ;  /* 0x8000000015157812 */ /* 0x000fca00078eec1e */
        /* <DEDUP_REMOVED lines=25> */
.L_x_358:
[----:B------:R-:W-:Y:S05]  /*1850*/  @P0 BRA `(.L_x_313) ;  /* 0xfffffff800e00947 */ /* 0x000fea000383ffff */
.L_x_307:
        /* <DEDUP_REMOVED lines=8> */
[----:B0-----:R-:W-:-:S05]  /*18e0*/  @!P1 LEA R3, R16, R3, 0x18 ;  /* 0x0000000310039211 */ /* 0x001fca00078ec0ff */
[----:B------:R1:W-:Y:S04]  /*18f0*/  @!P1 STS [R3+0x8], R31 ;  /* 0x0000081f03009388 */ /* 0x0003e80000000800 */
[----:B------:R1:W-:Y:S01]  /*1900*/  @!P1 STS [R3+0x4], R46 ;  /* 0x0000042e03009388 */ /* 0x0003e20000000800 */
[----:B--2---:R-:W-:Y:S01]  /*1910*/  @!P0 LEA R17, R20, R17, 0x18 ;  /* 0x0000001114118211 */ /* 0x004fe200078ec0ff */
[----:B------:R-:W-:Y:S02]  /*1920*/  IMAD.MOV.U32 R20, RZ, RZ, R23 ;  /* 0x000000ffff147224 */ /* 0x000fe400078e0017 */
[----:B------:R-:W-:Y:S02]  /*1930*/  @!P0 IMAD.MOV.U32 R20, RZ, RZ, R46 ;  /* 0x000000ffff148224 */ /* 0x000fe400078e002e */
[----:B------:R1:W-:Y:S05]  /*1940*/  @!P0 STS [R17+0x4c], R46 ;  /* 0x00004c2e11008388 */ /* 0x0003ea0000000800 */
.L_x_301:
[----:B------:R-:W-:Y:S05]  /*1950*/  WARPSYNC.ALL ;  /* 0x0000000000007948 */ /* 0x000fea0003800000 */
[----:B------:R-:W0:Y:S08]  /*1960*/  S2UR UR6, SR_CgaCtaId ;  /* 0x00000000000679c3 */ /* 0x000e300000008800 */
[----:B------:R-:W-:Y:S06]  /*1970*/  BAR.SYNC.DEFER_BLOCKING 0x0 ;  /* 0x0000000000007b1d */ /* 0x000fec0000010000 */
[----:B------:R-:W-:Y:S01]  /*1980*/  UMOV UR5, 0x400 ;  /* 0x0000040000057882 */ /* 0x000fe20000000000 */
[----:B------:R-:W2:Y:S01]  /*1990*/  S2R R16, SR_TID.X ;  /* 0x0000000000107919 */ /* 0x000ea20000002100 */
[----:B0-----:R-:W-:-:S09]  /*19a0*/  ULEA UR5, UR6, UR5, 0x18 ;  /* 0x0000000506057291 */ /* 0x001fd2000f8ec0ff */
[----:B-1----:R-:W0:Y:S01]  /*19b0*/  LDS R3, [UR5+0x4c] ;  /* 0x00004c05ff037984 */ /* 0x002e220008000800 */
[----:B--2---:R-:W-:-:S04]  /*19c0*/  ISETP.NE.AND P0, PT, R16, RZ, PT ;  /* 0x000000ff1000720c */ /* 0x004fc80003f05270 */
[----:B0-----:R-:W-:-:S05]  /*19d0*/  SEL R3, R3, RZ, P0 ;  /* 0x000000ff03037207 */ /* 0x001fca0000000000 */
[----:B------:R-:W-:-:S07]  /*19e0*/  IMAD.IADD R44, R3, 0x1, R20 ;  /* 0x00000001032c7824 */ /* 0x000fce00078e0214 */
.L_x_300:
[----:B------:R-:W-:Y:S05]  /*19f0*/  BSYNC.RECONVERGENT B0 ;  /* 0x0000000000007941 */ /* 0x000fea0003800200 */
.L_x_298:
[----:B------:R-:W-:Y:S01]  /*1a00*/  IMAD.IADD R45, R36, 0x1, R44 ;  /* 0x00000001242d7824 */ /* 0x000fe200078e022c */
[----:B------:R-:W1:Y:S01]  /*1a10*/  S2R R3, SR_TID.X ;  /* 0x0000000000037919 */ /* 0x000e620000002100 */
[----:B------:R-:W2:Y:S01]  /*1a20*/  S2UR UR6, SR_CgaCtaId ;  /* 0x00000000000679c3 */ /* 0x000ea20000008800 */
[----:B------:R-:W-:Y:S01]  /*1a30*/  UMOV UR5, 0x400 ;  /* 0x0000040000057882 */ /* 0x000fe20000000000 */
[----:B0-----:R-:W-:Y:S01]  /*1a40*/  IMAD.IADD R16, R37, 0x1, R45 ;  /* 0x0000000125107824 */ /* 0x001fe200078e022d */
[----:B------:R-:W0:Y:S03]  /*1a50*/  S2R R24, SR_LANEID ;  /* 0x0000000000187919 */ /* 0x000e260000000000 */
[----:B------:R-:W-:Y:S02]  /*1a60*/  IMAD.IADD R17, R34, 0x1, R16 ;  /* 0x0000000122117824 */ /* 0x000fe400078e0210 */
[----:B------:R-:W-:Y:S02]  /*1a70*/  BAR.SYNC.DEFER_BLOCKING 0x0 ;  /* 0x0000000000007b1d */ /* 0x000fe40000010000 */
[----:B------:R-:W-:-:S04]  /*1a80*/  IMAD.IADD R22, R35, 0x1, R17 ;  /* 0x0000000123167824 */ /* 0x000fc800078e0211 */
[----:B------:R-:W-:-:S04]  /*1a90*/  IMAD.IADD R23, R32, 0x1, R22 ;  /* 0x0000000120177824 */ /* 0x000fc800078e0216 */
[----:B------:R-:W-:-:S04]  /*1aa0*/  IMAD.IADD R20, R33, 0x1, R23 ;  /* 0x0000000121147824 */ /* 0x000fc800078e0217 */
[----:B------:R-:W-:Y:S01]  /*1ab0*/  IMAD.IADD R21, R18, 0x1, R20 ;  /* 0x0000000112157824 */ /* 0x000fe200078e0214 */
[----:B--2---:R-:W-:-:S03]  /*1ac0*/  ULEA UR5, UR6, UR5, 0x18 ;  /* 0x0000000506057291 */ /* 0x004fc6000f8ec0ff */
[----:B------:R-:W-:Y:S01]  /*1ad0*/  IMAD.IADD R18, R19, 0x1, R21 ;  /* 0x0000000113127824 */ /* 0x000fe200078e0215 */
[----:B------:R-:W2:Y:S03]  /*1ae0*/  LDCU.64 UR6, c[0x0][0x388] ;  /* 0x00007100ff0677ac */ /* 0x000ea60008000a00 */
[----:B------:R-:W-:Y:S01]  /*1af0*/  IMAD.IADD R19, R14, 0x1, R18 ;  /* 0x000000010e137824 */ /* 0x000fe200078e0212 */
[----:B-1----:R-:W-:-:S03]  /*1b00*/  SHF.R.U32.HI R3, RZ, 0x5, R3 ;  /* 0x00000005ff037819 */ /* 0x002fc60000011603 */
[----:B------:R-:W-:Y:S02]  /*1b10*/  IMAD.IADD R14, R15, 0x1, R19 ;  /* 0x000000010f0e7824 */ /* 0x000fe400078e0213 */
[----:B0-----:R-:W-:Y:S02]  /*1b20*/  IMAD R3, R3, 0x2c0, R24 ;  /* 0x000002c003037824 */ /* 0x001fe400078e0218 */
[----:B------:R-:W-:-:S03]  /*1b30*/  IMAD.IADD R15, R12, 0x1, R14 ;  /* 0x000000010c0f7824 */ /* 0x000fc600078e020e */
[----:B------:R-:W-:Y:S01]  /*1b40*/  LEA R49, R3, UR5, 0x2 ;  /* 0x0000000503317c11 */ /* 0x000fe2000f8e10ff */
[----:B------:R-:W-:Y:S01]  /*1b50*/  IMAD.IADD R12, R13, 0x1, R15 ;  /* 0x000000010d0c7824 */ /* 0x000fe200078e020f */
[----:B--2---:R-:W-:-:S03]  /*1b60*/  IADD3 R38, P0, PT, R38, UR6, RZ ;  /* 0x0000000626267c10 */ /* 0x004fc6000ff1e0ff */
[----:B------:R-:W-:Y:S02]  /*1b70*/  IMAD.IADD R13, R10, 0x1, R12 ;  /* 0x000000010a0d7824 */ /* 0x000fe400078e020c */
[----:B------:R-:W-:Y:S01]  /*1b80*/  IMAD R24, R24, 0x54, R49 ;  /* 0x0000005418187824 */ /* 0x000fe200078e0231 */
[----:B------:R-:W-:Y:S01]  /*1b90*/  IADD3.X R39, PT, PT, R0, UR7, RZ, P0, !PT ;  /* 0x0000000700277c10 */ /* 0x000fe200087fe4ff */
[----:B------:R-:W-:-:S03]  /*1ba0*/  IMAD.IADD R10, R11, 0x1, R13 ;  /* 0x000000010b0a7824 */ /* 0x000fc600078e020d */
[----:B------:R-:W-:Y:S01]  /*1bb0*/  STS.64 [R24], R44 ;  /* 0x0000002c18007388 */ /* 0x000fe20000000a00 */
[----:B------:R-:W-:-:S03]  /*1bc0*/  IMAD.IADD R11, R8, 0x1, R10 ;  /* 0x00000001080b7824 */ /* 0x000fc600078e020a */
[----:B------:R-:W-:Y:S01]  /*1bd0*/  STS.64 [R24+0x8], R16 ;  /* 0x0000081018007388 */ /* 0x000fe20000000a00 */
        /* <DEDUP_REMOVED lines=11> */
[----:B------:R-:W-:Y:S04]  /*1c90*/  STS.64 [R24+0x38], R10 ;  /* 0x0000380a18007388 */ /* 0x000fe80000000a00 */
[----:B------:R-:W-:Y:S04]  /*1ca0*/  STS.64 [R24+0x40], R8 ;  /* 0x0000400818007388 */ /* 0x000fe80000000a00 */
[----:B------:R-:W-:Y:S04]  /*1cb0*/  STS.64 [R24+0x48], R6 ;  /* 0x0000480618007388 */ /* 0x000fe80000000a00 */
[----:B------:R-:W-:Y:S01]  /*1cc0*/  STS.64 [R24+0x50], R4 ;  /* 0x0000500418007388 */ /* 0x000fe20000000a00 */
[----:B------:R-:W-:-:S03]  /*1cd0*/  NOP ;  /* 0x0000000000007918 */ /* 0x000fc60000000000 */
        /* <DEDUP_REMOVED lines=45> */
.L_x_297:
[----:B------:R-:W-:-:S13]  /*1fb0*/  ISETP.NE.AND P0, PT, R0, RZ, PT ;  /* 0x000000ff0000720c */ /* 0x000fda0003f05270 */
[----:B------:R-:W-:Y:S05]  /*1fc0*/  @!P0 EXIT ;  /* 0x000000000000894d */ /* 0x000fea0003800000 */
[----:B------:R-:W0:Y:S02]  /*1fd0*/  LDC.64 R4, c[0x0][0x380] ;  /* 0x0000e000ff047b82 */ /* 0x000e240000000a00 */
[----:B0-----:R-:W-:-:S05]  /*1fe0*/  IMAD.WIDE.U32 R4, R7, 0x4, R4 ;  /* 0x0000000407047825 */ /* 0x001fca00078e0004 */
[----:B------:R0:W2:Y:S01]  /*1ff0*/  LDG.E R6, desc[UR8][R4.64] ;  /* 0x0000000804067981 */ /* 0x0000a2000c1e1900 */
[----:B------:R-:W3:Y:S02]  /*2000*/  S2R R2, SR_TID.X ;  /* 0x0000000000027919 */ /* 0x000ee40000002100 */
[C---:B---3--:R-:W-:Y:S02]  /*2010*/  LOP3.LUT R3, R2.reuse, 0x1f, RZ, 0xc0, !PT ;  /* 0x0000001f02037812 */ /* 0x048fe400078ec0ff */
[----:B------:R-:W-:-:S05]  /*2020*/  LOP3.LUT R8, R2, 0x3e0, RZ, 0xc0, !PT ;  /* 0x000003e002087812 */ /* 0x000fca00078ec0ff */
[----:B------:R-:W-:-:S04]  /*2030*/  IMAD R3, R8, 0x16, R3 ;  /* 0x0000001608037824 */ /* 0x000fc800078e0203 */
[C---:B------:R-:W-:Y:S01]  /*2040*/  VIADD R7, R3.reuse, 0x20 ;  /* 0x0000002003077836 */ /* 0x040fe20000000000 */
[C---:B------:R-:W-:Y:S01]  /*2050*/  ISETP.GE.U32.AND P6, PT, R3.reuse, R0, PT ;  /* 0x000000000300720c */ /* 0x040fe20003fc6070 */
[C---:B------:R-:W-:Y:S01]  /*2060*/  VIADD R9, R3.reuse, 0x40 ;  /* 0x0000004003097836 */ /* 0x040fe20000000000 */
[C---:B0-----:R-:W-:Y:S01]  /*2070*/  LEA R4, P1, R3.reuse, R4, 0x2 ;  /* 0x0000000403047211 */ /* 0x041fe200078210ff */
[----:B------:R-:W-:Y:S01]  /*2080*/  VIADD R11, R3, 0x60 ;  /* 0x00000060030b7836 */ /* 0x000fe20000000000 */
[-C--:B------:R-:W-:Y:S01]  /*2090*/  ISETP.GE.U32.AND P5, PT, R7, R0.reuse, PT ;  /* 0x000000000700720c */ /* 0x080fe20003fa6070 */
[----:B------:R-:W-:Y:S01]  /*20a0*/  VIADD R7, R3, 0x80 ;  /* 0x0000008003077836 */ /* 0x000fe20000000000 */
[-C--:B------:R-:W-:Y:S01]  /*20b0*/  ISETP.GE.U32.AND P0, PT, R9, R0.reuse, PT ;  /* 0x000000000900720c */ /* 0x080fe20003f06070 */
[----:B------:R-:W-:Y:S01]  /*20c0*/  IMAD.X R5, RZ, RZ, R5, P1 ;  /* 0x000000ffff057224 */ /* 0x000fe200008e0605 */
[-C--:B------:R-:W-:Y:S01]  /*20d0*/  ISETP.GE.U32.AND P4, PT, R11, R0.reuse, PT ;  /* 0x000000000b00720c */ /* 0x080fe20003f86070 */
[----:B------:R-:W-:Y:S01]  /*20e0*/  VIADD R9, R3, 0xa0 ;  /* 0x000000a003097836 */ /* 0x000fe20000000000 */
[----:B------:R-:W-:Y:S01]  /*20f0*/  ISETP.GE.U32.AND P3, PT, R7, R0, PT ;  /* 0x000000000700720c */ /* 0x000fe20003f66070 */
[----:B------:R-:W-:-:S03]  /*2100*/  VIADD R7, R3, 0xc0 ;  /* 0x000000c003077836 */ /* 0x000fc60000000000 */
[-C--:B------:R-:W-:Y:S01]  /*2110*/  ISETP.GE.U32.AND P2, PT, R9, R0.reuse, PT ;  /* 0x000000000900720c */ /* 0x080fe20003f46070 */
[----:B------:R-:W-:Y:S01]  /*2120*/  VIADD R9, R3, 0x100 ;  /* 0x0000010003097836 */ /* 0x000fe20000000000 */
[-C--:B------:R-:W-:Y:S01]  /*2130*/  ISETP.GE.U32.AND P1, PT, R7, R0.reuse, PT ;  /* 0x000000000700720c */ /* 0x080fe20003f26070 */
[C---:B------:R-:W-:Y:S02]  /*2140*/  VIADD R7, R3.reuse, 0xe0 ;  /* 0x000000e003077836 */ /* 0x040fe40000000000 */
[----:B------:R-:W-:Y:S02]  /*2150*/  VIADD R39, R3, 0x2a0 ;  /* 0x000002a003277836 */ /* 0x000fe40000000000 */
[----:B--2---:R-:W-:Y:S02]  /*2160*/  IMAD.MOV.U32 R16, RZ, RZ, R6 ;  /* 0x000000ffff107224 */ /* 0x004fe400078e0006 */
[----:B------:R-:W2:Y:S01]  /*2170*/  @!P6 LDG.E R6, desc[UR8][R4.64] ;  /* 0x000000080406e981 */ /* 0x000ea2000c1e1900 */
[----:B------:R-:W-:Y:S01]  /*2180*/  ISETP.GE.U32.AND P6, PT, R7, R0, PT ;  /* 0x000000000700720c */ /* 0x000fe20003fc6070 */
[----:B------:R-:W-:-:S02]  /*2190*/  IMAD.MOV.U32 R10, RZ, RZ, R16 ;  /* 0x000000ffff0a7224 */ /* 0x000fc400078e0010 */
[----:B------:R-:W-:Y:S02]  /*21a0*/  VIADD R7, R3, 0x120 ;  /* 0x0000012003077836 */ /* 0x000fe40000000000 */
[--C-:B------:R-:W-:Y:S02]  /*21b0*/  IMAD.MOV.U32 R12, RZ, RZ, R16.reuse ;  /* 0x000000ffff0c7224 */ /* 0x100fe400078e0010 */
[----:B------:R-:W3:Y:S01]  /*21c0*/  @!P0 LDG.E R10, desc[UR8][R4.64+0x100] ;  /* 0x00010008040a8981 */ /* 0x000ee2000c1e1900 */
[-C--:B------:R-:W-:Y:S01]  /*21d0*/  ISETP.GE.U32.AND P0, PT, R7, R0.reuse, PT ;  /* 0x000000000700720c */ /* 0x080fe20003f06070 */
[----:B------:R-:W-:Y:S02]  /*21e0*/  VIADD R7, R3, 0x140 ;  /* 0x0000014003077836 */ /* 0x000fe40000000000 */
[--C-:B------:R-:W-:Y:S01]  /*21f0*/  IMAD.MOV.U32 R8, RZ, RZ, R16.reuse ;  /* 0x000000ffff087224 */ /* 0x100fe200078e0010 */
[----:B------:R-:W4:Y:S01]  /*2200*/  @!P4 LDG.E R12, desc[UR8][R4.64+0x180] ;  /* 0x00018008040cc981 */ /* 0x000f22000c1e1900 */
[----:B------:R-:W-:Y:S01]  /*2210*/  IMAD.MOV.U32 R18, RZ, RZ, R16 ;  /* 0x000000ffff127224 */ /* 0x000fe200078e0010 */
[----:B------:R-:W-:Y:S01]  /*2220*/  ISETP.GE.U32.AND P4, PT, R7, R0, PT ;  /* 0x000000000700720c */ /* 0x000fe20003f86070 */
[----:B------:R-:W-:-:S02]  /*2230*/  VIADD R7, R3, 0x180 ;  /* 0x0000018003077836 */ /* 0x000fc40000000000 */
[----:B------:R-:W4:Y:S01]  /*2240*/  @!P5 LDG.E R8, desc[UR8][R4.64+0x80] ;  /* 0x000080080408d981 */ /* 0x000f22000c1e1900 */
[-C--:B------:R-:W-:Y:S01]  /*2250*/  ISETP.GE.U32.AND P5, PT, R9, R0.reuse, PT ;  /* 0x000000000900720c */ /* 0x080fe20003fa6070 */
[--C-:B------:R-:W-:Y:S02]  /*2260*/  IMAD.MOV.U32 R20, RZ, RZ, R16.reuse ;  /* 0x000000ffff147224 */ /* 0x100fe400078e0010 */
[----:B------:R-:W4:Y:S01]  /*2270*/  @!P2 LDG.E R18, desc[UR8][R4.64+0x280] ;  /* 0x000280080412a981 */ /* 0x000f22000c1e1900 */
[-C--:B------:R-:W-:Y:S01]  /*2280*/  ISETP.GE.U32.AND P2, PT, R7, R0.reuse, PT ;  /* 0x000000000700720c */ /* 0x080fe20003f46070 */
[C---:B------:R-:W-:Y:S02]  /*2290*/  VIADD R7, R3.reuse, 0x1a0 ;  /* 0x000001a003077836 */ /* 0x040fe40000000000 */
[--C-:B------:R-:W-:Y:S01]  /*22a0*/  IMAD.MOV.U32 R14, RZ, RZ, R16.reuse ;  /* 0x000000ffff0e7224 */ /* 0x100fe200078e0010 */
[----:B------:R-:W4:Y:S01]  /*22b0*/  @!P1 LDG.E R20, desc[UR8][R4.64+0x300] ;  /* 0x0003000804149981 */ /* 0x000f22000c1e1900 */
[----:B------:R-:W-:Y:S01]  /*22c0*/  VIADD R9, R3, 0x160 ;  /* 0x0000016003097836 */ /* 0x000fe20000000000 */
[----:B------:R-:W-:Y:S01]  /*22d0*/  ISETP.GE.U32.AND P1, PT, R7, R0, PT ;  /* 0x000000000700720c */ /* 0x000fe20003f26070 */
[----:B------:R-:W-:-:S02]  /*22e0*/  IMAD.MOV.U32 R24, RZ, RZ, R16 ;  /* 0x000000ffff187224 */ /* 0x000fc400078e0010 */
[----:B------:R-:W-:Y:S01]  /*22f0*/  VIADD R7, R3, 0x1e0 ;  /* 0x000001e003077836 */ /* 0x000fe20000000000 */
[----:B------:R-:W4:Y:S01]  /*2300*/  @!P3 LDG.E R14, desc[UR8][R4.64+0x200] ;  /* 0x00020008040eb981 */ /* 0x000f22000c1e1900 */
[--C-:B------:R-:W-:Y:S01]  /*2310*/  IMAD.MOV.U32 R22, RZ, RZ, R16.reuse ;  /* 0x000000ffff167224 */ /* 0x100fe200078e0010 */
[-C--:B------:R-:W-:Y:S01]  /*2320*/  ISETP.GE.U32.AND P3, PT, R9, R0.reuse, PT ;  /* 0x000000000900720c */ /* 0x080fe20003f66070 */
[----:B------:R-:W-:Y:S01]  /*2330*/  VIADD R9, R3, 0x1c0 ;  /* 0x000001c003097836 */ /* 0x000fe20000000000 */
[----:B------:R-:W4:Y:S01]  /*2340*/  @!P5 LDG.E R24, desc[UR8][R4.64+0x400] ;  /* 0x000400080418d981 */ /* 0x000f22000c1e1900 */
[--C-:B------:R-:W-:Y:S01]  /*2350*/  IMAD.MOV.U32 R26, RZ, RZ, R16.reuse ;  /* 0x000000ffff1a7224 */ /* 0x100fe200078e0010 */
[-C--:B------:R-:W-:Y:S01]  /*2360*/  ISETP.GE.U32.AND P5, PT, R7, R0.reuse, PT ;  /* 0x000000000700720c */ /* 0x080fe20003fa6070 */
[----:B------:R-:W-:Y:S01]  /*2370*/  VIADD R7, R3, 0x200 ;  /* 0x0000020003077836 */ /* 0x000fe20000000000 */
[----:B------:R-:W4:Y:S01]  /*2380*/  @!P6 LDG.E R22, desc[UR8][R4.64+0x380] ;  /* 0x000380080416e981 */ /* 0x000f22000c1e1900 */
[----:B------:R-:W-:Y:S01]  /*2390*/  ISETP.GE.U32.AND P6, PT, R9, R0, PT ;  /* 0x000000000900720c */ /* 0x000fe20003fc6070 */
[----:B------:R-:W-:-:S02]  /*23a0*/  IMAD.MOV.U32 R28, RZ, RZ, R16 ;  /* 0x000000ffff1c7224 */ /* 0x000fc400078e0010 */
[--C-:B------:R-:W-:Y:S01]  /*23b0*/  IMAD.MOV.U32 R30, RZ, RZ, R16.reuse ;  /* 0x000000ffff1e7224 */ /* 0x100fe200078e0010 */
[----:B------:R-:W4:Y:S01]  /*23c0*/  @!P0 LDG.E R26, desc[UR8][R4.64+0x480] ;  /* 0x00048008041a8981 */ /* 0x000f22000c1e1900 */
[-C--:B------:R-:W-:Y:S01]  /*23d0*/  ISETP.GE.U32.AND P0, PT, R7, R0.reuse, PT ;  /* 0x000000000700720c */ /* 0x080fe20003f06070 */
[C---:B------:R-:W-:Y:S02]  /*23e0*/  VIADD R9, R3.reuse, 0x220 ;  /* 0x0000022003097836 */ /* 0x040fe40000000000 */
[----:B------:R-:W-:Y:S01]  /*23f0*/  VIADD R7, R3, 0x240 ;  /* 0x0000024003077836 */ /* 0x000fe20000000000 */
[----:B------:R-:W4:Y:S01]  /*2400*/  @!P4 LDG.E R28, desc[UR8][R4.64+0x500] ;  /* 0x00050008041cc981 */ /* 0x000f22000c1e1900 */
[--C-:B------:R-:W-:Y:S01]  /*2410*/  IMAD.MOV.U32 R32, RZ, RZ, R16.reuse ;  /* 0x000000ffff207224 */ /* 0x100fe200078e0010 */
[-C--:B------:R-:W-:Y:S01]  /*2420*/  ISETP.GE.U32.AND P4, PT, R9, R0.reuse, PT ;  /* 0x000000000900720c */ /* 0x080fe20003f86070 */
[--C-:B------:R-:W-:Y:S01]  /*2430*/  IMAD.MOV.U32 R34, RZ, RZ, R16.reuse ;  /* 0x000000ffff227224 */ /* 0x100fe200078e0010 */
[----:B------:R-:W4:Y:S01]  /*2440*/  @!P3 LDG.E R30, desc[UR8][R4.64+0x580] ;  /* 0x00058008041eb981 */ /* 0x000f22000c1e1900 */
[----:B------:R-:W-:Y:S01]  /*2450*/  IMAD.MOV.U32 R36, RZ, RZ, R16 ;  /* 0x000000ffff247224 */ /* 0x000fe200078e0010 */
[----:B------:R-:W-:Y:S01]  /*2460*/  ISETP.GE.U32.AND P3, PT, R7, R0, PT ;  /* 0x000000000700720c */ /* 0x000fe20003f66070 */
[C---:B------:R-:W-:Y:S01]  /*2470*/  VIADD R7, R3.reuse, 0x260 ;  /* 0x0000026003077836 */ /* 0x040fe20000000000 */
[----:B------:R-:W4:Y:S01]  /*2480*/  @!P2 LDG.E R32, desc[UR8][R4.64+0x600] ;  /* 0x000600080420a981 */ /* 0x000f22000c1e1900 */
[----:B------:R-:W-:-:S03]  /*2490*/  VIADD R9, R3, 0x280 ;  /* 0x0000028003097836 */ /* 0x000fc60000000000 */
[----:B------:R-:W4:Y:S01]  /*24a0*/  @!P1 LDG.E R34, desc[UR8][R4.64+0x680] ;  /* 0x0006800804229981 */ /* 0x000f22000c1e1900 */
[-C--:B------:R-:W-:Y:S02]  /*24b0*/  ISETP.GE.U32.AND P2, PT, R7, R0.reuse, PT ;  /* 0x000000000700720c */ /* 0x080fe40003f46070 */
[-C--:B------:R-:W-:Y:S01]  /*24c0*/  ISETP.GE.U32.AND P1, PT, R9, R0.reuse, PT ;  /* 0x000000000900720c */ /* 0x080fe20003f26070 */
[----:B------:R-:W4:Y:S01]  /*24d0*/  @!P6 LDG.E R36, desc[UR8][R4.64+0x700] ;  /* 0x000700080424e981 */ /* 0x000f22000c1e1900 */
[----:B------:R-:W-:Y:S01]  /*24e0*/  ISETP.GE.U32.AND P6, PT, R39, R0, PT ;  /* 0x000000002700720c */ /* 0x000fe20003fc6070 */
[--C-:B------:R-:W-:Y:S02]  /*24f0*/  IMAD.MOV.U32 R46, RZ, RZ, R16.reuse ;  /* 0x000000ffff2e7224 */ /* 0x100fe400078e0010 */
[--C-:B------:R-:W-:Y:S02]  /*2500*/  IMAD.MOV.U32 R48, RZ, RZ, R16.reuse ;  /* 0x000000ffff307224 */ /* 0x100fe400078e0010 */
[----:B------:R-:W-:-:S02]  /*2510*/  IMAD.MOV.U32 R50, RZ, RZ, R16 ;  /* 0x000000ffff327224 */ /* 0x000fc400078e0010 */
        /* <DEDUP_REMOVED lines=13> */
[----:B------:R-:W-:Y:S01]  /*25f0*/  UMOV UR4, 0x400 ;  /* 0x0000040000047882 */ /* 0x000fe20000000000 */
[----:B------:R-:W-:Y:S01]  /*2600*/  ISETP.NE.AND P0, PT, R42, RZ, PT ;  /* 0x000000ff2a00720c */ /* 0x000fe20003f05270 */
[----:B-1----:R-:W-:-:S02]  /*2610*/  ULEA UR4, UR5, UR4, 0x18 ;  /* 0x0000000405047291 */ /* 0x002fc4000f8ec0ff */
[----:B0-----:R-:W-:-:S05]  /*2620*/  IMAD R41, R43, 0x2c0, R38 ;  /* 0x000002c02b297824 */ /* 0x001fca00078e0226 */
        /* <DEDUP_REMOVED lines=39> */
[----:B------:R-:W-:Y:S02]  /*28a0*/  ISETP.NE.AND P1, PT, R38, 0x1f, PT ;  /* 0x0000001f2600780c */ /* 0x000fe40003f25270 */
[----:B---3--:R-:W-:Y:S02]  /*28b0*/  IADD3 R16, PT, PT, R8, R7, R16 ;  /* 0x0000000708107210 */ /* 0x008fe40007ffe010 */
[----:B------:R-:W-:Y:S02]  /*28c0*/  ISETP.NE.AND P2, PT, R43, 0xb, PT ;  /* 0x0000000b2b00780c */ /* 0x000fe40003f45270 */
        /* <DEDUP_REMOVED lines=52> */
[----:B------:R-:W-:Y:S02]  /*2c10*/  ISETP.NE.AND P1, PT, R38, RZ, PT ;  /* 0x000000ff2600720c */ /* 0x000fe40003f25270 */
[----:B------:R-:W-:Y:S01]  /*2c20*/  SEL R16, R25, R16, !P0 ;  /* 0x0000001019107207 */ /* 0x000fe20004000000 */
[----:B------:R-:W-:Y:S01]  /*2c30*/  @!P2 IMAD.IADD R16, R26, 0x1, R25 ;  /* 0x000000011a10a824 */ /* 0x000fe200078e0219 */
[----:B------:R-:W-:-:S02]  /*2c40*/  ISETP.GE.U32.AND P0, PT, R2, 0x20, PT ;  /* 0x000000200200780c */ /* 0x000fc40003f06070 */
[----:B------:R-:W-:Y:S02]  /*2c50*/  SEL R37, R37, RZ, P1 ;  /* 0x000000ff25257207 */ /* 0x000fe40000800000 */
[----:B------:R-:W-:-:S04]  /*2c60*/  SEL R17, R16, RZ, P0 ;  /* 0x000000ff10117207 */ /* 0x000fc80000000000 */
[----:B-----5:R-:W-:Y:S01]  /*2c70*/  IADD3 R44, PT, PT, R17, R37, R44 ;  /* 0x00000025112c7210 */ /* 0x020fe20007ffe02c */
[----:B------:R-:W-:Y:S06]  /*2c80*/  BRA `(.L_x_315) ;  /* 0x0000000c00e87947 */ /* 0x000fec0003800000 */
.L_x_314:
[----:B0-2---:R-:W-:Y:S02]  /*2c90*/  IADD3 R16, PT, PT, R6, R5, R4 ;  /* 0x0000000506107210 */ /* 0x005fe40007ffe004 */
[----:B------:R-:W-:Y:S02]  /*2ca0*/  ISETP.NE.AND P1, PT, R38, 0x1f, PT ;  /* 0x0000001f2600780c */ /* 0x000fe40003f25270 */
        /* <DEDUP_REMOVED lines=52> */
[----:B------:R-:W-:Y:S01]  /*2ff0*/  SEL R16, R23, R16, !P0 ;  /* 0x0000001017107207 */ /* 0x000fe20004000000 */
[----:B------:R-:W-:Y:S01]  /*3000*/  IMAD.IADD R23, R44, 0x1, -R37 ;  /* 0x000000012c177824 */ /* 0x000fe200078e0a25 */
[C---:B------:R-:W-:Y:S02]  /*3010*/  ISETP.NE.AND P0, PT, R43.reuse, 0xa, PT ;  /* 0x0000000a2b00780c */ /* 0x040fe40003f05270 */
[----:B------:R-:W-:Y:S02]  /*3020*/  SEL R16, R24, R16, !P1 ;  /* 0x0000001018107207 */ /* 0x000fe40004800000 */
[----:B------:R-:W-:Y:S02]  /*3030*/  ISETP.NE.AND P1, PT, R43, 0xb, PT ;  /* 0x0000000b2b00780c */ /* 0x000fe40003f25270 */
[----:B------:R-:W-:Y:S02]  /*3040*/  SEL R16, R25, R16, !P0 ;  /* 0x0000001019107207 */ /* 0x000fe40004000000 */
[----:B------:R-:W-:-:S02]  /*3050*/  ISETP.GT.U32.AND P0, PT, R2, 0x1f, PT ;  /* 0x0000001f0200780c */ /* 0x000fc40003f04070 */
[----:B------:R-:W-:Y:S02]  /*3060*/  SEL R17, R23, RZ, P2 ;  /* 0x000000ff17117207 */ /* 0x000fe40001000000 */
        /* <DEDUP_REMOVED lines=20> */
.L_x_361:
[----:B------:R-:W-:Y:S05]  /*31b0*/  @!P0 BRA `(.L_x_318) ;  /* 0x0000000000748947 */ /* 0x000fea0003800000 */
[----:B------:R-:W-:-:S07]  /*31c0*/  IMAD.MOV.U32 R20, RZ, RZ, 0x3b8 ;  /* 0x000003b8ff147424 */ /* 0x000fce00078e00ff */
.L_x_320:
        /* <DEDUP_REMOVED lines=27> */
.L_x_364:
[----:B------:R-:W-:Y:S05]  /*3380*/  @P0 BRA `(.L_x_320) ;  /* 0xfffffffc00900947 */ /* 0x000fea000383ffff */
.L_x_318:
[----:B------:R-:W-:Y:S01]  /*3390*/  UMOV UR5, 0xffffffff ;  /* 0xffffffff00057882 */ /* 0x000fe20000000000 */
[----:B------:R-:W-:Y:S02]  /*33a0*/  ISETP.NE.AND P0, PT, R18, 0x65, PT ;  /* 0x000000651200780c */ /* 0x000fe40003f05270 */
[----:B------:R-:W-:Y:S11]  /*33b0*/  BRA.DIV UR5, `(.L_x_321) ;  /* 0x0000001e05047947 */ /* 0x000ff6000b800000 */
[----:B------:R-:W0:Y:S01]  /*33c0*/  S2R R26, SR_GEMASK ;  /* 0x00000000001a7919 */ /* 0x000e220000003c00 */
[----:B------:R-:W-:Y:S01]  /*33d0*/  VOTE.ANY R21, PT, !P0 ;  /* 0x0000000000157806 */ /* 0x000fe200040e0100 */
[----:B------:R-:W-:-:S03]  /*33e0*/  VIADD R17, R38, 0x2 ;  /* 0x0000000226117836 */ /* 0x000fc60000000000 */
[----:B0-----:R-:W-:-:S05]  /*33f0*/  LOP3.LUT R21, R21, 0x80000000, R26, 0xec, !PT ;  /* 0x8000000015157812 */ /* 0x001fca00078eec1a */
[----:B------:R-:W-:-:S05]  /*3400*/  VIADD R16, R21, 0xffffffff ;  /* 0xffffffff15107836 */ /* 0x000fca0000000000 */
[----:B------:R-:W-:Y:S01]  /*3410*/  LOP3.LUT R16, R21, R16, RZ, 0xc, !PT ;  /* 0x0000001015107212 */ /* 0x000fe200078e0cff */
[----:B------:R-:W-:-:S03]  /*3420*/  VIADD R21, R38, 0x10 ;  /* 0x0000001026157836 */ /* 0x000fc60000000000 */
[----:B------:R-:W0:Y:S02]  /*3430*/  POPC R20, R16 ;  /* 0x0000001000147309 */ /* 0x000e240000000000 */
[----:B0-----:R-:W0:Y:S01]  /*3440*/  SHFL.DOWN PT, R22, R19, 0x1, R20 ;  /* 0x0820000013167989 */ /* 0x001e2200000e0014 */
[-C--:B------:R-:W-:Y:S02]  /*3450*/  ISETP.GE.AND P0, PT, R38, R20.reuse, PT ;  /* 0x000000142600720c */ /* 0x080fe40003f06270 */
[-C--:B------:R-:W-:Y:S02]  /*3460*/  ISETP.GT.AND P2, PT, R21, R20.reuse, PT ;  /* 0x000000141500720c */ /* 0x080fe40003f44270 */
[----:B0-----:R-:W-:Y:S02]  /*3470*/  SEL R22, R22, RZ, !P0 ;  /* 0x000000ff16167207 */ /* 0x001fe40004000000 */
[----:B------:R-:W-:Y:S01]  /*3480*/  ISETP.GT.AND P0, PT, R17, R20, PT ;  /* 0x000000141100720c */ /* 0x000fe20003f04270 */
[----:B------:R-:W-:-:S02]  /*3490*/  VIADD R17, R38, 0x4 ;  /* 0x0000000426117836 */ /* 0x000fc40000000000 */
        /* <DEDUP_REMOVED lines=8> */
[----:B------:R-:W-:Y:S02]  /*3520*/  ISETP.GT.AND P0, PT, R17, R20, PT ;  /* 0x000000141100720c */ /* 0x000fe40003f04270 */
[----:B------:R-:W0:Y:S01]  /*3530*/  LDC.64 R16, c[0x0][0x390] ;  /* 0x0000e400ff107b82 */ /* 0x000e220000000a00 */
[----:B------:R-:W-:-:S05]  /*3540*/  IMAD.IADD R19, R45, 0x1, R22 ;  /* 0x000000012d137824 */ /* 0x000fca00078e0216 */
[----:B------:R-:W1:Y:S01]  /*3550*/  SHFL.DOWN PT, R22, R19, 0x8, R20 ;  /* 0x0900000013167989 */ /* 0x000e6200000e0014 */
[----:B0-----:R-:W-:-:S05]  /*3560*/  IADD3 R44, P3, PT, R16, 0x100, RZ ;  /* 0x00000100102c7810 */ /* 0x001fca0007f7e0ff */
[----:B------:R-:W-:Y:S01]  /*3570*/  IMAD.X R45, RZ, RZ, R17, P3 ;  /* 0x000000ffff2d7224 */ /* 0x000fe200018e0611 */
[----:B-1----:R-:W-:Y:S02]  /*3580*/  SEL R22, R22, RZ, !P0 ;  /* 0x000000ff16167207 */ /* 0x002fe40004000000 */
[----:B------:R-:W-:-:S03]  /*3590*/  ISETP.NE.AND P0, PT, R18, 0x65, PT ;  /* 0x000000651200780c */ /* 0x000fc60003f05270 */
[----:B------:R-:W-:-:S05]  /*35a0*/  IMAD.IADD R43, R19, 0x1, R22 ;  /* 0x00000001132b7824 */ /* 0x000fca00078e0216 */
[----:B------:R-:W0:Y:S05]  /*35b0*/  SHFL.DOWN PT, R22, R43, 0x10, R20 ;  /* 0x0a0000002b167989 */ /* 0x000e2a00000e0014 */
[----:B------:R-:W-:Y:S02]  /*35c0*/  VOTE.ALL P0, P0 ;  /* 0x0000000000ff7806 */ /* 0x000fe40000000000 */
[----:B0-----:R-:W-:-:S05]  /*35d0*/  SEL R22, R22, RZ, !P2 ;  /* 0x000000ff16167207 */ /* 0x001fca0005000000 */
[----:B------:R-:W-:-:S07]  /*35e0*/  IMAD.IADD R46, R43, 0x1, R22 ;  /* 0x000000012b2e7824 */ /* 0x000fce00078e0216 */
.L_x_373:
[----:B------:R-:W-:Y:S05]  /*35f0*/  @!P0 BRA `(.L_x_322) ;  /* 0x00000004002c8947 */ /* 0x000fea0003800000 */
[----:B------:R-:W-:-:S07]  /*3600*/  IMAD.MOV.U32 R43, RZ, RZ, 0x3b8 ;  /* 0x000003b8ff2b7424 */ /* 0x000fce00078e00ff */
.L_x_328:
        /* <DEDUP_REMOVED lines=8> */
.L_x_376:
[----:B------:R-:W-:Y:S05]  /*3690*/  @!P0 BRA `(.L_x_324) ;  /* 0x0000000000748947 */ /* 0x000fea0003800000 */
[----:B------:R-:W-:-:S07]  /*36a0*/  IMAD.MOV.U32 R20, RZ, RZ, R43 ;  /* 0x000000ffff147224 */ /* 0x000fce00078e002b */
.L_x_326:
        /* <DEDUP_REMOVED lines=27> */
.L_x_379:
[----:B------:R-:W-:Y:S05]  /*3860*/  @P0 BRA `(.L_x_326) ;  /* 0xfffffffc00900947 */ /* 0x000fea000383ffff */
.L_x_324:
[----:B------:R-:W-:Y:S01]  /*3870*/  UMOV UR5, 0xffffffff ;  /* 0xffffffff00057882 */ /* 0x000fe20000000000 */
[----:B------:R-:W-:Y:S02]  /*3880*/  ISETP.NE.AND P0, PT, R18, 0x65, PT ;  /* 0x000000651200780c */ /* 0x000fe40003f05270 */
[----:B------:R-:W-:Y:S11]  /*3890*/  BRA.DIV UR5, `(.L_x_327) ;  /* 0x0000001e05107947 */ /* 0x000ff6000b800000 */
[----:B------:R-:W-:Y:S01]  /*38a0*/  VOTE.ANY R21, PT, !P0 ;  /* 0x0000000000157806 */ /* 0x000fe200040e0100 */
[----:B------:R-:W-:Y:S02]  /*38b0*/  VIADD R17, R38, 0x2 ;  /* 0x0000000226117836 */ /* 0x000fe40000000000 */
[----:B------:R-:W-:Y:S01]  /*38c0*/  VIADD R37, R37, 0xffffffe0 ;  /* 0xffffffe025257836 */ /* 0x000fe20000000000 */
[----:B------:R-:W-:-:S05]  /*38d0*/  LOP3.LUT R21, R21, 0x80000000, R26, 0xec, !PT ;  /* 0x8000000015157812 */ /* 0x000fca00078eec1a */
[----:B------:R-:W-:-:S05]  /*38e0*/  VIADD R16, R21, 0xffffffff ;  /* 0xffffffff15107836 */ /* 0x000fca0000000000 */
[----:B------:R-:W-:-:S04]  /*38f0*/  LOP3.LUT R16, R21, R16, RZ, 0xc, !PT ;  /* 0x0000001015107212 */ /* 0x000fc800078e0cff */
        /* <DEDUP_REMOVED lines=16> */
[----:B------:R-:W-:-:S03]  /*3a00*/  IMAD.IADD R19, R49, 0x1, R22 ;  /* 0x0000000131137824 */ /* 0x000fc600078e0216 */
[----:B------:R-:W-:Y:S02]  /*3a10*/  ISETP.GT.AND P2, PT, R17, R20, PT ;  /* 0x000000141100720c */ /* 0x000fe40003f44270 */
        /* <DEDUP_REMOVED lines=8> */
.L_x_388:
[----:B------:R-:W-:Y:S05]  /*3aa0*/  @P0 BRA `(.L_x_328) ;  /* 0xfffffff800d80947 */ /* 0x000fea000383ffff */
.L_x_322:
        /* <DEDUP_REMOVED lines=15> */
.L_x_316:
        /* <DEDUP_REMOVED lines=9> */
.L_x_315:
[----:B------:R-:W-:Y:S01]  /*3c30*/  IMAD.IADD R45, R4, 0x1, R44 ;  /* 0x00000001042d7824 */ /* 0x000fe200078e022c */
[----:B------:R-:W-:Y:S01]  /*3c40*/  BAR.SYNC.DEFER_BLOCKING 0x0 ;  /* 0x0000000000007b1d */ /* 0x000fe20000010000 */
[----:B------:R-:W-:Y:S02]  /*3c50*/  ISETP.NE.AND P0, PT, R2, RZ, PT ;  /* 0x000000ff0200720c */ /* 0x000fe40003f05270 */
[----:B------:R-:W-:-:S05]  /*3c60*/  IMAD.IADD R4, R5, 0x1, R45 ;  /* 0x0000000105047824 */ /* 0x000fca00078e022d */
[----:B------:R-:W0:Y:S01]  /*3c70*/  S2UR UR5, SR_CTAID.X ;  /* 0x00000000000579c3 */ /* 0x000e220000002500 */
[----:B------:R-:W-:Y:S01]  /*3c80*/  IMAD.IADD R5, R6, 0x1, R4 ;  /* 0x0000000106057824 */ /* 0x000fe200078e0204 */
[----:B------:R-:W1:Y:S03]  /*3c90*/  LDCU.64 UR6, c[0x0][0x388] ;  /* 0x00007100ff0677ac */ /* 0x000e660008000a00 */
[----:B------:R-:W-:-:S04]  /*3ca0*/  IMAD.IADD R6, R7, 0x1, R5 ;  /* 0x0000000107067824 */ /* 0x000fc800078e0205 */
[----:B------:R-:W-:-:S04]  /*3cb0*/  IMAD.IADD R7, R8, 0x1, R6 ;  /* 0x0000000108077824 */ /* 0x000fc800078e0206 */
[----:B------:R-:W-:-:S04]  /*3cc0*/  IMAD.IADD R8, R9, 0x1, R7 ;  /* 0x0000000109087824 */ /* 0x000fc800078e0207 */
[----:B------:R-:W-:Y:S01]  /*3cd0*/  IMAD.IADD R9, R10, 0x1, R8 ;  /* 0x000000010a097824 */ /* 0x000fe200078e0208 */
[----:B------:R-:W-:Y:S03]  /*3ce0*/  STS.64 [R40], R44 ;  /* 0x0000002c28007388 */ /* 0x000fe60000000a00 */
[----:B------:R-:W-:Y:S01]  /*3cf0*/  IMAD.IADD R10, R11, 0x1, R9 ;  /* 0x000000010b0a7824 */ /* 0x000fe200078e0209 */
[----:B------:R2:W-:Y:S03]  /*3d00*/  STS.64 [R40+0x8], R4 ;  /* 0x0000080428007388 */ /* 0x0005e60000000a00 */
[----:B------:R-:W-:Y:S01]  /*3d10*/  IMAD.IADD R11, R12, 0x1, R10 ;  /* 0x000000010c0b7824 */ /* 0x000fe200078e020a */
[----:B------:R3:W-:Y:S03]  /*3d20*/  STS.64 [R40+0x10], R6 ;  /* 0x0000100628007388 */ /* 0x0007e60000000a00 */
[----:B------:R-:W-:Y:S01]  /*3d30*/  IMAD.IADD R12, R13, 0x1, R11 ;  /* 0x000000010d0c7824 */ /* 0x000fe200078e020b */
[----:B------:R-:W-:Y:S03]  /*3d40*/  STS.64 [R40+0x18], R8 ;  /* 0x0000180828007388 */ /* 0x000fe60000000a00 */
[----:B------:R-:W-:Y:S01]  /*3d50*/  IMAD.IADD R13, R14, 0x1, R12 ;  /* 0x000000010e0d7824 */ /* 0x000fe200078e020c */
[----:B------:R-:W-:Y:S01]  /*3d60*/  STS.64 [R40+0x20], R10 ;  /* 0x0000200a28007388 */ /* 0x000fe20000000a00 */
[----:B--2---:R-:W0:Y:S02]  /*3d70*/  LDC R4, c[0x0][0x398] ;  /* 0x0000e600ff047b82 */ /* 0x004e240000000800 */
[----:B------:R-:W-:Y:S01]  /*3d80*/  IMAD.IADD R14, R15, 0x1, R13 ;  /* 0x000000010f0e7824 */ /* 0x000fe200078e020d */
[----:B------:R2:W-:Y:S03]  /*3d90*/  STS.64 [R40+0x28], R12 ;  /* 0x0000280c28007388 */ /* 0x0005e60000000a00 */
[----:B------:R-:W-:Y:S01]  /*3da0*/  IMAD.IADD R15, R28, 0x1, R14 ;  /* 0x000000011c0f7824 */ /* 0x000fe200078e020e */
[----:B------:R-:W4:Y:S03]  /*3db0*/  S2R R5, SR_TID.X ;  /* 0x0000000000057919 */ /* 0x000f260000002100 */
[----:B------:R-:W-:Y:S01]  /*3dc0*/  IMAD.IADD R16, R29, 0x1, R15 ;  /* 0x000000011d107824 */ /* 0x000fe200078e020f */
[----:B------:R-:W-:Y:S03]  /*3dd0*/  STS.64 [R40+0x30], R14 ;  /* 0x0000300e28007388 */ /* 0x000fe60000000a00 */
[----:B------:R-:W-:Y:S01]  /*3de0*/  IMAD.IADD R17, R30, 0x1, R16 ;  /* 0x000000011e117824 */ /* 0x000fe200078e0210 */
[----:B---3--:R-:W3:Y:S03]  /*3df0*/  S2R R6, SR_TID.X ;  /* 0x0000000000067919 */ /* 0x008ee60000002100 */
[----:B------:R-:W-:Y:S01]  /*3e00*/  IMAD.IADD R18, R31, 0x1, R17 ;  /* 0x000000011f127824 */ /* 0x000fe200078e0211 */
[----:B------:R-:W-:Y:S03]  /*3e10*/  STS.64 [R40+0x38], R16 ;  /* 0x0000381028007388 */ /* 0x000fe60000000a00 */
[----:B------:R-:W-:-:S02]  /*3e20*/  IMAD.IADD R19, R32, 0x1, R18 ;  /* 0x0000000120137824 */ /* 0x000fc400078e0212 */
[----:B0-----:R-:W-:Y:S02]  /*3e30*/  VIADD R4, R4, UR5 ;  /* 0x0000000504047c36 */ /* 0x001fe40008000000 */
[----:B------:R-:W-:Y:S01]  /*3e40*/  IMAD.IADD R20, R33, 0x1, R19 ;  /* 0x0000000121147824 */ /* 0x000fe200078e0213 */
[----:B------:R-:W-:Y:S01]  /*3e50*/  STS.64 [R40+0x40], R18 ;  /* 0x0000401228007388 */ /* 0x000fe20000000a00 */
[----:B--2---:R-:W-:Y:S02]  /*3e60*/  IMAD R12, R4, 0x2100, RZ ;  /* 0x00002100040c7824 */ /* 0x004fe400078e02ff */
[----:B------:R-:W-:-:S04]  /*3e70*/  IMAD.IADD R21, R34, 0x1, R20 ;  /* 0x0000000122157824 */ /* 0x000fc800078e0214 */
[----:B------:R-:W-:Y:S01]  /*3e80*/  IMAD.IADD R22, R35, 0x1, R21 ;  /* 0x0000000123167824 */ /* 0x000fe200078e0215 */
[----:B------:R-:W-:Y:S03]  /*3e90*/  STS.64 [R40+0x48], R20 ;  /* 0x0000481428007388 */ /* 0x000fe60000000a00 */
[----:B------:R-:W-:Y:S01]  /*3ea0*/  IMAD.IADD R23, R36, 0x1, R22 ;  /* 0x0000000124177824 */ /* 0x000fe200078e0216 */
[C---:B----4-:R-:W-:Y:S02]  /*3eb0*/  LOP3.LUT R4, R5.reuse, 0x1f, RZ, 0xc0, !PT ;  /* 0x0000001f05047812 */ /* 0x050fe400078ec0ff */
[----:B------:R-:W-:Y:S02]  /*3ec0*/  LOP3.LUT R10, R5, 0x3e0, RZ, 0xc0, !PT ;  /* 0x000003e0050a7812 */ /* 0x000fe400078ec0ff */
[----:B------:R-:W-:Y:S01]  /*3ed0*/  STS.64 [R40+0x50], R22 ;  /* 0x0000501628007388 */ /* 0x000fe20000000a00 */
[----:B------:R-:W-:-:S03]  /*3ee0*/  NOP ;  /* 0x0000000000007918 */ /* 0x000fc60000000000 */
[----:B------:R-:W-:Y:S01]  /*3ef0*/  LDS R45, [R41] ;  /* 0x00000000292d7984 */ /* 0x000fe20000000800 */
[----:B---3--:R-:W-:Y:S01]  /*3f00*/  LOP3.LUT R8, R6, 0x3e0, RZ, 0xc0, !PT ;  /* 0x000003e006087812 */ /* 0x008fe200078ec0ff */
[----:B------:R-:W-:Y:S02]  /*3f10*/  IMAD R10, R10, 0x16, R4 ;  /* 0x000000160a0a7824 */ /* 0x000fe400078e0204 */
        /* <DEDUP_REMOVED lines=20> */
[----:B------:R0:W-:Y:S04]  /*4060*/  LDS R25, [R41+0xa80] ;  /* 0x000a800029197984 */ /* 0x0001e80000000800 */
[----:B------:R2:W-:Y:S01]  /*4070*/  @!P0 STS [UR4+0x8400], R0 ;  /* 0x00840000ff008988 */ /* 0x0005e20008000804 */
[----:B------:R-:W-:Y:S01]  /*4080*/  BAR.SYNC.DEFER_BLOCKING 0x0 ;  /* 0x0000000000007b1d */ /* 0x000fe20000010000 */
[----:B0-----:R-:W-:Y:S01]  /*4090*/  LOP3.LUT R41, R6, 0x1f, RZ, 0xc0, !PT ;  /* 0x0000001f06297812 */ /* 0x001fe200078ec0ff */
[----:B------:R-:W-:Y:S01]  /*40a0*/  VIADD R6, R10, 0x60 ;  /* 0x000000600a067836 */ /* 0x000fe20000000000 */
[----:B------:R-:W-:-:S03]  /*40b0*/  IADD3 R5, P0, PT, R12, R3, RZ ;  /* 0x000000030c057210 */ /* 0x000fc60007f1e0ff */
[----:B------:R-:W-:Y:S02]  /*40c0*/  IMAD R8, R8, 0x16, R41 ;  /* 0x0000001608087824 */ /* 0x000fe400078e0229 */
[----:B--2---:R-:W-:Y:S01]  /*40d0*/  IMAD.X R0, RZ, RZ, RZ, P0 ;  /* 0x000000ffff007224 */ /* 0x004fe200000e06ff */
[----:B-1----:R-:W-:Y:S01]  /*40e0*/  LEA R4, P0, R5, UR6, 0x2 ;  /* 0x0000000605047c11 */ /* 0x002fe2000f8010ff */
[----:B------:R-:W-:-:S03]  /*40f0*/  VIADD R41, R10, 0x20 ;  /* 0x000000200a297836 */ /* 0x000fc60000000000 */
[----:B------:R-:W-:Y:S01]  /*4100*/  LEA.HI.X R5, R5, UR7, R0, 0x2, P0 ;  /* 0x0000000705057c11 */ /* 0x000fe200080f1400 */
[C---:B------:R-:W-:Y:S01]  /*4110*/  VIADD R0, R8.reuse, 0xc0 ;  /* 0x000000c008007836 */ /* 0x040fe20000000000 */
[----:B------:R-:W0:Y:S02]  /*4120*/  LDS R2, [UR4+0x8400] ;  /* 0x00840004ff027984 */ /* 0x000e240008000800 */
[-C--:B0-----:R-:W-:Y:S01]  /*4130*/  ISETP.GE.AND P6, PT, R3, R2.reuse, PT ;  /* 0x000000020300720c */ /* 0x081fe20003fc6270 */
[C---:B------:R-:W-:Y:S01]  /*4140*/  VIADD R3, R8.reuse, 0x80 ;  /* 0x0000008008037836 */ /* 0x040fe20000000000 */
[-C--:B------:R-:W-:Y:S01]  /*4150*/  ISETP.GE.AND P5, PT, R41, R2.reuse, PT ;  /* 0x000000022900720c */ /* 0x080fe20003fa6270 */
[----:B------:R-:W-:Y:S01]  /*4160*/  VIADD R41, R8, 0xa0 ;  /* 0x000000a008297836 */ /* 0x000fe20000000000 */
[-C--:B------:R-:W-:Y:S01]  /*4170*/  ISETP.GE.AND P0, PT, R6, R2.reuse, PT ;  /* 0x000000020600720c */ /* 0x080fe20003f06270 */
[C---:B------:R-:W-:Y:S01]  /*4180*/  VIADD R6, R8.reuse, 0xe0 ;  /* 0x000000e008067836 */ /* 0x040fe20000000000 */
[-C--:B------:R-:W-:Y:S01]  /*4190*/  ISETP.GE.AND P3, PT, R3, R2.reuse, PT ;  /* 0x000000020300720c */ /* 0x080fe20003f66270 */
[----:B------:R-:W-:Y:S01]  /*41a0*/  VIADD R3, R8, 0x100 ;  /* 0x0000010008037836 */ /* 0x000fe20000000000 */
[-C--:B------:R-:W-:Y:S01]  /*41b0*/  ISETP.GE.AND P2, PT, R0, R2.reuse, PT ;  /* 0x000000020000720c */ /* 0x080fe20003f46270 */
[----:B------:R-:W-:Y:S01]  /*41c0*/  VIADD R0, R10, 0x40 ;  /* 0x000000400a007836 */ /* 0x000fe20000000000 */
[-C--:B------:R-:W-:Y:S01]  /*41d0*/  ISETP.GE.AND P4, PT, R41, R2.reuse, PT ;  /* 0x000000022900720c */ /* 0x080fe20003f86270 */
[----:B------:R-:W-:Y:S01]  /*41e0*/  VIADD R41, R8, 0x120 ;  /* 0x0000012008297836 */ /* 0x000fe20000000000 */
[-C--:B------:R-:W-:Y:S01]  /*41f0*/  ISETP.GE.AND P1, PT, R6, R2.reuse, PT ;  /* 0x000000020600720c */ /* 0x080fe20003f26270 */
[----:B------:R-:W-:Y:S01]  /*4200*/  @!P6 STG.E desc[UR8][R4.64], R45 ;  /* 0x0000002d0400e986 */ /* 0x000fe2000c101908 */
[----:B------:R-:W-:Y:S01]  /*4210*/  ISETP.GE.AND P6, PT, R3, R2, PT ;  /* 0x000000020300720c */ /* 0x000fe20003fc6270 */
[----:B------:R-:W-:-:S02]  /*4220*/  VIADD R3, R10, 0x140 ;  /* 0x000001400a037836 */ /* 0x000fc40000000000 */
[----:B------:R-:W-:Y:S01]  /*4230*/  @!P5 STG.E desc[UR8][R4.64+0x80], R47 ;  /* 0x0000802f0400d986 */ /* 0x000fe2000c101908 */
[-C--:B------:R-:W-:Y:S01]  /*4240*/  ISETP.GE.AND P5, PT, R41, R2.reuse, PT ;  /* 0x000000022900720c */ /* 0x080fe20003fa6270 */
[C---:B------:R-:W-:Y:S02]  /*4250*/  VIADD R41, R10.reuse, 0x160 ;  /* 0x000001600a297836 */ /* 0x040fe40000000000 */
[----:B------:R-:W-:Y:S01]  /*4260*/  @!P0 STG.E desc[UR8][R4.64+0x180], R49 ;  /* 0x0001803104008986 */ /* 0x000fe2000c101908 */
[-C--:B------:R-:W-:Y:S01]  /*4270*/  ISETP.GE.AND P0, PT, R3, R2.reuse, PT ;  /* 0x000000020300720c */ /* 0x080fe20003f06270 */
[C---:B------:R-:W-:Y:S02]  /*4280*/  VIADD R3, R10.reuse, 0x180 ;  /* 0x000001800a037836 */ /* 0x040fe40000000000 */
[----:B------:R-:W-:Y:S01]  /*4290*/  @!P3 STG.E desc[UR8][R4.64+0x200], R51 ;  /* 0x000200330400b986 */ /* 0x000fe2000c101908 */
[----:B------:R-:W-:Y:S01]  /*42a0*/  ISETP.GE.AND P3, PT, R41, R2, PT ;  /* 0x000000022900720c */ /* 0x000fe20003f66270 */
[----:B------:R-:W-:-:S02]  /*42b0*/  VIADD R41, R10, 0x1a0 ;  /* 0x000001a00a297836 */ /* 0x000fc40000000000 */
[----:B------:R-:W-:Y:S01]  /*42c0*/  @!P2 STG.E desc[UR8][R4.64+0x300], R43 ;  /* 0x0003002b0400a986 */ /* 0x000fe2000c101908 */
[-C--:B------:R-:W-:Y:S01]  /*42d0*/  ISETP.GE.AND P2, PT, R3, R2.reuse, PT ;  /* 0x000000020300720c */ /* 0x080fe20003f46270 */
[----:B------:R-:W-:Y:S02]  /*42e0*/  VIADD R3, R8, 0x1c0 ;  /* 0x000001c008037836 */ /* 0x000fe40000000000 */
[----:B------:R-:W-:Y:S01]  /*42f0*/  @!P4 STG.E desc[UR8][R4.64+0x280], R53 ;  /* 0x000280350400c986 */ /* 0x000fe2000c101908 */
[----:B------:R-:W-:-:S03]  /*4300*/  ISETP.GE.AND P4, PT, R0, R2, PT ;  /* 0x000000020000720c */ /* 0x000fc60003f86270 */
[----:B------:R0:W-:Y:S01]  /*4310*/  @!P1 STG.E desc[UR8][R4.64+0x380], R37 ;  /* 0x0003802504009986 */ /* 0x0001e2000c101908 */
[-C--:B------:R-:W-:Y:S01]  /*4320*/  ISETP.GE.AND P1, PT, R41, R2.reuse, PT ;  /* 0x000000022900720c */ /* 0x080fe20003f26270 */
[C---:B------:R-:W-:Y:S02]  /*4330*/  VIADD R41, R8.reuse, 0x1e0 ;  /* 0x000001e008297836 */ /* 0x040fe40000000000 */
[----:B------:R-:W-:Y:S01]  /*4340*/  @!P6 STG.E desc[UR8][R4.64+0x400], R35 ;  /* 0x000400230400e986 */ /* 0x000fe2000c101908 */
[-C--:B------:R-:W-:Y:S01]  /*4350*/  ISETP.GE.AND P6, PT, R3, R2.reuse, PT ;  /* 0x000000020300720c */ /* 0x080fe20003fc6270 */
[----:B------:R-:W-:Y:S02]  /*4360*/  VIADD R3, R8, 0x200 ;  /* 0x0000020008037836 */ /* 0x000fe40000000000 */
[----:B------:R1:W-:Y:S01]  /*4370*/  @!P5 STG.E desc[UR8][R4.64+0x480], R33 ;  /* 0x000480210400d986 */ /* 0x0003e2000c101908 */
[----:B------:R-:W-:Y:S01]  /*4380*/  ISETP.GE.AND P5, PT, R41, R2, PT ;  /* 0x000000022900720c */ /* 0x000fe20003fa6270 */
[----:B------:R-:W-:-:S02]  /*4390*/  VIADD R41, R10, 0x220 ;  /* 0x000002200a297836 */ /* 0x000fc40000000000 */
[----:B------:R2:W-:Y:S01]  /*43a0*/  @!P0 STG.E desc[UR8][R4.64+0x500], R31 ;  /* 0x0005001f04008986 */ /* 0x0005e2000c101908 */
[-C--:B------:R-:W-:Y:S01]  /*43b0*/  ISETP.GE.AND P0, PT, R3, R2.reuse, PT ;  /* 0x000000020300720c */ /* 0x080fe20003f06270 */
[----:B0-----:R-:W-:Y:S02]  /*43c0*/  VIADD R37, R10, 0x240 ;  /* 0x000002400a257836 */ /* 0x001fe40000000000 */
[C---:B------:R-:W-:Y:S01]  /*43d0*/  VIADD R3, R8.reuse, 0x260 ;  /* 0x0000026008037836 */ /* 0x040fe20000000000 */
[----:B------:R2:W-:Y:S01]  /*43e0*/  @!P4 STG.E desc[UR8][R4.64+0x100], R29 ;  /* 0x0001001d0400c986 */ /* 0x0005e2000c101908 */
[-C--:B------:R-:W-:Y:S01]  /*43f0*/  ISETP.GE.AND P4, PT, R41, R2.reuse, PT ;  /* 0x000000022900720c */ /* 0x080fe20003f86270 */
[----:B-1----:R-:W-:Y:S02]  /*4400*/  VIADD R33, R8, 0x280 ;  /* 0x0000028008217836 */ /* 0x002fe40000000000 */
        /* <DEDUP_REMOVED lines=17> */
.L_x_302:
[----:B------:R-:W-:Y:S01]  /*4520*/  BSSY B1, `(.L_x_329) ;  /* 0x0000006000017945 */ /* 0x000fe20003800000 */
[----:B------:R-:W-:Y:S01]  /*4530*/  PLOP3.LUT P0, PT, P0, PT, PT, 0x8, 0x80 ;  /* 0x000000000080781c */ /* 0x000fe2000070e170 */
[----:B------:R-:W-:-:S12]  /*4540*/  IMAD.MOV.U32 R21, RZ, RZ, -0x1 ;  /* 0xffffffffff157424 */ /* 0x000fd800078e00ff */
[----:B------:R-:W-:Y:S05]  /*4550*/  WARPSYNC.COLLECTIVE R21, `(.L_x_330) ;  /* 0x0000000015087348 */ /* 0x000fea0003c00000 */
[----:B------:R-:W-:Y:S01]  /*4560*/  VOTE.ANY P0, P0 ;  /* 0x0000000000ff7806 */ /* 0x000fe20000000100 */
[----:B------:R-:W-:-:S12]  /*4570*/  ENDCOLLECTIVE ;  /* 0x000000000000791b */ /* 0x000fd80003800000 */
.L_x_330:
[----:B------:R-:W-:Y:S05]  /*4580*/  BSYNC B1 ;  /* 0x0000000000017941 */ /* 0x000fea0003800000 */
.L_x_329:
[----:B------:R-:W-:Y:S05]  /*4590*/  BRA `(.L_x_331) ;  /* 0xffffffc800787947 */ /* 0x000fea000383ffff */
.L_x_304:
[----:B------:R-:W-:Y:S01]  /*45a0*/  BSSY B1, `(.L_x_332) ;  /* 0x0000006000017945 */ /* 0x000fe20003800000 */
[----:B------:R-:W-:Y:S01]  /*45b0*/  PLOP3.LUT P0, PT, P0, PT, PT, 0x8, 0x80 ;  /* 0x000000000080781c */ /* 0x000fe2000070e170 */
[----:B------:R-:W-:-:S12]  /*45c0*/  IMAD.MOV.U32 R21, RZ, RZ, -0x1 ;  /* 0xffffffffff157424 */ /* 0x000fd800078e00ff */
[----:B------:R-:W-:Y:S05]  /*45d0*/  WARPSYNC.COLLECTIVE R21, `(.L_x_333) ;  /* 0x0000000015087348 */ /* 0x000fea0003c00000 */
[----:B------:R-:W-:Y:S01]  /*45e0*/  VOTE.ANY P0, P0 ;  /* 0x0000000000ff7806 */ /* 0x000fe20000000100 */
[----:B------:R-:W-:-:S12]  /*45f0*/  ENDCOLLECTIVE ;  /* 0x000000000000791b */ /* 0x000fd80003800000 */
.L_x_333:
[----:B------:R-:W-:Y:S05]  /*4600*/  BSYNC B1 ;  /* 0x0000000000017941 */ /* 0x000fea0003800000 */
.L_x_332:
[----:B------:R-:W-:Y:S05]  /*4610*/  BRA `(.L_x_334) ;  /* 0xffffffc800cc7947 */ /* 0x000fea000383ffff */
.L_x_306:
[----:B------:R-:W0:Y:S01]  /*4620*/  S2R R30, SR_GEMASK ;  /* 0x00000000001e7919 */ /* 0x000e220000003c00 */
[----:B------:R-:W-:Y:S01]  /*4630*/  BSSY B1, `(.L_x_335) ;  /* 0x0000006000017945 */ /* 0x000fe20003800000 */
[----:B------:R-:W-:Y:S01]  /*4640*/  PLOP3.LUT P0, PT, P0, PT, PT, 0x8, 0x80 ;  /* 0x000000000080781c */ /* 0x000fe2000070e170 */
[----:B------:R-:W-:-:S12]  /*4650*/  IMAD.MOV.U32 R21, RZ, RZ, -0x1 ;  /* 0xffffffffff157424 */ /* 0x000fd800078e00ff */
[----:B0-----:R-:W-:Y:S05]  /*4660*/  WARPSYNC.COLLECTIVE R21, `(.L_x_336) ;  /* 0x0000000015087348 */ /* 0x001fea0003c00000 */
[----:B------:R-:W-:Y:S01]  /*4670*/  VOTE.ANY R21, PT, P0 ;  /* 0x0000000000157806 */ /* 0x000fe200000e0100 */
[----:B0-----:R-:W-:Y:S06]  /*4680*/  ENDCOLLECTIVE ;  /* 0x000000000000791b */ /* 0x001fec0003800000 */
.L_x_336:
[----:B------:R-:W-:Y:S05]  /*4690*/  BSYNC B1 ;  /* 0x0000000000017941 */ /* 0x000fea0003800000 */
.L_x_335:
[----:B------:R-:W-:Y:S01]  /*46a0*/  LOP3.LUT R21, R21, 0x80000000, R30, 0xec, !PT ;  /* 0x8000000015157812 */ /* 0x000fe200078eec1e */
[----:B------:R-:W-:Y:S02]  /*46b0*/  IMAD.MOV.U32 R17, RZ, RZ, 0x1 ;  /* 0x00000001ff117424 */ /* 0x000fe400078e00ff */
[----:B------:R-:W-:Y:S02]  /*46c0*/  VIADD R41, R39, 0x2 ;  /* 0x0000000227297836 */ /* 0x000fe40000000000 */
[----:B------:R-:W-:Y:S02]  /*46d0*/  VIADD R16, R21, 0xffffffff ;  /* 0xffffffff15107836 */ /* 0x000fe40000000000 */
[C---:B------:R-:W-:Y:S02]  /*46e0*/  VIADD R43, R39.reuse, 0x4 ;  /* 0x00000004272b7836 */ /* 0x040fe40000000000 */
[----:B------:R-:W-:Y:S01]  /*46f0*/  VIADD R44, R39, 0x8 ;  /* 0x00000008272c7836 */ /* 0x000fe20000000000 */
[----:B------:R-:W-:Y:S01]  /*4700*/  LOP3.LUT R28, R21, R16, RZ, 0xc, !PT ;  /* 0x00000010151c7212 */ /* 0x000fe200078e0cff */
[----:B------:R-:W-:-:S02]  /*4710*/  IMAD.MOV.U32 R16, RZ, RZ, R27 ;  /* 0x000000ffff107224 */ /* 0x000fc400078e001b */
[----:B------:R-:W-:Y:S01]  /*4720*/  IMAD.MOV.U32 R21, RZ, RZ, -0x1 ;  /* 0xffffffffff157424 */ /* 0x000fe200078e00ff */
[----:B------:R0:W1:Y:S01]  /*4730*/  POPC R20, R28 ;  /* 0x0000001c00147309 */ /* 0x0000620000000000 */
[----:B------:R-:W-:-:S07]  /*4740*/  VIADD R45, R39, 0x10 ;  /* 0x00000010272d7836 */ /* 0x000fce0000000000 */
[----:B01----:R-:W-:Y:S05]  /*4750*/  WARPSYNC.COLLECTIVE R21, `(.L_x_337) ;  /* 0x0000000015087348 */ /* 0x003fea0003c00000 */
[----:B-1----:R1:W2:Y:S02]  /*4760*/  SHFL.DOWN P3, R22, R16, R17, R20 ;  /* 0x0800001110167389 */ /* 0x0022a40000060014 */
[----:B012---:R-:W-:Y:S05]  /*4770*/  ENDCOLLECTIVE ;  /* 0x000000000000791b */ /* 0x007fea0003800000 */
.L_x_337:
[-C--:B------:R-:W-:Y:S02]  /*4780*/  ISETP.GE.AND P0, PT, R39, R20.reuse, PT ;  /* 0x000000142700720c */ /* 0x080fe40003f06270 */
[-C--:B------:R-:W-:Y:S01]  /*4790*/  ISETP.GT.AND P2, PT, R45, R20.reuse, PT ;  /* 0x000000142d00720c */ /* 0x080fe20003f44270 */
        /* <DEDUP_REMOVED lines=8> */
.L_x_338:
        /* <DEDUP_REMOVED lines=8> */
.L_x_339:
[----:B------:R-:W-:Y:S01]  /*48a0*/  IMAD.MOV.U32 R17, RZ, RZ, 0x8 ;  /* 0x00000008ff117424 */ /* 0x000fe200078e00ff */
[----:B------:R-:W-:Y:S02]  /*48b0*/  SEL R22, R22, RZ, !P0 ;  /* 0x000000ff16167207 */ /* 0x000fe40004000000 */
[----:B------:R-:W-:-:S03]  /*48c0*/  ISETP.GT.AND P0, PT, R44, R20, PT ;  /* 0x000000142c00720c */ /* 0x000fc60003f04270 */
[----:B------:R-:W-:Y:S02]  /*48d0*/  IMAD.IADD R27, R29, 0x1, R22 ;  /* 0x000000011d1b7824 */ /* 0x000fe400078e0216 */
[----:B------:R-:W0:Y:S02]  /*48e0*/  LDC.64 R28, c[0x0][0x390] ;  /* 0x0000e400ff1c7b82 */ /* 0x000e240000000a00 */
[----:B------:R-:W-:-:S07]  /*48f0*/  IMAD.MOV.U32 R16, RZ, RZ, R27 ;  /* 0x000000ffff107224 */ /* 0x000fce00078e001b */
[----:B0-----:R-:W-:Y:S05]  /*4900*/  WARPSYNC.COLLECTIVE R21, `(.L_x_340) ;  /* 0x0000000015087348 */ /* 0x001fea0003c00000 */
[----:B------:R1:W2:Y:S02]  /*4910*/  SHFL.DOWN P3, R22, R16, R17, R20 ;  /* 0x0800001110167389 */ /* 0x0002a40000060014 */
[----:B012---:R-:W-:Y:S05]  /*4920*/  ENDCOLLECTIVE ;  /* 0x000000000000791b */ /* 0x007fea0003800000 */
.L_x_340:
[----:B------:R-:W-:Y:S01]  /*4930*/  IMAD.MOV.U32 R17, RZ, RZ, 0x10 ;  /* 0x00000010ff117424 */ /* 0x000fe200078e00ff */
[----:B------:R-:W-:Y:S02]  /*4940*/  SEL R22, R22, RZ, !P0 ;  /* 0x000000ff16167207 */ /* 0x000fe40004000000 */
[----:B------:R-:W-:-:S03]  /*4950*/  ISETP.NE.AND P0, PT, R26, 0x65, PT ;  /* 0x000000651a00780c */ /* 0x000fc60003f05270 */
[----:B------:R-:W-:-:S04]  /*4960*/  IMAD.IADD R47, R27, 0x1, R22 ;  /* 0x000000011b2f7824 */ /* 0x000fc800078e0216 */
[----:B------:R-:W-:-:S07]  /*4970*/  IMAD.MOV.U32 R16, RZ, RZ, R47 ;  /* 0x000000ffff107224 */ /* 0x000fce00078e002f */
[----:B------:R-:W-:Y:S05]  /*4980*/  WARPSYNC.COLLECTIVE R21, `(.L_x_341) ;  /* 0x0000000015087348 */ /* 0x000fea0003c00000 */
[----:B------:R0:W1:Y:S02]  /*4990*/  SHFL.DOWN P3, R22, R16, R17, R20 ;  /* 0x0800001110167389 */ /* 0x0000640000060014 */
[----:B01----:R-:W-:Y:S05]  /*49a0*/  ENDCOLLECTIVE ;  /* 0x000000000000791b */ /* 0x003fea0003800000 */
.L_x_341:
[----:B------:R-:W-:Y:S05]  /*49b0*/  WARPSYNC.COLLECTIVE R21, `(.L_x_342) ;  /* 0x0000000015087348 */ /* 0x000fea0003c00000 */
[----:B------:R-:W-:Y:S01]  /*49c0*/  VOTE.ALL P0, P0 ;  /* 0x0000000000ff7806 */ /* 0x000fe20000000000 */
[----:B------:R-:W-:-:S12]  /*49d0*/  ENDCOLLECTIVE ;  /* 0x000000000000791b */ /* 0x000fd80003800000 */
.L_x_342:
[----:B------:R-:W-:Y:S02]  /*49e0*/  IADD3 R28, P3, PT, R28, 0x100, RZ ;  /* 0x000001001c1c7810 */ /* 0x000fe40007f7e0ff */
[----:B------:R-:W-:-:S03]  /*49f0*/  SEL R22, R22, RZ, !P2 ;  /* 0x000000ff16167207 */ /* 0x000fc60005000000 */
[----:B------:R-:W-:Y:S02]  /*4a00*/  IMAD.X R3, RZ, RZ, R29, P3 ;  /* 0x000000ffff037224 */ /* 0x000fe400018e061d */
[----:B------:R-:W-:Y:S01]  /*4a10*/  IMAD.IADD R46, R47, 0x1, R22 ;  /* 0x000000012f2e7824 */ /* 0x000fe200078e0216 */
[----:B------:R-:W-:Y:S06]  /*4a20*/  BRA `(.L_x_343) ;  /* 0xffffffc800647947 */ /* 0x000fec000383ffff */
.L_x_308:
[----:B------:R-:W-:Y:S01]  /*4a30*/  BSSY B1, `(.L_x_344) ;  /* 0x0000006000017945 */ /* 0x000fe20003800000 */
[----:B------:R-:W-:Y:S01]  /*4a40*/  PLOP3.LUT P0, PT, P0, PT, PT, 0x8, 0x80 ;  /* 0x000000000080781c */ /* 0x000fe2000070e170 */
[----:B------:R-:W-:-:S12]  /*4a50*/  IMAD.MOV.U32 R21, RZ, RZ, -0x1 ;  /* 0xffffffffff157424 */ /* 0x000fd800078e00ff */
[----:B------:R-:W-:Y:S05]  /*4a60*/  WARPSYNC.COLLECTIVE R21, `(.L_x_345) ;  /* 0x0000000015087348 */ /* 0x000fea0003c00000 */
[----:B------:R-:W-:Y:S01]  /*4a70*/  VOTE.ANY P0, P0 ;  /* 0x0000000000ff7806 */ /* 0x000fe20000000100 */
[----:B------:R-:W-:-:S12]  /*4a80*/  ENDCOLLECTIVE ;  /* 0x000000000000791b */ /* 0x000fd80003800000 */
.L_x_345:
[----:B------:R-:W-:Y:S05]  /*4a90*/  BSYNC B1 ;  /* 0x0000000000017941 */ /* 0x000fea0003800000 */
.L_x_344:
[----:B------:R-:W-:Y:S05]  /*4aa0*/  BRA `(.L_x_346) ;  /* 0xffffffc800747947 */ /* 0x000fea000383ffff */
.L_x_310:
[----:B------:R-:W-:Y:S01]  /*4ab0*/  BSSY B1, `(.L_x_347) ;  /* 0x0000006000017945 */ /* 0x000fe20003800000 */
[----:B------:R-:W-:Y:S01]  /*4ac0*/  PLOP3.LUT P0, PT, P0, PT, PT, 0x8, 0x80 ;  /* 0x000000000080781c */ /* 0x000fe2000070e170 */
[----:B------:R-:W-:-:S12]  /*4ad0*/  IMAD.MOV.U32 R21, RZ, RZ, -0x1 ;  /* 0xffffffffff157424 */ /* 0x000fd800078e00ff */
[----:B------:R-:W-:Y:S05]  /*4ae0*/  WARPSYNC.COLLECTIVE R21, `(.L_x_348) ;  /* 0x0000000015087348 */ /* 0x000fea0003c00000 */
[----:B------:R-:W-:Y:S01]  /*4af0*/  VOTE.ANY P0, P0 ;  /* 0x0000000000ff7806 */ /* 0x000fe20000000100 */
[----:B------:R-:W-:-:S12]  /*4b00*/  ENDCOLLECTIVE ;  /* 0x000000000000791b */ /* 0x000fd80003800000 */
.L_x_348:
[----:B------:R-:W-:Y:S05]  /*4b10*/  BSYNC B1 ;  /* 0x0000000000017941 */ /* 0x000fea0003800000 */
.L_x_347:
[----:B------:R-:W-:Y:S05]  /*4b20*/  BRA `(.L_x_349) ;  /* 0xffffffc800c87947 */ /* 0x000fea000383ffff */
.L_x_312:
[----:B------:R-:W-:Y:S01]  /*4b30*/  BSSY B1, `(.L_x_350) ;  /* 0x0000006000017945 */ /* 0x000fe20003800000 */
[----:B------:R-:W-:Y:S01]  /*4b40*/  PLOP3.LUT P0, PT, P0, PT, PT, 0x8, 0x80 ;  /* 0x000000000080781c */ /* 0x000fe2000070e170 */
[----:B------:R-:W-:-:S12]  /*4b50*/  IMAD.MOV.U32 R21, RZ, RZ, -0x1 ;  /* 0xffffffffff157424 */ /* 0x000fd800078e00ff */
[----:B------:R-:W-:Y:S05]  /*4b60*/  WARPSYNC.COLLECTIVE R21, `(.L_x_351) ;  /* 0x0000000015087348 */ /* 0x000fea0003c00000 */
[----:B------:R-:W-:Y:S01]  /*4b70*/  VOTE.ANY R21, PT, P0 ;  /* 0x0000000000157806 */ /* 0x000fe200000e0100 */
[----:B------:R-:W-:Y:S06]  /*4b80*/  ENDCOLLECTIVE ;  /* 0x000000000000791b */ /* 0x000fec0003800000 */
.L_x_351:
[----:B------:R-:W-:Y:S05]  /*4b90*/  BSYNC B1 ;  /* 0x0000000000017941 */ /* 0x000fea0003800000 */
.L_x_350:
        /* <DEDUP_REMOVED lines=11> */
.L_x_352:
        /* <DEDUP_REMOVED lines=9> */
.L_x_353:
        /* <DEDUP_REMOVED lines=8> */
.L_x_354:
        /* <DEDUP_REMOVED lines=8> */
.L_x_355:
        /* <DEDUP_REMOVED lines=8> */
.L_x_356:
[----:B------:R-:W-:Y:S02]  /*4e60*/  SEL R22, R22, RZ, !P0 ;  /* 0x000000ff16167207 */ /* 0x000fe40004000000 */
[----:B------:R-:W-:Y:S02]  /*4e70*/  ISETP.NE.AND P0, PT, R26, 0x65, PT ;  /* 0x000000651a00780c */ /* 0x000fe40003f05270 */
[----:B------:R-:W-:-:S11]  /*4e80*/  IADD3 R46, PT, PT, R47, R22, R46 ;  /* 0x000000162f2e7210 */ /* 0x000fd60007ffe02e */
[----:B------:R-:W-:Y:S05]  /*4e90*/  WARPSYNC.COLLECTIVE R21, `(.L_x_357) ;  /* 0x0000000015087348 */ /* 0x000fea0003c00000 */
[----:B------:R-:W-:Y:S01]  /*4ea0*/  VOTE.ALL P0, P0 ;  /* 0x0000000000ff7806 */ /* 0x000fe20000000000 */
[----:B------:R-:W-:-:S12]  /*4eb0*/  ENDCOLLECTIVE ;  /* 0x000000000000791b */ /* 0x000fd80003800000 */
.L_x_357:
[----:B------:R-:W-:Y:S05]  /*4ec0*/  BRA `(.L_x_358) ;  /* 0xffffffc800607947 */ /* 0x000fea000383ffff */
.L_x_317:
[----:B------:R-:W-:Y:S01]  /*4ed0*/  BSSY B0, `(.L_x_359) ;  /* 0x0000006000007945 */ /* 0x000fe20003800000 */
[----:B------:R-:W-:Y:S01]  /*4ee0*/  PLOP3.LUT P0, PT, P0, PT, PT, 0x8, 0x80 ;  /* 0x000000000080781c */ /* 0x000fe2000070e170 */
[----:B------:R-:W-:-:S12]  /*4ef0*/  IMAD.MOV.U32 R21, RZ, RZ, -0x1 ;  /* 0xffffffffff157424 */ /* 0x000fd800078e00ff */
[----:B------:R-:W-:Y:S05]  /*4f00*/  WARPSYNC.COLLECTIVE R21, `(.L_x_360) ;  /* 0x0000000015087348 */ /* 0x000fea0003c00000 */
[----:B------:R-:W-:Y:S01]  /*4f10*/  VOTE.ANY P0, P0 ;  /* 0x0000000000ff7806 */ /* 0x000fe20000000100 */
[----:B------:R-:W-:-:S12]  /*4f20*/  ENDCOLLECTIVE ;  /* 0x000000000000791b */ /* 0x000fd80003800000 */
.L_x_360:
[----:B------:R-:W-:Y:S05]  /*4f30*/  BSYNC B0 ;  /* 0x0000000000007941 */ /* 0x000fea0003800000 */
.L_x_359:
[----:B------:R-:W-:Y:S05]  /*4f40*/  BRA `(.L_x_361) ;  /* 0xffffffe000987947 */ /* 0x000fea000383ffff */
.L_x_319:
[----:B------:R-:W-:Y:S01]  /*4f50*/  BSSY B0, `(.L_x_362) ;  /* 0x0000006000007945 */ /* 0x000fe20003800000 */
[----:B------:R-:W-:Y:S01]  /*4f60*/  PLOP3.LUT P0, PT, P0, PT, PT, 0x8, 0x80 ;  /* 0x000000000080781c */ /* 0x000fe2000070e170 */
[----:B------:R-:W-:-:S12]  /*4f70*/  IMAD.MOV.U32 R21, RZ, RZ, -0x1 ;  /* 0xffffffffff157424 */ /* 0x000fd800078e00ff */
[----:B------:R-:W-:Y:S05]  /*4f80*/  WARPSYNC.COLLECTIVE R21, `(.L_x_363) ;  /* 0x0000000015087348 */ /* 0x000fea0003c00000 */
[----:B------:R-:W-:Y:S01]  /*4f90*/  VOTE.ANY P0, P0 ;  /* 0x0000000000ff7806 */ /* 0x000fe20000000100 */
[----:B------:R-:W-:-:S12]  /*4fa0*/  ENDCOLLECTIVE ;  /* 0x000000000000791b */ /* 0x000fd80003800000 */
.L_x_363:
[----:B------:R-:W-:Y:S05]  /*4fb0*/  BSYNC B0 ;  /* 0x0000000000007941 */ /* 0x000fea0003800000 */
.L_x_362:
[----:B------:R-:W-:Y:S05]  /*4fc0*/  BRA `(.L_x_364) ;  /* 0xffffffe000ec7947 */ /* 0x000fea000383ffff */
.L_x_321:
[----:B------:R-:W0:Y:S01]  /*4fd0*/  S2R R26, SR_GEMASK ;  /* 0x00000000001a7919 */ /* 0x000e220000003c00 */
[----:B------:R-:W-:Y:S01]  /*4fe0*/  BSSY B0, `(.L_x_365) ;  /* 0x0000006000007945 */ /* 0x000fe20003800000 */
[----:B------:R-:W-:Y:S01]  /*4ff0*/  PLOP3.LUT P0, PT, P0, PT, PT, 0x8, 0x80 ;  /* 0x000000000080781c */ /* 0x000fe2000070e170 */
[----:B------:R-:W-:-:S12]  /*5000*/  IMAD.MOV.U32 R21, RZ, RZ, -0x1 ;  /* 0xffffffffff157424 */ /* 0x000fd800078e00ff */
[----:B0-----:R-:W-:Y:S05]  /*5010*/  WARPSYNC.COLLECTIVE R21, `(.L_x_366) ;  /* 0x0000000015087348 */ /* 0x001fea0003c00000 */
[----:B------:R-:W-:Y:S01]  /*5020*/  VOTE.ANY R21, PT, P0 ;  /* 0x0000000000157806 */ /* 0x000fe200000e0100 */
[----:B0-----:R-:W-:Y:S06]  /*5030*/  ENDCOLLECTIVE ;  /* 0x000000000000791b */ /* 0x001fec0003800000 */
.L_x_366:
[----:B------:R-:W-:Y:S05]  /*5040*/  BSYNC B0 ;  /* 0x0000000000007941 */ /* 0x000fea0003800000 */
.L_x_365:
[----:B------:R-:W-:Y:S01]  /*5050*/  LOP3.LUT R21, R21, 0x80000000, R26, 0xec, !PT ;  /* 0x8000000015157812 */ /* 0x000fe200078eec1a */
[----:B------:R-:W-:-:S04]  /*5060*/  IMAD.MOV.U32 R17, RZ, RZ, 0x1 ;  /* 0x00000001ff117424 */ /* 0x000fc800078e00ff */
        /* <DEDUP_REMOVED lines=8> */
.L_x_367:
[----:B------:R-:W-:Y:S01]  /*50f0*/  ISETP.GE.AND P0, PT, R38, R20, PT ;  /* 0x000000142600720c */ /* 0x000fe20003f06270 */
[----:B------:R-:W-:-:S03]  /*5100*/  IMAD.MOV.U32 R17, RZ, RZ, 0x2 ;  /* 0x00000002ff117424 */ /* 0x000fc600078e00ff */
[----:B------:R-:W-:-:S05]  /*5110*/  SEL R22, R22, RZ, !P0 ;  /* 0x000000ff16167207 */ /* 0x000fca0004000000 */
[----:B------:R-:W-:Y:S02]  /*5120*/  IMAD.IADD R43, R22, 0x1, R19 ;  /* 0x00000001162b7824 */ /* 0x000fe400078e0213 */
[----:B------:R-:W-:Y:S02]  /*5130*/  VIADD R19, R38, 0x2 ;  /* 0x0000000226137836 */ /* 0x000fe40000000000 */
[----:B------:R-:W-:-:S03]  /*5140*/  IMAD.MOV.U32 R16, RZ, RZ, R43 ;  /* 0x000000ffff107224 */ /* 0x000fc600078e002b */
[----:B------:R-:W-:Y:S01]  /*5150*/  ISETP.GT.AND P0, PT, R19, R20, PT ;  /* 0x000000141300720c */ /* 0x000fe20003f04270 */
[----:B------:R-:W-:-:S12]  /*5160*/  VIADD R19, R38, 0x4 ;  /* 0x0000000426137836 */ /* 0x000fd80000000000 */
[----:B------:R-:W-:Y:S05]  /*5170*/  WARPSYNC.COLLECTIVE R21, `(.L_x_368) ;  /* 0x0000000015087348 */ /* 0x000fea0003c00000 */
[----:B------:R0:W1:Y:S02]  /*5180*/  SHFL.DOWN P3, R22, R16, R17, R20 ;  /* 0x0800001110167389 */ /* 0x0000640000060014 */
[----:B01----:R-:W-:Y:S05]  /*5190*/  ENDCOLLECTIVE ;  /* 0x000000000000791b */ /* 0x003fea0003800000 */
.L_x_368:
[----:B------:R-:W-:Y:S01]  /*51a0*/  IMAD.MOV.U32 R17, RZ, RZ, 0x4 ;  /* 0x00000004ff117424 */ /* 0x000fe200078e00ff */
[----:B------:R-:W-:Y:S02]  /*51b0*/  SEL R22, R22, RZ, !P0 ;  /* 0x000000ff16167207 */ /* 0x000fe40004000000 */
[----:B------:R-:W-:-:S03]  /*51c0*/  ISETP.GT.AND P0, PT, R19, R20, PT ;  /* 0x000000141300720c */ /* 0x000fc60003f04270 */
[----:B------:R-:W-:Y:S02]  /*51d0*/  IMAD.IADD R45, R43, 0x1, R22 ;  /* 0x000000012b2d7824 */ /* 0x000fe400078e0216 */
[----:B------:R-:W-:Y:S02]  /*51e0*/  VIADD R43, R38, 0x8 ;  /* 0x00000008262b7836 */ /* 0x000fe40000000000 */
[----:B------:R-:W-:-:S07]  /*51f0*/  IMAD.MOV.U32 R16, RZ, RZ, R45 ;  /* 0x000000ffff107224 */ /* 0x000fce00078e002d */
[----:B------:R-:W-:Y:S05]  /*5200*/  WARPSYNC.COLLECTIVE R21, `(.L_x_369) ;  /* 0x0000000015087348 */ /* 0x000fea0003c00000 */
[----:B------:R0:W1:Y:S02]  /*5210*/  SHFL.DOWN P3, R22, R16, R17, R20 ;  /* 0x0800001110167389 */ /* 0x0000640000060014 */
[----:B01----:R-:W-:Y:S05]  /*5220*/  ENDCOLLECTIVE ;  /* 0x000000000000791b */ /* 0x003fea0003800000 */
.L_x_369:
        /* <DEDUP_REMOVED lines=9> */
.L_x_370:
[----:B------:R-:W-:Y:S01]  /*52c0*/  IMAD.MOV.U32 R17, RZ, RZ, 0x10 ;  /* 0x00000010ff117424 */ /* 0x000fe200078e00ff */
[----:B------:R-:W-:Y:S02]  /*52d0*/  SEL R22, R22, RZ, !P0 ;  /* 0x000000ff16167207 */ /* 0x000fe40004000000 */
[----:B------:R-:W-:-:S03]  /*52e0*/  ISETP.NE.AND P0, PT, R18, 0x65, PT ;  /* 0x000000651200780c */ /* 0x000fc60003f05270 */
[----:B------:R-:W-:Y:S02]  /*52f0*/  IMAD.IADD R43, R19, 0x1, R22 ;  /* 0x00000001132b7824 */ /* 0x000fe400078e0216 */
[----:B------:R-:W-:Y:S02]  /*5300*/  VIADD R19, R38, 0x10 ;  /* 0x0000001026137836 */ /* 0x000fe40000000000 */
[----:B------:R-:W-:-:S03]  /*5310*/  IMAD.MOV.U32 R16, RZ, RZ, R43 ;  /* 0x000000ffff107224 */ /* 0x000fc600078e002b */
[----:B------:R-:W-:-:S13]  /*5320*/  ISETP.GT.AND P2, PT, R19, R20, PT ;  /* 0x000000141300720c */ /* 0x000fda0003f44270 */
[----:B------:R-:W-:Y:S05]  /*5330*/  WARPSYNC.COLLECTIVE R21, `(.L_x_371) ;  /* 0x0000000015087348 */ /* 0x000fea0003c00000 */
[----:B------:R0:W1:Y:S02]  /*5340*/  SHFL.DOWN P3, R22, R16, R17, R20 ;  /* 0x0800001110167389 */ /* 0x0000640000060014 */
[----:B01----:R-:W-:Y:S05]  /*5350*/  ENDCOLLECTIVE ;  /* 0x000000000000791b */ /* 0x003fea0003800000 */
.L_x_371:
[----:B------:R-:W-:Y:S05]  /*5360*/  WARPSYNC.COLLECTIVE R21, `(.L_x_372) ;  /* 0x0000000015087348 */ /* 0x000fea0003c00000 */
[----:B------:R-:W-:Y:S01]  /*5370*/  VOTE.ALL P0, P0 ;  /* 0x0000000000ff7806 */ /* 0x000fe20000000000 */
[----:B------:R-:W-:-:S12]  /*5380*/  ENDCOLLECTIVE ;  /* 0x000000000000791b */ /* 0x000fd80003800000 */
.L_x_372:
[----:B------:R-:W-:Y:S02]  /*5390*/  IADD3 R44, P3, PT, R44, 0x100, RZ ;  /* 0x000001002c2c7810 */ /* 0x000fe40007f7e0ff */
[----:B------:R-:W-:-:S03]  /*53a0*/  SEL R22, R22, RZ, !P2 ;  /* 0x000000ff16167207 */ /* 0x000fc60005000000 */
[----:B------:R-:W-:Y:S02]  /*53b0*/  IMAD.X R45, RZ, RZ, R45, P3 ;  /* 0x000000ffff2d7224 */ /* 0x000fe400018e062d */
[----:B------:R-:W-:Y:S01]  /*53c0*/  IMAD.IADD R46, R43, 0x1, R22 ;  /* 0x000000012b2e7824 */ /* 0x000fe200078e0216 */
[----:B------:R-:W-:Y:S06]  /*53d0*/  BRA `(.L_x_373) ;  /* 0xffffffe000847947 */ /* 0x000fec000383ffff */
.L_x_323:
[----:B------:R-:W-:Y:S01]  /*53e0*/  BSSY B0, `(.L_x_374) ;  /* 0x0000006000007945 */ /* 0x000fe20003800000 */
[----:B------:R-:W-:Y:S01]  /*53f0*/  PLOP3.LUT P0, PT, P0, PT, PT, 0x8, 0x80 ;  /* 0x000000000080781c */ /* 0x000fe2000070e170 */
[----:B------:R-:W-:-:S12]  /*5400*/  IMAD.MOV.U32 R21, RZ, RZ, -0x1 ;  /* 0xffffffffff157424 */ /* 0x000fd800078e00ff */
[----:B------:R-:W-:Y:S05]  /*5410*/  WARPSYNC.COLLECTIVE R21, `(.L_x_375) ;  /* 0x0000000015087348 */ /* 0x000fea0003c00000 */
[----:B------:R-:W-:Y:S01]  /*5420*/  VOTE.ANY P0, P0 ;  /* 0x0000000000ff7806 */ /* 0x000fe20000000100 */
[----:B------:R-:W-:-:S12]  /*5430*/  ENDCOLLECTIVE ;  /* 0x000000000000791b */ /* 0x000fd80003800000 */
.L_x_375:
[----:B------:R-:W-:Y:S05]  /*5440*/  BSYNC B0 ;  /* 0x0000000000007941 */ /* 0x000fea0003800000 */
.L_x_374:
[----:B------:R-:W-:Y:S05]  /*5450*/  BRA `(.L_x_376) ;  /* 0xffffffe0008c7947 */ /* 0x000fea000383ffff */
.L_x_325:
[----:B------:R-:W-:Y:S01]  /*5460*/  BSSY B0, `(.L_x_377) ;  /* 0x0000006000007945 */ /* 0x000fe20003800000 */
[----:B------:R-:W-:Y:S01]  /*5470*/  PLOP3.LUT P0, PT, P0, PT, PT, 0x8, 0x80 ;  /* 0x000000000080781c */ /* 0x000fe2000070e170 */
[----:B------:R-:W-:-:S12]  /*5480*/  IMAD.MOV.U32 R21, RZ, RZ, -0x1 ;  /* 0xffffffffff157424 */ /* 0x000fd800078e00ff */
[----:B------:R-:W-:Y:S05]  /*5490*/  WARPSYNC.COLLECTIVE R21, `(.L_x_378) ;  /* 0x0000000015087348 */ /* 0x000fea0003c00000 */
[----:B------:R-:W-:Y:S01]  /*54a0*/  VOTE.ANY P0, P0 ;  /* 0x0000000000ff7806 */ /* 0x000fe20000000100 */
[----:B------:R-:W-:-:S12]  /*54b0*/  ENDCOLLECTIVE ;  /* 0x000000000000791b */ /* 0x000fd80003800000 */
.L_x_378:
[----:B------:R-:W-:Y:S05]  /*54c0*/  BSYNC B0 ;  /* 0x0000000000007941 */ /* 0x000fea0003800000 */
.L_x_377:
[----:B------:R-:W-:Y:S05]  /*54d0*/  BRA `(.L_x_379) ;  /* 0xffffffe000e07947 */ /* 0x000fea000383ffff */
.L_x_327:
[----:B------:R-:W-:Y:S01]  /*54e0*/  BSSY B0, `(.L_x_380) ;  /* 0x0000006000007945 */ /* 0x000fe20003800000 */
[----:B------:R-:W-:Y:S01]  /*54f0*/  PLOP3.LUT P0, PT, P0, PT, PT, 0x8, 0x80 ;  /* 0x000000000080781c */ /* 0x000fe2000070e170 */
[----:B------:R-:W-:-:S12]  /*5500*/  IMAD.MOV.U32 R21, RZ, RZ, -0x1 ;  /* 0xffffffffff157424 */ /* 0x000fd800078e00ff */
[----:B------:R-:W-:Y:S05]  /*5510*/  WARPSYNC.COLLECTIVE R21, `(.L_x_381) ;  /* 0x0000000015087348 */ /* 0x000fea0003c00000 */
[----:B------:R-:W-:Y:S01]  /*5520*/  VOTE.ANY R21, PT, P0 ;  /* 0x0000000000157806 */ /* 0x000fe200000e0100 */
[----:B------:R-:W-:Y:S06]  /*5530*/  ENDCOLLECTIVE ;  /* 0x000000000000791b */ /* 0x000fec0003800000 */
.L_x_381:
[----:B------:R-:W-:Y:S05]  /*5540*/  BSYNC B0 ;  /* 0x0000000000007941 */ /* 0x000fea0003800000 */
.L_x_380:
        /* <DEDUP_REMOVED lines=11> */
.L_x_382:
        /* <DEDUP_REMOVED lines=11> */
.L_x_383:
        /* <DEDUP_REMOVED lines=9> */
.L_x_384:
        /* <DEDUP_REMOVED lines=8> */
.L_x_385:
        /* <DEDUP_REMOVED lines=9> */
.L_x_386:
[----:B------:R-:W-:Y:S02]  /*5850*/  SEL R22, R22, RZ, !P0 ;  /* 0x000000ff16167207 */ /* 0x000fe40004000000 */
[----:B------:R-:W-:Y:S02]  /*5860*/  ISETP.NE.AND P0, PT, R18, 0x65, PT ;  /* 0x000000651200780c */ /* 0x000fe40003f05270 */
[----:B------:R-:W-:-:S11]  /*5870*/  IADD3 R46, PT, PT, R47, R22, R46 ;  /* 0x000000162f2e7210 */ /* 0x000fd60007ffe02e */
[----:B------:R-:W-:Y:S05]  /*5880*/  WARPSYNC.COLLECTIVE R21, `(.L_x_387) ;  /* 0x0000000015087348 */ /* 0x000fea0003c00000 */
[----:B------:R-:W-:Y:S01]  /*5890*/  VOTE.ALL P0, P0 ;  /* 0x0000000000ff7806 */ /* 0x000fe20000000000 */
[----:B------:R-:W-:-:S12]  /*58a0*/  ENDCOLLECTIVE ;  /* 0x000000000000791b */ /* 0x000fd80003800000 */
.L_x_387:
[----:B------:R-:W-:Y:S05]  /*58b0*/  BRA `(.L_x_388) ;  /* 0xffffffe000787947 */ /* 0x000fea000383ffff */
.L_x_389:
        /* <DEDUP_REMOVED lines=12> */
.L_x_397:


//--------------------- .text._ZN3cub18CUB_300001_SM_10006detail4scan20DeviceScanInitKernelINS0_13ScanTileStateIiLb1EEEEEvT_i --------------------------
	.section	.text._ZN3cub18CUB_300001_SM_10006detail4scan20DeviceScanInitKernelINS0_13ScanTileStateIiLb1EEEEEvT_i,"ax",@progbits
	.align	128
        .global         _ZN3cub18CUB_300001_SM_10006detail4scan20DeviceScanInitKernelINS0_13ScanTileStateIiLb1EEEEEvT_i
        .type           _ZN3cub18CUB_300001_SM_10006detail4scan20DeviceScanInitKernelINS0_13ScanTileStateIiLb1EEEEEvT_i,@function
        .size           _ZN3cub18CUB_300001_SM_10006detail4scan20DeviceScanInitKernelINS0_13ScanTileStateIiLb1EEEEEvT_i,(.L_x_398 - _ZN3cub18CUB_300001_SM_10006detail4scan20DeviceScanInitKernelINS0_13ScanTileStateIiLb1EEEEEvT_i)
        .other          _ZN3cub18CUB_300001_SM_10006detail4scan20DeviceScanInitKernelINS0_13ScanTileStateIiLb1EEEEEvT_i,@"STO_CUDA_ENTRY STV_DEFAULT"
_ZN3cub18CUB_300001_SM_10006detail4scan20DeviceScanInitKernelINS0_13ScanTileStateIiLb1EEEEEvT_i:
.text._ZN3cub18CUB_300001_SM_10006detail4scan20DeviceScanInitKernelINS0_13ScanTileStateIiLb1EEEEEvT_i:
[----:B------:R-:W-:Y:S01]  /*0000*/  LDC R1, c[0x0][0x37c] ;  /* 0x0000df00ff017b82 */ /* 0x000fe20000000800 */
[----:B------:R-:W0:Y:S07]  /*0010*/  S2R R0, SR_TID.X ;  /* 0x0000000000007919 */ /* 0x000e2e0000002100 */
[----:B------:R-:W1:Y:S01]  /*0020*/  S2UR UR6, SR_CTAID.X ;  /* 0x00000000000679c3 */ /* 0x000e620000002500 */
[----:B------:R-:W2:Y:S07]  /*0030*/  LDCU UR4, c[0x0][0x388] ;  /* 0x00007100ff0477ac */ /* 0x000eae0008000800 */
[----:B------:R-:W1:Y:S01]  /*0040*/  LDC R5, c[0x0][0x360] ;  /* 0x0000d800ff057b82 */ /* 0x000e620000000800 */
[----:B0-----:R-:W-:Y:S01]  /*0050*/  ISETP.GT.U32.AND P0, PT, R0, 0x1f, PT ;  /* 0x0000001f0000780c */ /* 0x001fe20003f04070 */
[----:B-1----:R-:W-:-:S03]  /*0060*/  IMAD R5, R5, UR6, R0 ;  /* 0x0000000605057c24 */ /* 0x002fc6000f8e0200 */
[----:B------:R-:W-:Y:S02]  /*0070*/  ISETP.NE.OR P0, PT, RZ, UR6, P0 ;  /* 0x00000006ff007c0c */ /* 0x000fe40008705670 */
[----:B--2---:R-:W-:Y:S01]  /*0080*/  ISETP.GE.AND P1, PT, R5, UR4, PT ;  /* 0x0000000405007c0c */ /* 0x004fe2000bf26270 */
[----:B------:R-:W0:-:S12]  /*0090*/  LDCU.64 UR4, c[0x0][0x358] ;  /* 0x00006b00ff0477ac */ /* 0x000e180008000a00 */
[----:B------:R-:W1:Y:S01]  /*00a0*/  @!P1 LDC.64 R2, c[0x0][0x380] ;  /* 0x0000e000ff029b82 */ /* 0x000e620000000a00 */
[----:B------:R-:W-:Y:S01]  /*00b0*/  @!P1 MOV R4, 0x63 ;  /* 0x0000006300049802 */ /* 0x000fe20000000f00 */
[----:B-1----:R-:W-:-:S04]  /*00c0*/  @!P1 IMAD.WIDE R2, R5, 0x8, R2 ;  /* 0x0000000805029825 */ /* 0x002fc800078e0202 */
[----:B------:R-:W-:-:S05]  /*00d0*/  HFMA2 R5, -RZ, RZ, 0, 0 ;  /* 0x00000000ff057431 */ /* 0x000fca00000001ff */
[----:B0-----:R0:W-:Y:S01]  /*00e0*/  @!P1 STG.E.64 desc[UR4][R2.64+0x100], R4 ;  /* 0x0001000402009986 */ /* 0x0011e2000c101b04 */
[----:B------:R-:W-:Y:S05]  /*00f0*/  @P0 EXIT ;  /* 0x000000000000094d */ /* 0x000fea0003800000 */
[----:B0-----:R-:W0:Y:S02]  /*0100*/  LDC.64 R2, c[0x0][0x380] ;  /* 0x0000e000ff027b82 */ /* 0x001e240000000a00 */
[----:B0-----:R-:W-:-:S05]  /*0110*/  IMAD.WIDE.U32 R2, R0, 0x8, R2 ;  /* 0x0000000800027825 */ /* 0x001fca00078e0002 */
[----:B------:R-:W-:Y:S01]  /*0120*/  STG.E.64 desc[UR4][R2.64], RZ ;  /* 0x000000ff02007986 */ /* 0x000fe2000c101b04 */
[----:B------:R-:W-:Y:S05]  /*0130*/  EXIT ;  /* 0x000000000000794d */ /* 0x000fea0003800000 */
.L_x_390:
        /* <DEDUP_REMOVED lines=12> */
.L_x_398:


//--------------------- .text._ZN3cub18CUB_300001_SM_10006detail11EmptyKernelIvEEvv --------------------------
	.section	.text._ZN3cub18CUB_300001_SM_10006detail11EmptyKernelIvEEvv,"ax",@progbits
	.align	128
        .global         _ZN3cub18CUB_300001_SM_10006detail11EmptyKernelIvEEvv
        .type           _ZN3cub18CUB_300001_SM_10006detail11EmptyKernelIvEEvv,@function
        .size           _ZN3cub18CUB_300001_SM_10006detail11EmptyKernelIvEEvv,(.L_x_399 - _ZN3cub18CUB_300001_SM_10006detail11EmptyKernelIvEEvv)
        .other          _ZN3cub18CUB_300001_SM_10006detail11EmptyKernelIvEEvv,@"STO_CUDA_ENTRY STV_DEFAULT"
_ZN3cub18CUB_300001_SM_10006detail11EmptyKernelIvEEvv:
.text._ZN3cub18CUB_300001_SM_10006detail11EmptyKernelIvEEvv:
[----:B------:R-:W-:Y:S01]  /*0000*/  LDC R1, c[0x0][0x37c] ;  /* 0x0000df00ff017b82 */ /* 0x000fe20000000800 */
[----:B------:R-:W-:Y:S05]  /*0010*/  EXIT ;  /* 0x000000000000794d */ /* 0x000fea0003800000 */
.L_x_391:
        /* <DEDUP_REMOVED lines=14> */
.L_x_399:


//--------------------- .nv.shared._ZN3cub18CUB_300001_SM_10006detail10radix_sort29DeviceRadixSortOnesweepKernelINS1_5radix10policy_hubIlNS0_8NullTypeEyE10Policy1000ELNS0_9SortOrderE0ElS6_yiiNS1_21identity_decomposer_tEEEvPT5_SC_PT3_PKSD_PT1_PKSH_PT2_PKSL_T4_iiT6_ --------------------------
	.section	.nv.shared._ZN3cub18CUB_300001_SM_10006detail10radix_sort29DeviceRadixSortOnesweepKernelINS1_5radix10policy_hubIlNS0_8NullTypeEyE10Policy1000ELNS0_9SortOrderE0ElS6_yiiNS1_21identity_decomposer_tEEEvPT5_SC_PT3_PKSD_PT1_PKSH_PT2_PKSL_T4_iiT6_,"aw",@nobits
	.sectionflags	@""
	.align	16
.nv.shared._ZN3cub18CUB_300001_SM_10006detail10radix_sort29DeviceRadixSortOnesweepKernelINS1_5radix10policy_hubIlNS0_8NullTypeEyE10Policy1000ELNS0_9SortOrderE0ElS6_yiiNS1_21identity_decomposer_tEEEvPT5_SC_PT3_PKSD_PT1_PKSH_PT2_PKSL_T4_iiT6_:
	.zero		49152


//--------------------- .nv.shared.reserved.0     --------------------------
	.section	.nv.shared.reserved.0,"aw",@nobits
	.weak		__nv_reservedSMEM_offset_0_alias
	.size		__nv_reservedSMEM_offset_0_alias, 0, 64
	.other		__nv_reservedSMEM_offset_0_alias,@"STO_CUDA_RESERVED_SHARED STV_DEFAULT"
__nv_reservedSMEM_offset_0_alias:
	.zero		0
	.zero		64


//--------------------- .nv.global                --------------------------
	.section	.nv.global,"aw",@nobits
.nv.global:
	.type		_ZN30_INTERNAL_57e3acda_4_k_cu_main6thrust24THRUST_300001_SM_1000_NS12placeholders2_8E,@object
	.size		_ZN30_INTERNAL_57e3acda_4_k_cu_main6thrust24THRUST_300001_SM_1000_NS12placeholders2_8E,(_ZN30_INTERNAL_57e3acda_4_k_cu_main4cuda3std3__432_GLOBAL__N__57e3acda_4_k_cu_main6ignoreE - _ZN30_INTERNAL_57e3acda_4_k_cu_main6thrust24THRUST_300001_SM_1000_NS12placeholders2_8E)
_ZN30_INTERNAL_57e3acda_4_k_cu_main6thrust24THRUST_300001_SM_1000_NS12placeholders2_8E:
	.zero		1
	.type		_ZN30_INTERNAL_57e3acda_4_k_cu_main4cuda3std3__432_GLOBAL__N__57e3acda_4_k_cu_main6ignoreE,@object
	.size		_ZN30_INTERNAL_57e3acda_4_k_cu_main4cuda3std3__432_GLOBAL__N__57e3acda_4_k_cu_main6ignoreE,(_ZN30_INTERNAL_57e3acda_4_k_cu_main4cuda3std6ranges3__45__cpo4dataE - _ZN30_INTERNAL_57e3acda_4_k_cu_main4cuda3std3__432_GLOBAL__N__57e3acda_4_k_cu_main6ignoreE)
_ZN30_INTERNAL_57e3acda_4_k_cu_main4cuda3std3__432_GLOBAL__N__57e3acda_4_k_cu_main6ignoreE:
	.zero		1
	.type		_ZN30_INTERNAL_57e3acda_4_k_cu_main4cuda3std6ranges3__45__cpo4dataE,@object
	.size		_ZN30_INTERNAL_57e3acda_4_k_cu_main4cuda3std6ranges3__45__cpo4dataE,(_ZN30_INTERNAL_57e3acda_4_k_cu_main6thrust24THRUST_300001_SM_1000_NS6system3cpp3parE - _ZN30_INTERNAL_57e3acda_4_k_cu_main4cuda3std6ranges3__45__cpo4dataE)
_ZN30_INTERNAL_57e3acda_4_k_cu_main4cuda3std6ranges3__45__cpo4dataE:
	.zero		1
	.type		_ZN30_INTERNAL_57e3acda_4_k_cu_main6thrust24THRUST_300001_SM_1000_NS6system3cpp3parE,@object
	.size		_ZN30_INTERNAL_57e3acda_4_k_cu_main6thrust24THRUST_300001_SM_1000_NS6system3cpp3parE,(_ZN30_INTERNAL_57e3acda_4_k_cu_main4cuda3std3__45__cpo5beginE - _ZN30_INTERNAL_57e3acda_4_k_cu_main6thrust24THRUST_300001_SM_1000_NS6system3cpp3parE)
_ZN30_INTERNAL_57e3acda_4_k_cu_main6thrust24THRUST_300001_SM_1000_NS6system3cpp3parE:
	.zero		1
	.type		_ZN30_INTERNAL_57e3acda_4_k_cu_main4cuda3std3__45__cpo5beginE,@object
	.size		_ZN30_INTERNAL_57e3acda_4_k_cu_main4cuda3std3__45__cpo5beginE,(_ZN30_INTERNAL_57e3acda_4_k_cu_main4cuda3std6ranges3__45__cpo5beginE - _ZN30_INTERNAL_57e3acda_4_k_cu_main4cuda3std3__45__cpo5beginE)
_ZN30_INTERNAL_57e3acda_4_k_cu_main4cuda3std3__45__cpo5beginE:
	.zero		1
	.type		_ZN30_INTERNAL_57e3acda_4_k_cu_main4cuda3std6ranges3__45__cpo5beginE,@object
	.size		_ZN30_INTERNAL_57e3acda_4_k_cu_main4cuda3std6ranges3__45__cpo5beginE,(_ZN30_INTERNAL_57e3acda_4_k_cu_main6thrust24THRUST_300001_SM_1000_NS6deviceE - _ZN30_INTERNAL_57e3acda_4_k_cu_main4cuda3std6ranges3__45__cpo5beginE)
_ZN30_INTERNAL_57e3acda_4_k_cu_main4cuda3std6ranges3__45__cpo5beginE:
	.zero		1
	.type		_ZN30_INTERNAL_57e3acda_4_k_cu_main6thrust24THRUST_300001_SM_1000_NS6deviceE,@object
	.size		_ZN30_INTERNAL_57e3acda_4_k_cu_main6thrust24THRUST_300001_SM_1000_NS6deviceE,(_ZN30_INTERNAL_57e3acda_4_k_cu_main4cuda3std3__47nulloptE - _ZN30_INTERNAL_57e3acda_4_k_cu_main6thrust24THRUST_300001_SM_1000_NS6deviceE)
_ZN30_INTERNAL_57e3acda_4_k_cu_main6thrust24THRUST_300001_SM_1000_NS6deviceE:
	.zero		1
	.type		_ZN30_INTERNAL_57e3acda_4_k_cu_main4cuda3std3__47nulloptE,@object
	.size		_ZN30_INTERNAL_57e3acda_4_k_cu_main4cuda3std3__47nulloptE,(_ZN30_INTERNAL_57e3acda_4_k_cu_main4cuda3std6ranges3__45__cpo8distanceE - _ZN30_INTERNAL_57e3acda_4_k_cu_main4cuda3std3__47nulloptE)
_ZN30_INTERNAL_57e3acda_4_k_cu_main4cuda3std3__47nulloptE:
	.zero		1
	.type		_ZN30_INTERNAL_57e3acda_4_k_cu_main4cuda3std6ranges3__45__cpo8distanceE,@object
	.size		_ZN30_INTERNAL_57e3acda_4_k_cu_main4cuda3std6ranges3__45__cpo8distanceE,(_ZN30_INTERNAL_57e3acda_4_k_cu_main6thrust24THRUST_300001_SM_1000_NS12placeholders2_4E - _ZN30_INTERNAL_57e3acda_4_k_cu_main4cuda3std6ranges3__45__cpo8distanceE)
_ZN30_INTERNAL_57e3acda_4_k_cu_main4cuda3std6ranges3__45__cpo8distanceE:
	.zero		1
	.type		_ZN30_INTERNAL_57e3acda_4_k_cu_main6thrust24THRUST_300001_SM_1000_NS12placeholders2_4E,@object
	.size		_ZN30_INTERNAL_57e3acda_4_k_cu_main6thrust24THRUST_300001_SM_1000_NS12placeholders2_4E,(_ZN30_INTERNAL_57e3acda_4_k_cu_main4cuda3std3__45__cpo6rbeginE - _ZN30_INTERNAL_57e3acda_4_k_cu_main6thrust24THRUST_300001_SM_1000_NS12placeholders2_4E)
_ZN30_INTERNAL_57e3acda_4_k_cu_main6thrust24THRUST_300001_SM_1000_NS12placeholders2_4E:
	.zero		1
	.type		_ZN30_INTERNAL_57e3acda_4_k_cu_main4cuda3std3__45__cpo6rbeginE,@object
	.size		_ZN30_INTERNAL_57e3acda_4_k_cu_main4cuda3std3__45__cpo6rbeginE,(_ZN30_INTERNAL_57e3acda_4_k_cu_main4cuda3std6ranges3__45__cpo7advanceE - _ZN30_INTERNAL_57e3acda_4_k_cu_main4cuda3std3__45__cpo6rbeginE)
_ZN30_INTERNAL_57e3acda_4_k_cu_main4cuda3std3__45__cpo6rbeginE:
	.zero		1
	.type		_ZN30_INTERNAL_57e3acda_4_k_cu_main4cuda3std6ranges3__45__cpo7advanceE,@object
	.size		_ZN30_INTERNAL_57e3acda_4_k_cu_main4cuda3std6ranges3__45__cpo7advanceE,(_ZN30_INTERNAL_57e3acda_4_k_cu_main6thrust24THRUST_300001_SM_1000_NS12placeholders3_10E - _ZN30_INTERNAL_57e3acda_4_k_cu_main4cuda3std6ranges3__45__cpo7advanceE)
_ZN30_INTERNAL_57e3acda_4_k_cu_main4cuda3std6ranges3__45__cpo7advanceE:
	.zero		1
	.type		_ZN30_INTERNAL_57e3acda_4_k_cu_main6thrust24THRUST_300001_SM_1000_NS12placeholders3_10E,@object
	.size		_ZN30_INTERNAL_57e3acda_4_k_cu_main6thrust24THRUST_300001_SM_1000_NS12placeholders3_10E,(_ZN30_INTERNAL_57e3acda_4_k_cu_main4cuda3std3__48in_placeE - _ZN30_INTERNAL_57e3acda_4_k_cu_main6thrust24THRUST_300001_SM_1000_NS12placeholders3_10E)
_ZN30_INTERNAL_57e3acda_4_k_cu_main6thrust24THRUST_300001_SM_1000_NS12placeholders3_10E:
	.zero		1
	.type		_ZN30_INTERNAL_57e3acda_4_k_cu_main4cuda3std3__48in_placeE,@object
	.size		_ZN30_INTERNAL_57e3acda_4_k_cu_main4cuda3std3__48in_placeE,(_ZN30_INTERNAL_57e3acda_4_k_cu_main4cuda3std6ranges3__45__cpo4sizeE - _ZN30_INTERNAL_57e3acda_4_k_cu_main4cuda3std3__48in_placeE)
_ZN30_INTERNAL_57e3acda_4_k_cu_main4cuda3std3__48in_placeE:
	.zero		1
	.type		_ZN30_INTERNAL_57e3acda_4_k_cu_main4cuda3std6ranges3__45__cpo4sizeE,@object
	.size		_ZN30_INTERNAL_57e3acda_4_k_cu_main4cuda3std6ranges3__45__cpo4sizeE,(_ZN30_INTERNAL_57e3acda_4_k_cu_main6thrust24THRUST_300001_SM_1000_NS12placeholders2_2E - _ZN30_INTERNAL_57e3acda_4_k_cu_main4cuda3std6ranges3__45__cpo4sizeE)
_ZN30_INTERNAL_57e3acda_4_k_cu_main4cuda3std6ranges3__45__cpo4sizeE:
	.zero		1
	.type		_ZN30_INTERNAL_57e3acda_4_k_cu_main6thrust24THRUST_300001_SM_1000_NS12placeholders2_2E,@object
	.size		_ZN30_INTERNAL_57e3acda_4_k_cu_main6thrust24THRUST_300001_SM_1000_NS12placeholders2_2E,(_ZN30_INTERNAL_57e3acda_4_k_cu_main4cuda3std3__45__cpo6cbeginE - _ZN30_INTERNAL_57e3acda_4_k_cu_main6thrust24THRUST_300001_SM_1000_NS12placeholders2_2E)
_ZN30_INTERNAL_57e3acda_4_k_cu_main6thrust24THRUST_300001_SM_1000_NS12placeholders2_2E:
	.zero		1
	.type		_ZN30_INTERNAL_57e3acda_4_k_cu_main4cuda3std3__45__cpo6cbeginE,@object
	.size		_ZN30_INTERNAL_57e3acda_4_k_cu_main4cuda3std3__45__cpo6cbeginE,(_ZN30_INTERNAL_57e3acda_4_k_cu_main4cuda3std6ranges3__45__cpo6cbeginE - _ZN30_INTERNAL_57e3acda_4_k_cu_main4cuda3std3__45__cpo6cbeginE)
_ZN30_INTERNAL_57e3acda_4_k_cu_main4cuda3std3__45__cpo6cbeginE:
	.zero		1
	.type		_ZN30_INTERNAL_57e3acda_4_k_cu_main4cuda3std6ranges3__45__cpo6cbeginE,@object
	.size		_ZN30_INTERNAL_57e3acda_4_k_cu_main4cuda3std6ranges3__45__cpo6cbeginE,(_ZN30_INTERNAL_57e3acda_4_k_cu_main6thrust24THRUST_300001_SM_1000_NS12placeholders2_6E - _ZN30_INTERNAL_57e3acda_4_k_cu_main4cuda3std6ranges3__45__cpo6cbeginE)
_ZN30_INTERNAL_57e3acda_4_k_cu_main4cuda3std6ranges3__45__cpo6cbeginE:
	.zero		1
	.type		_ZN30_INTERNAL_57e3acda_4_k_cu_main6thrust24THRUST_300001_SM_1000_NS12placeholders2_6E,@object
	.size		_ZN30_INTERNAL_57e3acda_4_k_cu_main6thrust24THRUST_300001_SM_1000_NS12placeholders2_6E,(_ZN30_INTERNAL_57e3acda_4_k_cu_main4cuda3std3__45__cpo7crbeginE - _ZN30_INTERNAL_57e3acda_4_k_cu_main6thrust24THRUST_300001_SM_1000_NS12placeholders2_6E)
_ZN30_INTERNAL_57e3acda_4_k_cu_main6thrust24THRUST_300001_SM_1000_NS12placeholders2_6E:
	.zero		1
	.type		_ZN30_INTERNAL_57e3acda_4_k_cu_main4cuda3std3__45__cpo7crbeginE,@object
	.size		_ZN30_INTERNAL_57e3acda_4_k_cu_main4cuda3std3__45__cpo7crbeginE,(_ZN30_INTERNAL_57e3acda_4_k_cu_main4cuda3std6ranges3__45__cpo4nextE - _ZN30_INTERNAL_57e3acda_4_k_cu_main4cuda3std3__45__cpo7crbeginE)
_ZN30_INTERNAL_57e3acda_4_k_cu_main4cuda3std3__45__cpo7crbeginE:
	.zero		1
	.type		_ZN30_INTERNAL_57e3acda_4_k_cu_main4cuda3std6ranges3__45__cpo4nextE,@object
	.size		_ZN30_INTERNAL_57e3acda_4_k_cu_main4cuda3std6ranges3__45__cpo4nextE,(_ZN30_INTERNAL_57e3acda_4_k_cu_main4cuda3std6ranges3__45__cpo4swapE - _ZN30_INTERNAL_57e3acda_4_k_cu_main4cuda3std6ranges3__45__cpo4nextE)
_ZN30_INTERNAL_57e3acda_4_k_cu_main4cuda3std6ranges3__45__cpo4nextE:
	.zero		1
	.type		_ZN30_INTERNAL_57e3acda_4_k_cu_main4cuda3std6ranges3__45__cpo4swapE,@object
	.size		_ZN30_INTERNAL_57e3acda_4_k_cu_main4cuda3std6ranges3__45__cpo4swapE,(_ZN30_INTERNAL_57e3acda_4_k_cu_main6thrust24THRUST_300001_SM_1000_NS8cuda_cub10par_nosyncE - _ZN30_INTERNAL_57e3acda_4_k_cu_main4cuda3std6ranges3__45__cpo4swapE)
_ZN30_INTERNAL_57e3acda_4_k_cu_main4cuda3std6ranges3__45__cpo4swapE:
	.zero		1
	.type		_ZN30_INTERNAL_57e3acda_4_k_cu_main6thrust24THRUST_300001_SM_1000_NS8cuda_cub10par_nosyncE,@object
	.size		_ZN30_INTERNAL_57e3acda_4_k_cu_main6thrust24THRUST_300001_SM_1000_NS8cuda_cub10par_nosyncE,(_ZN30_INTERNAL_57e3acda_4_k_cu_main6thrust24THRUST_300001_SM_1000_NS3seqE - _ZN30_INTERNAL_57e3acda_4_k_cu_main6thrust24THRUST_300001_SM_1000_NS8cuda_cub10par_nosyncE)
_ZN30_INTERNAL_57e3acda_4_k_cu_main6thrust24THRUST_300001_SM_1000_NS8cuda_cub10par_nosyncE:
	.zero		1
	.type		_ZN30_INTERNAL_57e3acda_4_k_cu_main6thrust24THRUST_300001_SM_1000_NS3seqE,@object
	.size		_ZN30_INTERNAL_57e3acda_4_k_cu_main6thrust24THRUST_300001_SM_1000_NS3seqE,(_ZN30_INTERNAL_57e3acda_4_k_cu_main4cuda3std3__420unreachable_sentinelE - _ZN30_INTERNAL_57e3acda_4_k_cu_main6thrust24THRUST_300001_SM_1000_NS3seqE)
_ZN30_INTERNAL_57e3acda_4_k_cu_main6thrust24THRUST_300001_SM_1000_NS3seqE:
	.zero		1
	.type		_ZN30_INTERNAL_57e3acda_4_k_cu_main4cuda3std3__420unreachable_sentinelE,@object
	.size		_ZN30_INTERNAL_57e3acda_4_k_cu_main4cuda3std3__420unreachable_sentinelE,(_ZN30_INTERNAL_57e3acda_4_k_cu_main4cuda3std6ranges3__45__cpo5ssizeE - _ZN30_INTERNAL_57e3acda_4_k_cu_main4cuda3std3__420unreachable_sentinelE)
_ZN30_INTERNAL_57e3acda_4_k_cu_main4cuda3std3__420unreachable_sentinelE:
	.zero		1
	.type		_ZN30_INTERNAL_57e3acda_4_k_cu_main4cuda3std6ranges3__45__cpo5ssizeE,@object
	.size		_ZN30_INTERNAL_57e3acda_4_k_cu_main4cuda3std6ranges3__45__cpo5ssizeE,(_ZN30_INTERNAL_57e3acda_4_k_cu_main6thrust24THRUST_300001_SM_1000_NS12placeholders2_3E - _ZN30_INTERNAL_57e3acda_4_k_cu_main4cuda3std6ranges3__45__cpo5ssizeE)
_ZN30_INTERNAL_57e3acda_4_k_cu_main4cuda3std6ranges3__45__cpo5ssizeE:
	.zero		1
	.type		_ZN30_INTERNAL_57e3acda_4_k_cu_main6thrust24THRUST_300001_SM_1000_NS12placeholders2_3E,@object
	.size		_ZN30_INTERNAL_57e3acda_4_k_cu_main6thrust24THRUST_300001_SM_1000_NS12placeholders2_3E,(_ZN30_INTERNAL_57e3acda_4_k_cu_main4cuda3std3__45__cpo4cendE - _ZN30_INTERNAL_57e3acda_4_k_cu_main6thrust24THRUST_300001_SM_1000_NS12placeholders2_3E)
_ZN30_INTERNAL_57e3acda_4_k_cu_main6thrust24THRUST_300001_SM_1000_NS12placeholders2_3E:
	.zero		1
	.type		_ZN30_INTERNAL_57e3acda_4_k_cu_main4cuda3std3__45__cpo4cendE,@object
	.size		_ZN30_INTERNAL_57e3acda_4_k_cu_main4cuda3std3__45__cpo4cendE,(_ZN30_INTERNAL_57e3acda_4_k_cu_main4cuda3std6ranges3__45__cpo4cendE - _ZN30_INTERNAL_57e3acda_4_k_cu_main4cuda3std3__45__cpo4cendE)
_ZN30_INTERNAL_57e3acda_4_k_cu_main4cuda3std3__45__cpo4cendE:
	.zero		1
	.type		_ZN30_INTERNAL_57e3acda_4_k_cu_main4cuda3std6ranges3__45__cpo4cendE,@object
	.size		_ZN30_INTERNAL_57e3acda_4_k_cu_main4cuda3std6ranges3__45__cpo4cendE,(_ZN30_INTERNAL_57e3acda_4_k_cu_main6thrust24THRUST_300001_SM_1000_NS12placeholders2_7E - _ZN30_INTERNAL_57e3acda_4_k_cu_main4cuda3std6ranges3__45__cpo4cendE)
_ZN30_INTERNAL_57e3acda_4_k_cu_main4cuda3std6ranges3__45__cpo4cendE:
	.zero		1
	.type		_ZN30_INTERNAL_57e3acda_4_k_cu_main6thrust24THRUST_300001_SM_1000_NS12placeholders2_7E,@object
	.size		_ZN30_INTERNAL_57e3acda_4_k_cu_main6thrust24THRUST_300001_SM_1000_NS12placeholders2_7E,(_ZN30_INTERNAL_57e3acda_4_k_cu_main4cuda3std3__45__cpo5crendE - _ZN30_INTERNAL_57e3acda_4_k_cu_main6thrust24THRUST_300001_SM_1000_NS12placeholders2_7E)
_ZN30_INTERNAL_57e3acda_4_k_cu_main6thrust24THRUST_300001_SM_1000_NS12placeholders2_7E:
	.zero		1
	.type		_ZN30_INTERNAL_57e3acda_4_k_cu_main4cuda3std3__45__cpo5crendE,@object
	.size		_ZN30_INTERNAL_57e3acda_4_k_cu_main4cuda3std3__45__cpo5crendE,(_ZN30_INTERNAL_57e3acda_4_k_cu_main4cuda3std6ranges3__45__cpo4prevE - _ZN30_INTERNAL_57e3acda_4_k_cu_main4cuda3std3__45__cpo5crendE)
_ZN30_INTERNAL_57e3acda_4_k_cu_main4cuda3std3__45__cpo5crendE:
	.zero		1
	.type		_ZN30_INTERNAL_57e3acda_4_k_cu_main4cuda3std6ranges3__45__cpo4prevE,@object
	.size		_ZN30_INTERNAL_57e3acda_4_k_cu_main4cuda3std6ranges3__45__cpo4prevE,(_ZN30_INTERNAL_57e3acda_4_k_cu_main4cuda3std6ranges3__45__cpo9iter_moveE - _ZN30_INTERNAL_57e3acda_4_k_cu_main4cuda3std6ranges3__45__cpo4prevE)
_ZN30_INTERNAL_57e3acda_4_k_cu_main4cuda3std6ranges3__45__cpo4prevE:
	.zero		1
	.type		_ZN30_INTERNAL_57e3acda_4_k_cu_main4cuda3std6ranges3__45__cpo9iter_moveE,@object
	.size		_ZN30_INTERNAL_57e3acda_4_k_cu_main4cuda3std6ranges3__45__cpo9iter_moveE,(_ZN30_INTERNAL_57e3acda_4_k_cu_main6thrust24THRUST_300001_SM_1000_NS6system6detail10sequential3seqE - _ZN30_INTERNAL_57e3acda_4_k_cu_main4cuda3std6ranges3__45__cpo9iter_moveE)
_ZN30_INTERNAL_57e3acda_4_k_cu_main4cuda3std6ranges3__45__cpo9iter_moveE:
	.zero		1
	.type		_ZN30_INTERNAL_57e3acda_4_k_cu_main6thrust24THRUST_300001_SM_1000_NS6system6detail10sequential3seqE,@object
	.size		_ZN30_INTERNAL_57e3acda_4_k_cu_main6thrust24THRUST_300001_SM_1000_NS6system6detail10sequential3seqE,(_ZN30_INTERNAL_57e3acda_4_k_cu_main6thrust24THRUST_300001_SM_1000_NS12placeholders2_9E - _ZN30_INTERNAL_57e3acda_4_k_cu_main6thrust24THRUST_300001_SM_1000_NS6system6detail10sequential3seqE)
_ZN30_INTERNAL_57e3acda_4_k_cu_main6thrust24THRUST_300001_SM_1000_NS6system6detail10sequential3seqE:
	.zero		1
	.type		_ZN30_INTERNAL_57e3acda_4_k_cu_main6thrust24THRUST_300001_SM_1000_NS12placeholders2_9E,@object
	.size		_ZN30_INTERNAL_57e3acda_4_k_cu_main6thrust24THRUST_300001_SM_1000_NS12placeholders2_9E,(_ZN30_INTERNAL_57e3acda_4_k_cu_main4cuda3std3__419piecewise_constructE - _ZN30_INTERNAL_57e3acda_4_k_cu_main6thrust24THRUST_300001_SM_1000_NS12placeholders2_9E)
_ZN30_INTERNAL_57e3acda_4_k_cu_main6thrust24THRUST_300001_SM_1000_NS12placeholders2_9E:
	.zero		1
	.type		_ZN30_INTERNAL_57e3acda_4_k_cu_main4cuda3std3__419piecewise_constructE,@object
	.size		_ZN30_INTERNAL_57e3acda_4_k_cu_main4cuda3std3__419piecewise_constructE,(_ZN30_INTERNAL_57e3acda_4_k_cu_main4cuda3std6ranges3__45__cpo5cdataE - _ZN30_INTERNAL_57e3acda_4_k_cu_main4cuda3std3__419piecewise_constructE)
_ZN30_INTERNAL_57e3acda_4_k_cu_main4cuda3std3__419piecewise_constructE:
	.zero		1
	.type		_ZN30_INTERNAL_57e3acda_4_k_cu_main4cuda3std6ranges3__45__cpo5cdataE,@object
	.size		_ZN30_INTERNAL_57e3acda_4_k_cu_main4cuda3std6ranges3__45__cpo5cdataE,(_ZN30_INTERNAL_57e3acda_4_k_cu_main6thrust24THRUST_300001_SM_1000_NS12placeholders2_1E - _ZN30_INTERNAL_57e3acda_4_k_cu_main4cuda3std6ranges3__45__cpo5cdataE)
_ZN30_INTERNAL_57e3acda_4_k_cu_main4cuda3std6ranges3__45__cpo5cdataE:
	.zero		1
	.type		_ZN30_INTERNAL_57e3acda_4_k_cu_main6thrust24THRUST_300001_SM_1000_NS12placeholders2_1E,@object
	.size		_ZN30_INTERNAL_57e3acda_4_k_cu_main6thrust24THRUST_300001_SM_1000_NS12placeholders2_1E,(_ZN30_INTERNAL_57e3acda_4_k_cu_main4cuda3std3__45__cpo3endE - _ZN30_INTERNAL_57e3acda_4_k_cu_main6thrust24THRUST_300001_SM_1000_NS12placeholders2_1E)
_ZN30_INTERNAL_57e3acda_4_k_cu_main6thrust24THRUST_300001_SM_1000_NS12placeholders2_1E:
	.zero		1
	.type		_ZN30_INTERNAL_57e3acda_4_k_cu_main4cuda3std3__45__cpo3endE,@object
	.size		_ZN30_INTERNAL_57e3acda_4_k_cu_main4cuda3std3__45__cpo3endE,(_ZN30_INTERNAL_57e3acda_4_k_cu_main4cuda3std6ranges3__45__cpo3endE - _ZN30_INTERNAL_57e3acda_4_k_cu_main4cuda3std3__45__cpo3endE)
_ZN30_INTERNAL_57e3acda_4_k_cu_main4cuda3std3__45__cpo3endE:
	.zero		1
	.type		_ZN30_INTERNAL_57e3acda_4_k_cu_main4cuda3std6ranges3__45__cpo3endE,@object
	.size		_ZN30_INTERNAL_57e3acda_4_k_cu_main4cuda3std6ranges3__45__cpo3endE,(_ZN30_INTERNAL_57e3acda_4_k_cu_main6thrust24THRUST_300001_SM_1000_NS12placeholders2_5E - _ZN30_INTERNAL_57e3acda_4_k_cu_main4cuda3std6ranges3__45__cpo3endE)
_ZN30_INTERNAL_57e3acda_4_k_cu_main4cuda3std6ranges3__45__cpo3endE:
	.zero		1
	.type		_ZN30_INTERNAL_57e3acda_4_k_cu_main6thrust24THRUST_300001_SM_1000_NS12placeholders2_5E,@object
	.size		_ZN30_INTERNAL_57e3acda_4_k_cu_main6thrust24THRUST_300001_SM_1000_NS12placeholders2_5E,(_ZN30_INTERNAL_57e3acda_4_k_cu_main4cuda3std3__45__cpo4rendE - _ZN30_INTERNAL_57e3acda_4_k_cu_main6thrust24THRUST_300001_SM_1000_NS12placeholders2_5E)
_ZN30_INTERNAL_57e3acda_4_k_cu_main6thrust24THRUST_300001_SM_1000_NS12placeholders2_5E:
	.zero		1
	.type		_ZN30_INTERNAL_57e3acda_4_k_cu_main4cuda3std3__45__cpo4rendE,@object
	.size		_ZN30_INTERNAL_57e3acda_4_k_cu_main4cuda3std3__45__cpo4rendE,(_ZN30_INTERNAL_57e3acda_4_k_cu_main4cuda3std6ranges3__45__cpo9iter_swapE - _ZN30_INTERNAL_57e3acda_4_k_cu_main4cuda3std3__45__cpo4rendE)
_ZN30_INTERNAL_57e3acda_4_k_cu_main4cuda3std3__45__cpo4rendE:
	.zero		1
	.type		_ZN30_INTERNAL_57e3acda_4_k_cu_main4cuda3std6ranges3__45__cpo9iter_swapE,@object
	.size		_ZN30_INTERNAL_57e3acda_4_k_cu_main4cuda3std6ranges3__45__cpo9iter_swapE,(_ZN30_INTERNAL_57e3acda_4_k_cu_main4cuda3std3__48unexpectE - _ZN30_INTERNAL_57e3acda_4_k_cu_main4cuda3std6ranges3__45__cpo9iter_swapE)
_ZN30_INTERNAL_57e3acda_4_k_cu_main4cuda3std6ranges3__45__cpo9iter_swapE:
	.zero		1
	.type		_ZN30_INTERNAL_57e3acda_4_k_cu_main4cuda3std3__48unexpectE,@object
	.size		_ZN30_INTERNAL_57e3acda_4_k_cu_main4cuda3std3__48unexpectE,(_ZN30_INTERNAL_57e3acda_4_k_cu_main6thrust24THRUST_300001_SM_1000_NS8cuda_cub3parE - _ZN30_INTERNAL_57e3acda_4_k_cu_main4cuda3std3__48unexpectE)
_ZN30_INTERNAL_57e3acda_4_k_cu_main4cuda3std3__48unexpectE:
	.zero		1
	.type		_ZN30_INTERNAL_57e3acda_4_k_cu_main6thrust24THRUST_300001_SM_1000_NS8cuda_cub3parE,@object
	.size		_ZN30_INTERNAL_57e3acda_4_k_cu_main6thrust24THRUST_300001_SM_1000_NS8cuda_cub3parE,(.L_29 - _ZN30_INTERNAL_57e3acda_4_k_cu_main6thrust24THRUST_300001_SM_1000_NS8cuda_cub3parE)
_ZN30_INTERNAL_57e3acda_4_k_cu_main6thrust24THRUST_300001_SM_1000_NS8cuda_cub3parE:
	.zero		1
.L_29:


//--------------------- .nv.shared._ZN3cub18CUB_300001_SM_10006detail10radix_sort33DeviceRadixSortExclusiveSumKernelINS1_5radix10policy_hubIlNS0_8NullTypeEyE10Policy1000EyEEvPT0_ --------------------------
	.section	.nv.shared._ZN3cub18CUB_300001_SM_10006detail10radix_sort33DeviceRadixSortExclusiveSumKernelINS1_5radix10policy_hubIlNS0_8NullTypeEyE10Policy1000EyEEvPT0_,"aw",@nobits
	.sectionflags	@""
	.align	16
.nv.shared._ZN3cub18CUB_300001_SM_10006detail10radix_sort33DeviceRadixSortExclusiveSumKernelINS1_5radix10policy_hubIlNS0_8NullTypeEyE10Policy1000EyEEvPT0_:
	.zero		3360


//--------------------- .nv.shared._ZN3cub18CUB_300001_SM_10006detail10radix_sort30DeviceRadixSortHistogramKernelINS1_5radix10policy_hubIlNS0_8NullTypeEyE10Policy1000ELNS0_9SortOrderE0ElyNS1_21identity_decomposer_tEEEvPT2_PKT1_SB_iiT3_ --------------------------
	.section	.nv.shared._ZN3cub18CUB_300001_SM_10006detail10radix_sort30DeviceRadixSortHistogramKernelINS1_5radix10policy_hubIlNS0_8NullTypeEyE10Policy1000ELNS0_9SortOrderE0ElyNS1_21identity_decomposer_tEEEvPT2_PKT1_SB_iiT3_,"aw",@nobits
	.sectionflags	@""
	.align	4
.nv.shared._ZN3cub18CUB_300001_SM_10006detail10radix_sort30DeviceRadixSortHistogramKernelINS1_5radix10policy_hubIlNS0_8NullTypeEyE10Policy1000ELNS0_9SortOrderE0ElyNS1_21identity_decomposer_tEEEvPT2_PKT1_SB_iiT3_:
	.zero		9216


//--------------------- .nv.shared._ZN3cub18CUB_300001_SM_10006detail10radix_sort31DeviceRadixSortSingleTileKernelINS1_5radix10policy_hubIlNS0_8NullTypeEyE10Policy1000ELNS0_9SortOrderE0ElS6_yNS1_21identity_decomposer_tEEEvPKT1_PSB_PKT2_PSF_T3_iiT4_ --------------------------
	.section	.nv.shared._ZN3cub18CUB_300001_SM_10006detail10radix_sort31DeviceRadixSortSingleTileKernelINS1_5radix10policy_hubIlNS0_8NullTypeEyE10Policy1000ELNS0_9SortOrderE0ElS6_yNS1_21identity_decomposer_tEEEvPKT1_PSB_PKT2_PSF_T3_iiT4_,"aw",@nobits
	.sectionflags	@""
	.align	16
.nv.shared._ZN3cub18CUB_300001_SM_10006detail10radix_sort31DeviceRadixSortSingleTileKernelINS1_5radix10policy_hubIlNS0_8NullTypeEyE10Policy1000ELNS0_9SortOrderE0ElS6_yNS1_21identity_decomposer_tEEEvPKT1_PSB_PKT2_PSF_T3_iiT4_:
	.zero		34880


//--------------------- .nv.shared._ZN3cub18CUB_300001_SM_10006detail4scan16DeviceScanKernelINS2_10policy_hubIiiimN4cuda3std3__44plusIvEEE10Policy1000EN6thrust24THRUST_300001_SM_1000_NS6detail15normal_iteratorINSD_10device_ptrIiEEEESI_NS0_13ScanTileStateIiLb1EEES9_NS1_10InputValueIiPiEEmiLb0EiEEvT0_T1_T2_iT3_T4_T5_ --------------------------
	.section	.nv.shared._ZN3cub18CUB_300001_SM_10006detail4scan16DeviceScanKernelINS2_10policy_hubIiiimN4cuda3std3__44plusIvEEE10Policy1000EN6thrust24THRUST_300001_SM_1000_NS6detail15normal_iteratorINSD_10device_ptrIiEEEESI_NS0_13ScanTileStateIiLb1EEES9_NS1_10InputValueIiPiEEmiLb0EiEEvT0_T1_T2_iT3_T4_T5_,"aw",@nobits
	.sectionflags	@""
	.align	16
.nv.shared._ZN3cub18CUB_300001_SM_10006detail4scan16DeviceScanKernelINS2_10policy_hubIiiimN4cuda3std3__44plusIvEEE10Policy1000EN6thrust24THRUST_300001_SM_1000_NS6detail15normal_iteratorINSD_10device_ptrIiEEEESI_NS0_13ScanTileStateIiLb1EEES9_NS1_10InputValueIiPiEEmiLb0EiEEvT0_T1_T2_iT3_T4_T5_:
	.zero		32656


//--------------------- .nv.shared._ZN3cub18CUB_300001_SM_10006detail4scan16DeviceScanKernelINS2_10policy_hubIiiijN4cuda3std3__44plusIvEEE10Policy1000EN6thrust24THRUST_300001_SM_1000_NS6detail15normal_iteratorINSD_10device_ptrIiEEEESI_NS0_13ScanTileStateIiLb1EEES9_NS1_10InputValueIiPiEEjiLb0EiEEvT0_T1_T2_iT3_T4_T5_ --------------------------
	.section	.nv.shared._ZN3cub18CUB_300001_SM_10006detail4scan16DeviceScanKernelINS2_10policy_hubIiiijN4cuda3std3__44plusIvEEE10Policy1000EN6thrust24THRUST_300001_SM_1000_NS6detail15normal_iteratorINSD_10device_ptrIiEEEESI_NS0_13ScanTileStateIiLb1EEES9_NS1_10InputValueIiPiEEjiLb0EiEEvT0_T1_T2_iT3_T4_T5_,"aw",@nobits
	.sectionflags	@""
	.align	16
.nv.shared._ZN3cub18CUB_300001_SM_10006detail4scan16DeviceScanKernelINS2_10policy_hubIiiijN4cuda3std3__44plusIvEEE10Policy1000EN6thrust24THRUST_300001_SM_1000_NS6detail15normal_iteratorINSD_10device_ptrIiEEEESI_NS0_13ScanTileStateIiLb1EEES9_NS1_10InputValueIiPiEEjiLb0EiEEvT0_T1_T2_iT3_T4_T5_:
	.zero		34832


//--------------------- .nv.constant0._ZN3cub18CUB_300001_SM_10006detail10radix_sort29DeviceRadixSortOnesweepKernelINS1_5radix10policy_hubIlNS0_8NullTypeEyE10Policy1000ELNS0_9SortOrderE0ElS6_yiiNS1_21identity_decomposer_tEEEvPT5_SC_PT3_PKSD_PT1_PKSH_PT2_PKSL_T4_iiT6_ --------------------------
	.section	.nv.constant0._ZN3cub18CUB_300001_SM_10006detail10radix_sort29DeviceRadixSortOnesweepKernelINS1_5radix10policy_hubIlNS0_8NullTypeEyE10Policy1000ELNS0_9SortOrderE0ElS6_yiiNS1_21identity_decomposer_tEEEvPT5_SC_PT3_PKSD_PT1_PKSH_PT2_PKSL_T4_iiT6_,"a",@progbits
	.sectionflags	@""
	.align	4
.nv.constant0._ZN3cub18CUB_300001_SM_10006detail10radix_sort29DeviceRadixSortOnesweepKernelINS1_5radix10policy_hubIlNS0_8NullTypeEyE10Policy1000ELNS0_9SortOrderE0ElS6_yiiNS1_21identity_decomposer_tEEEvPT5_SC_PT3_PKSD_PT1_PKSH_PT2_PKSL_T4_iiT6_:
	.zero		973


//--------------------- .nv.constant0._ZN3cub18CUB_300001_SM_10006detail10radix_sort33DeviceRadixSortExclusiveSumKernelINS1_5radix10policy_hubIlNS0_8NullTypeEyE10Policy1000EyEEvPT0_ --------------------------
	.section	.nv.constant0._ZN3cub18CUB_300001_SM_10006detail10radix_sort33DeviceRadixSortExclusiveSumKernelINS1_5radix10policy_hubIlNS0_8NullTypeEyE10Policy1000EyEEvPT0_,"a",@progbits
	.sectionflags	@""
	.align	4
.nv.constant0._ZN3cub18CUB_300001_SM_10006detail10radix_sort33DeviceRadixSortExclusiveSumKernelINS1_5radix10policy_hubIlNS0_8NullTypeEyE10Policy1000EyEEvPT0_:
	.zero		904


//--------------------- .nv.constant0._ZN3cub18CUB_300001_SM_10006detail10radix_sort30DeviceRadixSortHistogramKernelINS1_5radix10policy_hubIlNS0_8NullTypeEyE10Policy1000ELNS0_9SortOrderE0ElyNS1_21identity_decomposer_tEEEvPT2_PKT1_SB_iiT3_ --------------------------
	.section	.nv.constant0._ZN3cub18CUB_300001_SM_10006detail10radix_sort30DeviceRadixSortHistogramKernelINS1_5radix10policy_hubIlNS0_8NullTypeEyE10Policy1000ELNS0_9SortOrderE0ElyNS1_21identity_decomposer_tEEEvPT2_PKT1_SB_iiT3_,"a",@progbits
	.sectionflags	@""
	.align	4
.nv.constant0._ZN3cub18CUB_300001_SM_10006detail10radix_sort30DeviceRadixSortHistogramKernelINS1_5radix10policy_hubIlNS0_8NullTypeEyE10Policy1000ELNS0_9SortOrderE0ElyNS1_21identity_decomposer_tEEEvPT2_PKT1_SB_iiT3_:
	.zero		929


//--------------------- .nv.constant0._ZN3cub18CUB_300001_SM_10006detail10radix_sort31DeviceRadixSortSingleTileKernelINS1_5radix10policy_hubIlNS0_8NullTypeEyE10Policy1000ELNS0_9SortOrderE0ElS6_yNS1_21identity_decomposer_tEEEvPKT1_PSB_PKT2_PSF_T3_iiT4_ --------------------------
	.section	.nv.constant0._ZN3cub18CUB_300001_SM_10006detail10radix_sort31DeviceRadixSortSingleTileKernelINS1_5radix10policy_hubIlNS0_8NullTypeEyE10Policy1000ELNS0_9SortOrderE0ElS6_yNS1_21identity_decomposer_tEEEvPKT1_PSB_PKT2_PSF_T3_iiT4_,"a",@progbits
	.sectionflags	@""
	.align	4
.nv.constant0._ZN3cub18CUB_300001_SM_10006detail10radix_sort31DeviceRadixSortSingleTileKernelINS1_5radix10policy_hubIlNS0_8NullTypeEyE10Policy1000ELNS0_9SortOrderE0ElS6_yNS1_21identity_decomposer_tEEEvPKT1_PSB_PKT2_PSF_T3_iiT4_:
	.zero		945


//--------------------- .nv.constant0._ZN3cub18CUB_300001_SM_10006detail4scan16DeviceScanKernelINS2_10policy_hubIiiimN4cuda3std3__44plusIvEEE10Policy1000EN6thrust24THRUST_300001_SM_1000_NS6detail15normal_iteratorINSD_10device_ptrIiEEEESI_NS0_13ScanTileStateIiLb1EEES9_NS1_10InputValueIiPiEEmiLb0EiEEvT0_T1_T2_iT3_T4_T5_ --------------------------
	.section	.nv.constant0._ZN3cub18CUB_300001_SM_10006detail4scan16DeviceScanKernelINS2_10policy_hubIiiimN4cuda3std3__44plusIvEEE10Policy1000EN6thrust24THRUST_300001_SM_1000_NS6detail15normal_iteratorINSD_10device_ptrIiEEEESI_NS0_13ScanTileStateIiLb1EEES9_NS1_10InputValueIiPiEEmiLb0EiEEvT0_T1_T2_iT3_T4_T5_,"a",@progbits
	.sectionflags	@""
	.align	4
.nv.constant0._ZN3cub18CUB_300001_SM_10006detail4scan16DeviceScanKernelINS2_10policy_hubIiiimN4cuda3std3__44plusIvEEE10Policy1000EN6thrust24THRUST_300001_SM_1000_NS6detail15normal_iteratorINSD_10device_ptrIiEEEESI_NS0_13ScanTileStateIiLb1EEES9_NS1_10InputValueIiPiEEmiLb0EiEEvT0_T1_T2_iT3_T4_T5_:
	.zero		952


//--------------------- .nv.constant0._ZN3cub18CUB_300001_SM_10006detail4scan16DeviceScanKernelINS2_10policy_hubIiiijN4cuda3std3__44plusIvEEE10Policy1000EN6thrust24THRUST_300001_SM_1000_NS6detail15normal_iteratorINSD_10device_ptrIiEEEESI_NS0_13ScanTileStateIiLb1EEES9_NS1_10InputValueIiPiEEjiLb0EiEEvT0_T1_T2_iT3_T4_T5_ --------------------------
	.section	.nv.constant0._ZN3cub18CUB_300001_SM_10006detail4scan16DeviceScanKernelINS2_10policy_hubIiiijN4cuda3std3__44plusIvEEE10Policy1000EN6thrust24THRUST_300001_SM_1000_NS6detail15normal_iteratorINSD_10device_ptrIiEEEESI_NS0_13ScanTileStateIiLb1EEES9_NS1_10InputValueIiPiEEjiLb0EiEEvT0_T1_T2_iT3_T4_T5_,"a",@progbits
	.sectionflags	@""
	.align	4
.nv.constant0._ZN3cub18CUB_300001_SM_10006detail4scan16DeviceScanKernelINS2_10policy_hubIiiijN4cuda3std3__44plusIvEEE10Policy1000EN6thrust24THRUST_300001_SM_1000_NS6detail15normal_iteratorINSD_10device_ptrIiEEEESI_NS0_13ScanTileStateIiLb1EEES9_NS1_10InputValueIiPiEEjiLb0EiEEvT0_T1_T2_iT3_T4_T5_:
	.zero		948


//--------------------- .nv.constant0._ZN3cub18CUB_300001_SM_10006detail4scan20DeviceScanInitKernelINS0_13ScanTileStateIiLb1EEEEEvT_i --------------------------
	.section	.nv.constant0._ZN3cub18CUB_300001_SM_10006detail4scan20DeviceScanInitKernelINS0_13ScanTileStateIiLb1EEEEEvT_i,"a",@progbits
	.sectionflags	@""
	.align	4
.nv.constant0._ZN3cub18CUB_300001_SM_10006detail4scan20DeviceScanInitKernelINS0_13ScanTileStateIiLb1EEEEEvT_i:
	.zero		908


//--------------------- .nv.constant0._ZN3cub18CUB_300001_SM_10006detail11EmptyKernelIvEEvv --------------------------
	.section	.nv.constant0._ZN3cub18CUB_300001_SM_10006detail11EmptyKernelIvEEvv,"a",@progbits
	.sectionflags	@""
	.align	4
.nv.constant0._ZN3cub18CUB_300001_SM_10006detail11EmptyKernelIvEEvv:
	.zero		896


//--------------------- SYMBOLS --------------------------

	.type		.nv.reservedSmem.offset0,@object
	.size		.nv.reservedSmem.offset0,0x4
	.type		.nv.reservedSmem.cap,@object
	.size		.nv.reservedSmem.cap,0x4
